	.target	sm_90a

	.elftype	@"ET_EXEC"


//--------------------- .note.nv.tkinfo           --------------------------
	.section	.note.nv.tkinfo,"",@"SHT_NOTE"
	.sectionflags	@"SHF_NOTE_NV_TKINFO"
	.tkinfo
        /*0018*/ 	.word	0x00000002
        /*0030*/ 	.string	""
        /*0030*/ 	.string	"ptxas"
        /*0030*/ 	.string	"Cuda compilation tools, release 13.0, V13.0.88"
        /*0030*/ 	.string	"Build cuda_13.0.r13.0/compiler.36424714_0"
        /*0030*/ 	.string	"-v  -suppress-debug-info  -lineinfo  -arch sm_90a "



//--------------------- .note.nv.cuinfo           --------------------------
	.section	.note.nv.cuinfo,"",@"SHT_NOTE"
	.sectionflags	@"SHF_NOTE_NV_CUINFO"
        /*0018*/ 	.short	0x0002
        /*001a*/ 	.short	0x005a
        /*001c*/ 	.short	0x0082
	.zero		2


//--------------------- .nv.info                  --------------------------
	.section	.nv.info,"",@"SHT_CUDA_INFO"
	.align	4


	//----- nvinfo : EIATTR_REGCOUNT
	.align		4
        /*0000*/ 	.byte	0x04, 0x2f
        /*0002*/ 	.short	(.L_1 - .L_0)
	.align		4
.L_0:
        /*0004*/ 	.word	index@(matmul_kernel)
        /*0008*/ 	.word	0x000000ff


	//----- nvinfo : EIATTR_FRAME_SIZE
	.align		4
.L_1:
        /*000c*/ 	.byte	0x04, 0x11
        /*000e*/ 	.short	(.L_3 - .L_2)
	.align		4
.L_2:
        /*0010*/ 	.word	index@(matmul_kernel)
        /*0014*/ 	.word	0x00000528


	//----- nvinfo : EIATTR_MIN_STACK_SIZE
	.align		4
.L_3:
        /*0018*/ 	.byte	0x04, 0x12
        /*001a*/ 	.short	(.L_5 - .L_4)
	.align		4
.L_4:
        /*001c*/ 	.word	index@(matmul_kernel)
        /*0020*/ 	.word	0x00000528
.L_5:


//--------------------- .nv.compat                --------------------------
	.section	.nv.compat,"",@"SHT_CUDA_COMPAT_INFO"
	.align	4
        /*0000*/ 	.byte	0x02, 0x09, 0x01, 0x00, 0x02, 0x02, 0x04, 0x00, 0x02, 0x05, 0x05, 0x00, 0x03, 0x07, 0x01, 0x01
        /*0010*/ 	.byte	0x02, 0x03, 0x00, 0x00, 0x02, 0x06, 0x01, 0x00, 0x04, 0x0b, 0x08, 0x00, 0x00, 0x00, 0x00, 0x00
        /*0020*/ 	.byte	0x00, 0x00, 0x00, 0x00


//--------------------- .nv.info.matmul_kernel    --------------------------
	.section	.nv.info.matmul_kernel,"",@"SHT_CUDA_INFO"
	.sectionflags	@""
	.align	4


	//----- nvinfo : EIATTR_CUDA_API_VERSION
	.align		4
        /*0000*/ 	.byte	0x04, 0x37
        /*0002*/ 	.short	(.L_7 - .L_6)
.L_6:
        /*0004*/ 	.word	0x00000082


	//----- nvinfo : EIATTR_KPARAM_INFO
	.align		4
.L_7:
        /*0008*/ 	.byte	0x04, 0x17
        /*000a*/ 	.short	(.L_9 - .L_8)
.L_8:
        /*000c*/ 	.word	0x00000000
        /*0010*/ 	.short	0x000d
        /*0012*/ 	.short	0x0048
        /*0014*/ 	.byte	0x00, 0xf4, 0x21, 0x00


	//----- nvinfo : EIATTR_KPARAM_INFO
	.align		4
.L_9:
        /*0018*/ 	.byte	0x04, 0x17
        /*001a*/ 	.short	(.L_11 - .L_10)
.L_10:
        /*001c*/ 	.word	0x00000000
        /*0020*/ 	.short	0x000c
        /*0022*/ 	.short	0x0040
        /*0024*/ 	.byte	0x00, 0xf4, 0x21, 0x00


	//----- nvinfo : EIATTR_KPARAM_INFO
	.align		4
.L_11:
        /*0028*/ 	.byte	0x04, 0x17
        /*002a*/ 	.short	(.L_13 - .L_12)
.L_12:
        /*002c*/ 	.word	0x00000000
        /*0030*/ 	.short	0x000b
        /*0032*/ 	.short	0x0038
        /*0034*/ 	.byte	0x00, 0xf0, 0x11, 0x00


	//----- nvinfo : EIATTR_KPARAM_INFO
	.align		4
.L_13:
        /*0038*/ 	.byte	0x04, 0x17
        /*003a*/ 	.short	(.L_15 - .L_14)
.L_14:
        /*003c*/ 	.word	0x00000000
        /*0040*/ 	.short	0x000a
        /*0042*/ 	.short	0x0034
        /*0044*/ 	.byte	0x00, 0xf0, 0x11, 0x00


	//----- nvinfo : EIATTR_KPARAM_INFO
	.align		4
.L_15:
        /*0048*/ 	.byte	0x04, 0x17
        /*004a*/ 	.short	(.L_17 - .L_16)
.L_16:
        /*004c*/ 	.word	0x00000000
        /*0050*/ 	.short	0x0009
        /*0052*/ 	.short	0x0030
        /*0054*/ 	.byte	0x00, 0xf0, 0x11, 0x00


	//----- nvinfo : EIATTR_KPARAM_INFO
	.align		4
.L_17:
        /*0058*/ 	.byte	0x04, 0x17
        /*005a*/ 	.short	(.L_19 - .L_18)
.L_18:
        /*005c*/ 	.word	0x00000000
        /*0060*/ 	.short	0x0008
        /*0062*/ 	.short	0x002c
        /*0064*/ 	.byte	0x00, 0xf0, 0x11, 0x00


	//----- nvinfo : EIATTR_KPARAM_INFO
	.align		4
.L_19:
        /*0068*/ 	.byte	0x04, 0x17
        /*006a*/ 	.short	(.L_21 - .L_20)
.L_20:
        /*006c*/ 	.word	0x00000000
        /*0070*/ 	.short	0x0007
        /*0072*/ 	.short	0x0028
        /*0074*/ 	.byte	0x00, 0xf0, 0x11, 0x00


	//----- nvinfo : EIATTR_KPARAM_INFO
	.align		4
.L_21:
        /*0078*/ 	.byte	0x04, 0x17
        /*007a*/ 	.short	(.L_23 - .L_22)
.L_22:
        /*007c*/ 	.word	0x00000000
        /*0080*/ 	.short	0x0006
        /*0082*/ 	.short	0x0024
        /*0084*/ 	.byte	0x00, 0xf0, 0x11, 0x00


	//----- nvinfo : EIATTR_KPARAM_INFO
	.align		4
.L_23:
        /*0088*/ 	.byte	0x04, 0x17
        /*008a*/ 	.short	(.L_25 - .L_24)
.L_24:
        /*008c*/ 	.word	0x00000000
        /*0090*/ 	.short	0x0005
        /*0092*/ 	.short	0x0020
        /*0094*/ 	.byte	0x00, 0xf0, 0x11, 0x00


	//----- nvinfo : EIATTR_KPARAM_INFO
	.align		4
.L_25:
        /*0098*/ 	.byte	0x04, 0x17
        /*009a*/ 	.short	(.L_27 - .L_26)
.L_26:
        /*009c*/ 	.word	0x00000000
        /*00a0*/ 	.short	0x0004
        /*00a2*/ 	.short	0x001c
        /*00a4*/ 	.byte	0x00, 0xf0, 0x11, 0x00


	//----- nvinfo : EIATTR_KPARAM_INFO
	.align		4
.L_27:
        /*00a8*/ 	.byte	0x04, 0x17
        /*00aa*/ 	.short	(.L_29 - .L_28)
.L_28:
        /*00ac*/ 	.word	0x00000000
        /*00b0*/ 	.short	0x0003
        /*00b2*/ 	.short	0x0018
        /*00b4*/ 	.byte	0x00, 0xf0, 0x11, 0x00


	//----- nvinfo : EIATTR_KPARAM_INFO
	.align		4
.L_29:
        /*00b8*/ 	.byte	0x04, 0x17
        /*00ba*/ 	.short	(.L_31 - .L_30)
.L_30:
        /*00bc*/ 	.word	0x00000000
        /*00c0*/ 	.short	0x0002
        /*00c2*/ 	.short	0x0010
        /*00c4*/ 	.byte	0x00, 0xf4, 0x21, 0x00


	//----- nvinfo : EIATTR_KPARAM_INFO
	.align		4
.L_31:
        /*00c8*/ 	.byte	0x04, 0x17
        /*00ca*/ 	.short	(.L_33 - .L_32)
.L_32:
        /*00cc*/ 	.word	0x00000000
        /*00d0*/ 	.short	0x0001
        /*00d2*/ 	.short	0x0008
        /*00d4*/ 	.byte	0x00, 0xf4, 0x21, 0x00


	//----- nvinfo : EIATTR_KPARAM_INFO
	.align		4
.L_33:
        /*00d8*/ 	.byte	0x04, 0x17
        /*00da*/ 	.short	(.L_35 - .L_34)
.L_34:
        /*00dc*/ 	.word	0x00000000
        /*00e0*/ 	.short	0x0000
        /*00e2*/ 	.short	0x0000
        /*00e4*/ 	.byte	0x00, 0xf4, 0x21, 0x00


	//----- nvinfo : EIATTR_SPARSE_MMA_MASK
	.align		4
.L_35:
        /*00e8*/ 	.byte	0x03, 0x50
        /*00ea*/ 	.short	0x0000


	//----- nvinfo : EIATTR_MAXREG_COUNT
	.align		4
        /*00ec*/ 	.byte	0x03, 0x1b
        /*00ee*/ 	.short	0x00ff


	//----- nvinfo : EIATTR_NUM_BARRIERS
	.align		4
        /*00f0*/ 	.byte	0x02, 0x4c
        /*00f2*/ 	.byte	0x01
	.zero		1


	//----- nvinfo : EIATTR_ANNOTATIONS
	.align		4
        /*00f4*/ 	.byte	0x04, 0x55
        /*00f6*/ 	.short	(.L_37 - .L_36)


	//   ....[0]....
.L_36:
        /*00f8*/ 	.word	0x00000001
        /*00fc*/ 	.byte	0x20, 0x09, 0x00, 0x00, 0x01, 0x00, 0x00, 0x00, 0x00, 0x0a, 0x00, 0x00, 0x01, 0x00, 0x00, 0x00
        /* <DEDUP_REMOVED lines=466> */
        /*1e2c*/ 	.byte	0x60, 0xee, 0x00, 0x00


	//----- nvinfo : EIATTR_MERCURY_ISA_VERSION
	.align		4
.L_37:
        /*1e30*/ 	.byte	0x03, 0x5f
        /*1e32*/ 	.short	0x0101


	//----- nvinfo : EIATTR_EXIT_INSTR_OFFSETS
	.align		4
        /*1e34*/ 	.byte	0x04, 0x1c
        /*1e36*/ 	.short	(.L_39 - .L_38)


	//   ....[0]....
.L_38:
        /*1e38*/ 	.word	0x00012410


	//   ....[1]....
        /*1e3c*/ 	.word	0x00012430


	//----- nvinfo : EIATTR_REQNTID
	.align		4
.L_39:
        /*1e40*/ 	.byte	0x04, 0x10
        /*1e42*/ 	.short	(.L_41 - .L_40)
.L_40:
        /*1e44*/ 	.word	0x00000100
        /*1e48*/ 	.word	0x00000001
        /*1e4c*/ 	.word	0x00000001


	//----- nvinfo : EIATTR_CBANK_PARAM_SIZE
	.align		4
.L_41:
        /*1e50*/ 	.byte	0x03, 0x19
        /*1e52*/ 	.short	0x0050


	//----- nvinfo : EIATTR_PARAM_CBANK
	.align		4
        /*1e54*/ 	.byte	0x04, 0x0a
        /*1e56*/ 	.short	(.L_43 - .L_42)
	.align		4
.L_42:
        /*1e58*/ 	.word	index@(.nv.constant0.matmul_kernel)
        /*1e5c*/ 	.short	0x0210
        /*1e5e*/ 	.short	0x0050


	//----- nvinfo : EIATTR_SW_WAR
	.align		4
.L_43:
        /*1e60*/ 	.byte	0x04, 0x36
        /*1e62*/ 	.short	(.L_45 - .L_44)
.L_44:
        /*1e64*/ 	.word	0x00000008
.L_45:


//--------------------- .nv.callgraph             --------------------------
	.section	.nv.callgraph,"",@"SHT_CUDA_CALLGRAPH"
	.align	4
	.sectionentsize	8
	.align		4
        /*0000*/ 	.word	0x00000000
	.align		4
        /*0004*/ 	.word	0xffffffff
	.align		4
        /*0008*/ 	.word	0x00000000
	.align		4
        /*000c*/ 	.word	0xfffffffe
	.align		4
        /*0010*/ 	.word	0x00000000
	.align		4
        /*0014*/ 	.word	0xfffffffd
	.align		4
        /*0018*/ 	.word	0x00000000
	.align		4
        /*001c*/ 	.word	0xfffffffc


//--------------------- .text.matmul_kernel       --------------------------
	.section	.text.matmul_kernel,"ax",@progbits
	.align	128
        .global         matmul_kernel
        .type           matmul_kernel,@function
        .size           matmul_kernel,(.L_x_3 - matmul_kernel)
        .other          matmul_kernel,@"STO_CUDA_ENTRY STV_DEFAULT"
matmul_kernel:
.text.matmul_kernel:
[----:B------:R-:W1:Y:S08]  /*0000*/  LDC R1, c[0x0][0x28] ;  /* 0x00000a00ff017b82 */ /* 0x000e700000000800 */
[----:B------:R-:W2:Y:S01]  /*0010*/  LDC.64 R188, c[0x0][0x228] ;  /* 0x00008a00ffbc7b82 */ /* 0x000ea20000000a00 */
[----:B------:R-:W3:Y:S01]  /*0020*/  S2R R5, SR_CTAID.X ;  /* 0x0000000000057919 */ /* 0x000ee20000002500 */
[----:B------:R-:W-:Y:S01]  /*0030*/  ULDC.64 UR4, c[0x0][0x218] ;  /* 0x0000860000047ab9 */ /* 0x000fe20000000a00 */
[----:B------:R-:W-:Y:S01]  /*0040*/  ULDC.64 UR6, c[0x0][0x210] ;  /* 0x0000840000067ab9 */ /* 0x000fe20000000a00 */
[----:B------:R-:W-:Y:S01]  /*0050*/  UMOV UR8, 0x400 ;  /* 0x0000040000087882 */ /* 0x000fe20000000000 */
[----:B------:R-:W4:Y:S01]  /*0060*/  S2R R152, SR_TID.X ;  /* 0x0000000000987919 */ /* 0x000f220000002100 */
[----:B-1----:R-:W-:Y:S01]  /*0070*/  VIADD R1, R1, 0xfffffad8 ;  /* 0xfffffad801017836 */ /* 0x002fe20000000000 */
[----:B------:R-:W-:Y:S01]  /*0080*/  ULDC.64 UR16, c[0x0][0x208] ;  /* 0x0000820000107ab9 */ /* 0x000fe20000000a00 */
[----:B------:R-:W1:Y:S01]  /*0090*/  LDC.64 R184, c[0x0][0x238] ;  /* 0x00008e00ffb87b82 */ /* 0x000e620000000a00 */
[----:B--2---:R-:W-:Y:S01]  /*00a0*/  VIADD R0, R189, 0x3f ;  /* 0x0000003fbd007836 */ /* 0x004fe20000000000 */
[----:B------:R-:W-:-:S02]  /*00b0*/  IABS R28, R189 ;  /* 0x000000bd001c7213 */ /* 0x000fc40000000000 */
[----:B------:R-:W-:Y:S02]  /*00c0*/  IABS R27, R188 ;  /* 0x000000bc001b7213 */ /* 0x000fe40000000000 */
[----:B------:R-:W-:Y:S01]  /*00d0*/  SHF.R.S32.HI R3, RZ, 0x1f, R0 ;  /* 0x0000001fff037819 */ /* 0x000fe20000011400 */
[----:B-1----:R-:W-:-:S03]  /*00e0*/  IMAD.SHL.U32 R55, R184, 0x20, RZ ;  /* 0x00000020b8377824 */ /* 0x002fc600078e00ff */
[----:B------:R-:W-:Y:S01]  /*00f0*/  LEA.HI R3, R3, R0, RZ, 0x6 ;  /* 0x0000000003037211 */ /* 0x000fe200078f30ff */
[C---:B------:R-:W-:Y:S01]  /*0100*/  IMAD R59, R184.reuse, 0x21, RZ ;  /* 0x00000021b83b7824 */ /* 0x040fe200078e02ff */
[----:B---3--:R-:W-:Y:S01]  /*0110*/  IABS R8, R5 ;  /* 0x0000000500087213 */ /* 0x008fe20000000000 */
[C---:B------:R-:W-:Y:S01]  /*0120*/  IMAD R63, R184.reuse, 0x22, RZ ;  /* 0x00000022b83f7824 */ /* 0x040fe200078e02ff */
[----:B------:R-:W-:Y:S01]  /*0130*/  SHF.R.S32.HI R3, RZ, 0x6, R3 ;  /* 0x00000006ff037819 */ /* 0x000fe20000011403 */
[----:B------:R-:W-:Y:S01]  /*0140*/  IMAD R67, R184, 0x23, RZ ;  /* 0x00000023b8437824 */ /* 0x000fe200078e02ff */
[----:B----4-:R-:W-:Y:S01]  /*0150*/  LOP3.LUT R249, R152, 0x3f, RZ, 0xc0, !PT ;  /* 0x0000003f98f97812 */ /* 0x010fe200078ec0ff */
[C---:B------:R-:W-:Y:S02]  /*0160*/  IMAD R73, R184.reuse, 0x24, RZ ;  /* 0x00000024b8497824 */ /* 0x040fe400078e02ff */
[----:B------:R-:W-:Y:S02]  /*0170*/  IMAD.SHL.U32 R4, R3, 0x8, RZ ;  /* 0x0000000803047824 */ /* 0x000fe400078e00ff */
[----:B------:R-:W-:-:S02]  /*0180*/  IMAD R77, R184, 0x25, RZ ;  /* 0x00000025b84d7824 */ /* 0x000fc400078e02ff */
[C---:B------:R-:W-:Y:S01]  /*0190*/  IMAD R81, R184.reuse, 0x26, RZ ;  /* 0x00000026b8517824 */ /* 0x040fe200078e02ff */
[-C--:B------:R-:W-:Y:S01]  /*01a0*/  IABS R7, R4.reuse ;  /* 0x0000000400077213 */ /* 0x080fe20000000000 */
[C---:B------:R-:W-:Y:S01]  /*01b0*/  IMAD R83, R184.reuse, 0x27, RZ ;  /* 0x00000027b8537824 */ /* 0x040fe200078e02ff */
[----:B------:R-:W-:Y:S01]  /*01c0*/  IABS R10, R4 ;  /* 0x00000004000a7213 */ /* 0x000fe20000000000 */
[C---:B------:R-:W-:Y:S01]  /*01d0*/  IMAD R87, R184.reuse, 0xb, RZ ;  /* 0x0000000bb8577824 */ /* 0x040fe200078e02ff */
[----:B------:R-:W1:Y:S01]  /*01e0*/  I2F.RP R0, R7 ;  /* 0x0000000700007306 */ /* 0x000e620000209400 */
[C---:B------:R-:W-:Y:S02]  /*01f0*/  IMAD R89, R184.reuse, 0x28, RZ ;  /* 0x00000028b8597824 */ /* 0x040fe400078e02ff */
[C---:B------:R-:W-:Y:S02]  /*0200*/  IMAD R93, R184.reuse, 0x29, RZ ;  /* 0x00000029b85d7824 */ /* 0x040fe400078e02ff */
[----:B------:R-:W-:-:S02]  /*0210*/  IMAD R97, R184, 0x2a, RZ ;  /* 0x0000002ab8617824 */ /* 0x000fc400078e02ff */
[C---:B------:R-:W-:Y:S02]  /*0220*/  IMAD R99, R184.reuse, 0x2b, RZ ;  /* 0x0000002bb8637824 */ /* 0x040fe400078e02ff */
[C---:B------:R-:W-:Y:S02]  /*0230*/  IMAD R103, R184.reuse, 0xc, RZ ;  /* 0x0000000cb8677824 */ /* 0x040fe400078e02ff */
[C---:B------:R-:W-:Y:S02]  /*0240*/  IMAD R105, R184.reuse, 0xd, RZ ;  /* 0x0000000db8697824 */ /* 0x040fe400078e02ff */
[C---:B------:R-:W-:Y:S01]  /*0250*/  IMAD R109, R184.reuse, 0xe, RZ ;  /* 0x0000000eb86d7824 */ /* 0x040fe200078e02ff */
[----:B-1----:R-:W1:Y:S01]  /*0260*/  MUFU.RCP R0, R0 ;  /* 0x0000000000007308 */ /* 0x002e620000001000 */
[C---:B------:R-:W-:Y:S02]  /*0270*/  IMAD R111, R184.reuse, 0xf, RZ ;  /* 0x0000000fb86f7824 */ /* 0x040fe400078e02ff */
[----:B------:R-:W-:-:S02]  /*0280*/  IMAD R115, R184, 0x2c, RZ ;  /* 0x0000002cb8737824 */ /* 0x000fc400078e02ff */
[C---:B------:R-:W-:Y:S02]  /*0290*/  IMAD R119, R184.reuse, 0x2d, RZ ;  /* 0x0000002db8777824 */ /* 0x040fe400078e02ff */
[C---:B------:R-:W-:Y:S02]  /*02a0*/  IMAD R123, R184.reuse, 0x2e, RZ ;  /* 0x0000002eb87b7824 */ /* 0x040fe400078e02ff */
[C---:B------:R-:W-:Y:S02]  /*02b0*/  IMAD R125, R184.reuse, 0x2f, RZ ;  /* 0x0000002fb87d7824 */ /* 0x040fe400078e02ff */
[C---:B------:R-:W-:Y:S02]  /*02c0*/  IMAD.SHL.U32 R129, R184.reuse, 0x10, RZ ;  /* 0x00000010b8817824 */ /* 0x040fe400078e00ff */
[C---:B------:R-:W-:Y:S02]  /*02d0*/  IMAD R133, R184.reuse, 0x11, RZ ;  /* 0x00000011b8857824 */ /* 0x040fe400078e02ff */
[----:B------:R-:W-:-:S02]  /*02e0*/  IMAD R137, R184, 0x12, RZ ;  /* 0x00000012b8897824 */ /* 0x000fc400078e02ff */
[----:B-1----:R-:W-:Y:S02]  /*02f0*/  VIADD R2, R0, 0xffffffe ;  /* 0x0ffffffe00027836 */ /* 0x002fe40000000000 */
[----:B------:R-:W-:Y:S02]  /*0300*/  IMAD.MOV R0, RZ, RZ, -R10 ;  /* 0x000000ffff007224 */ /* 0x000fe400078e0a0a */
[----:B------:R1:W2:Y:S01]  /*0310*/  F2I.FTZ.U32.TRUNC.NTZ R3, R2 ;  /* 0x0000000200037305 */ /* 0x0002a2000021f000 */
[C---:B------:R-:W-:Y:S02]  /*0320*/  IMAD R141, R184.reuse, 0x13, RZ ;  /* 0x00000013b88d7824 */ /* 0x040fe400078e02ff */
[C---:B------:R-:W-:Y:S02]  /*0330*/  IMAD R145, R184.reuse, 0x30, RZ ;  /* 0x00000030b8917824 */ /* 0x040fe400078e02ff */
[C---:B------:R-:W-:Y:S02]  /*0340*/  IMAD R149, R184.reuse, 0x31, RZ ;  /* 0x00000031b8957824 */ /* 0x040fe400078e02ff */
[----:B------:R-:W-:-:S02]  /*0350*/  IMAD R163, R184, 0x15, RZ ;  /* 0x00000015b8a37824 */ /* 0x000fc400078e02ff */
[----:B-1----:R-:W-:Y:S02]  /*0360*/  IMAD.MOV.U32 R2, RZ, RZ, RZ ;  /* 0x000000ffff027224 */ /* 0x002fe400078e00ff */
[C---:B------:R-:W-:Y:S02]  /*0370*/  IMAD R167, R184.reuse, 0x16, RZ ;  /* 0x00000016b8a77824 */ /* 0x040fe400078e02ff */
[C---:B------:R-:W-:Y:S01]  /*0380*/  IMAD R171, R184.reuse, 0x17, RZ ;  /* 0x00000017b8ab7824 */ /* 0x040fe200078e02ff */
[----:B--2---:R-:W-:Y:S01]  /*0390*/  IADD3 R6, RZ, -R3, RZ ;  /* 0x80000003ff067210 */ /* 0x004fe20007ffe0ff */
[C---:B------:R-:W-:Y:S02]  /*03a0*/  IMAD R175, R184.reuse, 0x34, RZ ;  /* 0x00000034b8af7824 */ /* 0x040fe400078e02ff */
[----:B------:R-:W-:Y:S02]  /*03b0*/  IMAD R179, R184, 0x35, RZ ;  /* 0x00000035b8b37824 */ /* 0x000fe400078e02ff */
[----:B------:R-:W-:-:S02]  /*03c0*/  IMAD R9, R6, R7, RZ ;  /* 0x0000000706097224 */ /* 0x000fc400078e02ff */
[----:B------:R-:W-:Y:S02]  /*03d0*/  IMAD.MOV.U32 R6, RZ, RZ, R8 ;  /* 0x000000ffff067224 */ /* 0x000fe400078e0008 */
[----:B------:R-:W-:-:S04]  /*03e0*/  IMAD.HI.U32 R3, R3, R9, R2 ;  /* 0x0000000903037227 */ /* 0x000fc800078e0002 */
[----:B------:R-:W-:Y:S02]  /*03f0*/  IMAD R183, R184, 0x36, RZ ;  /* 0x00000036b8b77824 */ /* 0x000fe400078e02ff */
[----:B------:R-:W-:-:S04]  /*0400*/  IMAD.HI.U32 R3, R3, R6, RZ ;  /* 0x0000000603037227 */ /* 0x000fc800078e00ff */
[----:B------:R-:W-:Y:S02]  /*0410*/  IMAD R0, R3, R0, R6 ;  /* 0x0000000003007224 */ /* 0x000fe400078e0206 */
[C---:B------:R-:W-:Y:S02]  /*0420*/  IMAD R191, R184.reuse, 0x37, RZ ;  /* 0x00000037b8bf7824 */ /* 0x040fe400078e02ff */
[C---:B------:R-:W-:Y:S01]  /*0430*/  IMAD R192, R184.reuse, 0x18, RZ ;  /* 0x00000018b8c07824 */ /* 0x040fe200078e02ff */
[----:B------:R-:W-:Y:S01]  /*0440*/  ISETP.GT.U32.AND P1, PT, R7, R0, PT ;  /* 0x000000000700720c */ /* 0x000fe20003f24070 */
[C---:B------:R-:W-:Y:S02]  /*0450*/  IMAD R210, R184.reuse, 0x1a, RZ ;  /* 0x0000001ab8d27824 */ /* 0x040fe400078e02ff */
[C---:B------:R-:W-:Y:S02]  /*0460*/  IMAD R212, R184.reuse, 0x1b, RZ ;  /* 0x0000001bb8d47824 */ /* 0x040fe400078e02ff */
[----:B------:R-:W-:-:S02]  /*0470*/  IMAD R214, R184, 0x38, RZ ;  /* 0x00000038b8d67824 */ /* 0x000fc400078e02ff */
[C---:B------:R-:W-:Y:S02]  /*0480*/  IMAD R216, R184.reuse, 0x39, RZ ;  /* 0x00000039b8d87824 */ /* 0x040fe400078e02ff */
[C---:B------:R-:W-:Y:S02]  /*0490*/  IMAD R218, R184.reuse, 0x3a, RZ ;  /* 0x0000003ab8da7824 */ /* 0x040fe400078e02ff */
[----:B------:R-:W-:Y:S02]  /*04a0*/  IMAD R220, R184, 0x3b, RZ ;  /* 0x0000003bb8dc7824 */ /* 0x000fe400078e02ff */
[----:B------:R-:W-:Y:S01]  /*04b0*/  @!P1 IMAD.IADD R0, R0, 0x1, -R7 ;  /* 0x0000000100009824 */ /* 0x000fe200078e0a07 */
[----:B------:R-:W-:Y:S01]  /*04c0*/  @!P1 IADD3 R3, R3, 0x1, RZ ;  /* 0x0000000103039810 */ /* 0x000fe20007ffe0ff */
[----:B------:R-:W-:Y:S01]  /*04d0*/  IMAD R236, R184, 0x1c, RZ ;  /* 0x0000001cb8ec7824 */ /* 0x000fe200078e02ff */
[----:B------:R-:W-:Y:S01]  /*04e0*/  ISETP.NE.AND P1, PT, R4, RZ, PT ;  /* 0x000000ff0400720c */ /* 0x000fe20003f25270 */
[----:B------:R-:W-:Y:S01]  /*04f0*/  IMAD R240, R184, 0x1d, RZ ;  /* 0x0000001db8f07824 */ /* 0x000fe200078e02ff */
[----:B------:R-:W-:-:S02]  /*0500*/  ISETP.GE.U32.AND P0, PT, R0, R7, PT ;  /* 0x000000070000720c */ /* 0x000fc40003f06070 */
[----:B------:R-:W-:-:S04]  /*0510*/  LOP3.LUT R0, R5, R4, RZ, 0x3c, !PT ;  /* 0x0000000405007212 */ /* 0x000fc800078e3cff */
[----:B------:R-:W-:Y:S01]  /*0520*/  ISETP.GE.AND P2, PT, R0, RZ, PT ;  /* 0x000000ff0000720c */ /* 0x000fe20003f46270 */
[----:B------:R-:W-:-:S06]  /*0530*/  VIADD R0, R188, 0x1ff ;  /* 0x000001ffbc007836 */ /* 0x000fcc0000000000 */
[----:B------:R-:W-:-:S04]  /*0540*/  @P0 VIADD R3, R3, 0x1 ;  /* 0x0000000103030836 */ /* 0x000fc80000000000 */
[----:B------:R-:W-:Y:S01]  /*0550*/  IMAD.MOV.U32 R2, RZ, RZ, R3 ;  /* 0x000000ffff027224 */ /* 0x000fe200078e0003 */
[----:B------:R-:W-:-:S03]  /*0560*/  SHF.R.S32.HI R3, RZ, 0x1f, R0 ;  /* 0x0000001fff037819 */ /* 0x000fc60000011400 */
[----:B------:R-:W-:Y:S01]  /*0570*/  @!P2 IMAD.MOV R2, RZ, RZ, -R2 ;  /* 0x000000ffff02a224 */ /* 0x000fe200078e0a02 */
[----:B------:R-:W-:Y:S02]  /*0580*/  @!P1 LOP3.LUT R2, RZ, R4, RZ, 0x33, !PT ;  /* 0x00000004ff029212 */ /* 0x000fe400078e33ff */
[----:B------:R-:W-:Y:S02]  /*0590*/  LEA.HI R3, R3, R0, RZ, 0x9 ;  /* 0x0000000003037211 */ /* 0x000fe400078f48ff */
[----:B------:R-:W-:Y:S01]  /*05a0*/  SHF.L.U32 R11, R2, 0x3, RZ ;  /* 0x00000003020b7819 */ /* 0x000fe200000006ff */
[----:B------:R-:W-:-:S03]  /*05b0*/  IMAD.MOV R2, RZ, RZ, -R2 ;  /* 0x000000ffff027224 */ /* 0x000fc600078e0a02 */
[----:B------:R-:W-:Y:S01]  /*05c0*/  LEA.HI.SX32 R3, R3, -R11, 0x17 ;  /* 0x8000000b03037211 */ /* 0x000fe200078fbaff */
[----:B------:R-:W-:Y:S02]  /*05d0*/  IMAD R8, R4, R2, R5 ;  /* 0x0000000204087224 */ /* 0x000fe400078e0205 */
[----:B------:R-:W-:Y:S01]  /*05e0*/  IMAD.MOV.U32 R2, RZ, RZ, RZ ;  /* 0x000000ffff027224 */ /* 0x000fe200078e00ff */
[----:B------:R-:W-:Y:S02]  /*05f0*/  VIMNMX R13, R3, 0x8, PT ;  /* 0x00000008030d7848 */ /* 0x000fe40003fe0100 */
[----:B------:R-:W-:Y:S02]  /*0600*/  IABS R4, R8 ;  /* 0x0000000800047213 */ /* 0x000fe40000000000 */
[----:B------:R-:W-:-:S04]  /*0610*/  IABS R7, R13 ;  /* 0x0000000d00077213 */ /* 0x000fc80000000000 */
[----:B------:R-:W1:Y:S08]  /*0620*/  I2F.RP R0, R7 ;  /* 0x0000000700007306 */ /* 0x000e700000209400 */
[----:B-1----:R-:W1:Y:S02]  /*0630*/  MUFU.RCP R0, R0 ;  /* 0x0000000000007308 */ /* 0x002e640000001000 */
[----:B-1----:R-:W-:-:S06]  /*0640*/  VIADD R3, R0, 0xffffffe ;  /* 0x0ffffffe00037836 */ /* 0x002fcc0000000000 */
[----:B------:R-:W1:Y:S02]  /*0650*/  F2I.FTZ.U32.TRUNC.NTZ R3, R3 ;  /* 0x0000000300037305 */ /* 0x000e64000021f000 */
[----:B-1----:R-:W-:-:S04]  /*0660*/  IMAD.MOV R6, RZ, RZ, -R3 ;  /* 0x000000ffff067224 */ /* 0x002fc800078e0a03 */
[----:B------:R-:W-:Y:S01]  /*0670*/  IMAD R5, R6, R7, RZ ;  /* 0x0000000706057224 */ /* 0x000fe200078e02ff */
[----:B------:R-:W-:-:S03]  /*0680*/  IABS R6, R13 ;  /* 0x0000000d00067213 */ /* 0x000fc60000000000 */
[----:B------:R-:W-:Y:S01]  /*0690*/  IMAD.HI.U32 R2, R3, R5, R2 ;  /* 0x0000000503027227 */ /* 0x000fe200078e0002 */
[----:B------:R-:W-:Y:S02]  /*06a0*/  MOV R3, R4 ;  /* 0x0000000400037202 */ /* 0x000fe40000000f00 */
[----:B------:R-:W-:Y:S01]  /*06b0*/  LOP3.LUT R4, R152, 0xc0, RZ, 0xc0, !PT ;  /* 0x000000c098047812 */ /* 0x000fe200078ec0ff */
[----:B------:R-:W-:Y:S02]  /*06c0*/  IMAD.MOV R0, RZ, RZ, -R6 ;  /* 0x000000ffff007224 */ /* 0x000fe400078e0a06 */
[----:B------:R-:W-:Y:S01]  /*06d0*/  IMAD.HI.U32 R2, R2, R3, RZ ;  /* 0x0000000302027227 */ /* 0x000fe200078e00ff */
[----:B------:R-:W1:Y:S03]  /*06e0*/  I2F.RP R6, R28 ;  /* 0x0000001c00067306 */ /* 0x000e660000209400 */
[----:B------:R-:W-:-:S05]  /*06f0*/  IMAD R0, R2, R0, R3 ;  /* 0x0000000002007224 */ /* 0x000fca00078e0203 */
[----:B------:R-:W2:Y:S01]  /*0700*/  I2F.RP R3, R27 ;  /* 0x0000001b00037306 */ /* 0x000ea20000209400 */
[----:B------:R-:W-:-:S07]  /*0710*/  ISETP.GT.U32.AND P1, PT, R7, R0, PT ;  /* 0x000000000700720c */ /* 0x000fce0003f24070 */
[----:B-1----:R-:W1:Y:S06]  /*0720*/  MUFU.RCP R6, R6 ;  /* 0x0000000600067308 */ /* 0x002e6c0000001000 */
[----:B------:R-:W-:Y:S01]  /*0730*/  @!P1 IMAD.IADD R0, R0, 0x1, -R7 ;  /* 0x0000000100009824 */ /* 0x000fe200078e0a07 */
[----:B------:R-:W-:Y:S01]  /*0740*/  @!P1 IADD3 R2, R2, 0x1, RZ ;  /* 0x0000000102029810 */ /* 0x000fe20007ffe0ff */
[----:B--2---:R-:W2:Y:S01]  /*0750*/  MUFU.RCP R3, R3 ;  /* 0x0000000300037308 */ /* 0x004ea20000001000 */
[----:B------:R-:W-:Y:S02]  /*0760*/  ISETP.NE.AND P1, PT, R13, RZ, PT ;  /* 0x000000ff0d00720c */ /* 0x000fe40003f25270 */
[----:B------:R-:W-:Y:S01]  /*0770*/  ISETP.GE.U32.AND P0, PT, R0, R7, PT ;  /* 0x000000070000720c */ /* 0x000fe20003f06070 */
[----:B------:R-:W-:Y:S01]  /*0780*/  IMAD.SHL.U32 R7, R152, 0x4, RZ ;  /* 0x0000000498077824 */ /* 0x000fe200078e00ff */
[----:B------:R-:W-:-:S04]  /*0790*/  LOP3.LUT R0, R8, R13, RZ, 0x3c, !PT ;  /* 0x0000000d08007212 */ /* 0x000fc800078e3cff */
[----:B------:R-:W-:Y:S01]  /*07a0*/  ISETP.GE.AND P2, PT, R0, RZ, PT ;  /* 0x000000ff0000720c */ /* 0x000fe20003f46270 */
[----:B-1----:R-:W-:Y:S01]  /*07b0*/  VIADD R5, R6, 0xffffffe ;  /* 0x0ffffffe06057836 */ /* 0x002fe20000000000 */
[----:B------:R-:W-:-:S05]  /*07c0*/  LOP3.LUT R7, R7, 0x7c, RZ, 0xc0, !PT ;  /* 0x0000007c07077812 */ /* 0x000fca00078ec0ff */
[----:B------:R-:W-:Y:S01]  /*07d0*/  @P0 VIADD R2, R2, 0x1 ;  /* 0x0000000102020836 */ /* 0x000fe20000000000 */
[----:B------:R-:W1:Y:S01]  /*07e0*/  F2I.FTZ.U32.TRUNC.NTZ R5, R5 ;  /* 0x0000000500057305 */ /* 0x000e62000021f000 */
[----:B--2---:R-:W-:Y:S02]  /*07f0*/  VIADD R0, R3, 0xffffffe ;  /* 0x0ffffffe03007836 */ /* 0x004fe40000000000 */
[----:B------:R-:W-:Y:S02]  /*0800*/  IMAD.MOV.U32 R6, RZ, RZ, R2 ;  /* 0x000000ffff067224 */ /* 0x000fe400078e0002 */
[----:B------:R-:W-:Y:S01]  /*0810*/  IMAD R7, R4, 0x2, R7 ;  /* 0x0000000204077824 */ /* 0x000fe200078e0207 */
[----:B------:R-:W-:Y:S01]  /*0820*/  SHF.R.U32.HI R4, RZ, 0x2, R4 ;  /* 0x00000002ff047819 */ /* 0x000fe20000011604 */
[----:B------:R-:W-:Y:S01]  /*0830*/  IMAD.SHL.U32 R2, R152, 0x100, RZ ;  /* 0x0000010098027824 */ /* 0x000fe200078e00ff */
[----:B------:R2:W3:Y:S01]  /*0840*/  F2I.FTZ.U32.TRUNC.NTZ R3, R0 ;  /* 0x0000000000037305 */ /* 0x0004e2000021f000 */
[----:B------:R-:W-:-:S02]  /*0850*/  @!P2 IADD3 R6, -R6, RZ, RZ ;  /* 0x000000ff0606a210 */ /* 0x000fc40007ffe1ff */
[----:B------:R-:W-:Y:S02]  /*0860*/  @!P1 LOP3.LUT R6, RZ, R13, RZ, 0x33, !PT ;  /* 0x0000000dff069212 */ /* 0x000fe400078e33ff */
[----:B------:R-:W-:Y:S02]  /*0870*/  LOP3.LUT R9, R7, R4, RZ, 0x3c, !PT ;  /* 0x0000000407097212 */ /* 0x000fe400078e3cff */
[----:B------:R-:W-:Y:S01]  /*0880*/  SHF.R.U32.HI R7, RZ, 0x6, R152 ;  /* 0x00000006ff077819 */ /* 0x000fe20000011698 */
[----:B-1----:R-:W-:Y:S01]  /*0890*/  IMAD.MOV R15, RZ, RZ, -R5 ;  /* 0x000000ffff0f7224 */ /* 0x002fe200078e0a05 */
[----:B------:R-:W-:Y:S01]  /*08a0*/  LOP3.LUT R252, R9, 0x2000, R2, 0xf8, !PT ;  /* 0x0000200009fc7812 */ /* 0x000fe200078ef802 */
[----:B--2---:R-:W-:Y:S01]  /*08b0*/  IMAD.SHL.U32 R0, R6, 0x40, RZ ;  /* 0x0000004006007824 */ /* 0x004fe200078e00ff */
[----:B------:R-:W-:Y:S01]  /*08c0*/  SGXT.U32 R7, R7, 0x2 ;  /* 0x000000020707781a */ /* 0x000fe20000000000 */
[----:B------:R-:W-:Y:S01]  /*08d0*/  IMAD R9, R15, R28, RZ ;  /* 0x0000001c0f097224 */ /* 0x000fe200078e02ff */
[----:B------:R-:W-:Y:S01]  /*08e0*/  MOV R4, RZ ;  /* 0x000000ff00047202 */ /* 0x000fe20000000f00 */
[----:B------:R-:W-:Y:S01]  /*08f0*/  IMAD.MOV R2, RZ, RZ, -R6 ;  /* 0x000000ffff027224 */ /* 0x000fe200078e0a06 */
[----:B------:R-:W-:Y:S01]  /*0900*/  LOP3.LUT R7, R0, R7, RZ, 0xfc, !PT ;  /* 0x0000000700077212 */ /* 0x000fe200078efcff */
[----:B---3--:R-:W-:Y:S01]  /*0910*/  IMAD.MOV R10, RZ, RZ, -R3 ;  /* 0x000000ffff0a7224 */ /* 0x008fe200078e0a03 */
[----:B------:R-:W-:Y:S01]  /*0920*/  STL [R1+0x2cc], R252 ;  /* 0x0002ccfc01007387 */ /* 0x000fe20000100800 */
[----:B------:R-:W-:Y:S01]  /*0930*/  IMAD.HI.U32 R5, R5, R9, R4 ;  /* 0x0000000905057227 */ /* 0x000fe200078e0004 */
[----:B------:R-:W-:-:S02]  /*0940*/  LOP3.LUT R12, R7, 0x3c, RZ, 0xfc, !PT ;  /* 0x0000003c070c7812 */ /* 0x000fc400078efcff */
[----:B------:R-:W-:Y:S01]  /*0950*/  LOP3.LUT R31, R7, 0x14, RZ, 0xfc, !PT ;  /* 0x00000014071f7812 */ /* 0x000fe200078efcff */
[----:B------:R-:W-:Y:S01]  /*0960*/  IMAD.MOV.U32 R6, RZ, RZ, R10 ;  /* 0x000000ffff067224 */ /* 0x000fe200078e000a */
[----:B------:R-:W-:Y:S01]  /*0970*/  IABS R22, R12 ;  /* 0x0000000c00167213 */ /* 0x000fe20000000000 */
[----:B------:R-:W-:Y:S01]  /*0980*/  IMAD R4, R13, R2, R8 ;  /* 0x000000020d047224 */ /* 0x000fe200078e0208 */
[----:B------:R-:W-:Y:S01]  /*0990*/  IABS R10, R7 ;  /* 0x00000007000a7213 */ /* 0x000fe20000000000 */
[----:B------:R-:W-:Y:S01]  /*09a0*/  IMAD R9, R6, R27, RZ ;  /* 0x0000001b06097224 */ /* 0x000fe200078e02ff */
[----:B------:R-:W-:Y:S01]  /*09b0*/  IABS R17, R31 ;  /* 0x0000001f00117213 */ /* 0x000fe20000000000 */
[----:B------:R-:W-:Y:S01]  /*09c0*/  IMAD.MOV.U32 R2, RZ, RZ, RZ ;  /* 0x000000ffff027224 */ /* 0x000fe200078e00ff */
[----:B------:R-:W-:Y:S01]  /*09d0*/  ISETP.GE.AND P2, PT, R12, RZ, PT ;  /* 0x000000ff0c00720c */ /* 0x000fe20003f46270 */
[----:B------:R-:W-:Y:S01]  /*09e0*/  IMAD.HI.U32 R8, R5, R22, RZ ;  /* 0x0000001605087227 */ /* 0x000fe200078e00ff */
[C---:B------:R-:W-:Y:S01]  /*09f0*/  LOP3.LUT R32, R7.reuse, 0x18, RZ, 0xfc, !PT ;  /* 0x0000001807207812 */ /* 0x040fe200078efcff */
[----:B------:R1:W-:Y:S01]  /*0a00*/  STL.64 [R1+0x4b8], R188 ;  /* 0x0004b8bc01007387 */ /* 0x0003e20000100a00 */
[----:B------:R-:W-:Y:S01]  /*0a10*/  LOP3.LUT R33, R7, 0x1c, RZ, 0xfc, !PT ;  /* 0x0000001c07217812 */ /* 0x000fe200078efcff */
[----:B------:R-:W-:Y:S01]  /*0a20*/  IMAD.HI.U32 R6, R3, R9, R2 ;  /* 0x0000000903067227 */ /* 0x000fe200078e0002 */
[----:B------:R-:W-:-:S02]  /*0a30*/  SHF.L.U32 R9, R152, 0x4, RZ ;  /* 0x0000000498097819 */ /* 0x000fc400000006ff */
[----:B------:R-:W-:Y:S01]  /*0a40*/  LOP3.LUT R36, R7, 0x28, RZ, 0xfc, !PT ;  /* 0x0000002807247812 */ /* 0x000fe200078efcff */
[----:B------:R-:W-:Y:S01]  /*0a50*/  IMAD.HI.U32 R2, R5, R10, RZ ;  /* 0x0000000a05027227 */ /* 0x000fe200078e00ff */
[----:B------:R-:W-:Y:S02]  /*0a60*/  LOP3.LUT R9, R9, 0x70, RZ, 0xc0, !PT ;  /* 0x0000007009097812 */ /* 0x000fe400078ec0ff */
[----:B------:R-:W-:Y:S01]  /*0a70*/  IABS R18, R32 ;  /* 0x0000002000127213 */ /* 0x000fe20000000000 */
[----:B------:R-:W-:Y:S01]  /*0a80*/  IMAD.IADD R3, R11, 0x1, R4 ;  /* 0x000000010b037824 */ /* 0x000fe200078e0204 */
[----:B------:R-:W-:Y:S01]  /*0a90*/  LOP3.LUT R4, R152, 0xff, RZ, 0xc0, !PT ;  /* 0x000000ff98047812 */ /* 0x000fe200078ec0ff */
[----:B------:R-:W-:Y:S01]  /*0aa0*/  IMAD.MOV R13, RZ, RZ, -R8 ;  /* 0x000000ffff0d7224 */ /* 0x000fe200078e0a08 */
[----:B------:R-:W-:Y:S01]  /*0ab0*/  LOP3.LUT R8, R7, 0x4, RZ, 0xfc, !PT ;  /* 0x0000000407087812 */ /* 0x000fe200078efcff */
[----:B------:R-:W-:Y:S01]  /*0ac0*/  IMAD.MOV R11, RZ, RZ, -R2 ;  /* 0x000000ffff0b7224 */ /* 0x000fe200078e0a02 */
[----:B------:R-:W-:Y:S01]  /*0ad0*/  LEA R2, R4, R9, 0x7 ;  /* 0x0000000904027211 */ /* 0x000fe200078e38ff */
[----:B------:R-:W-:Y:S01]  /*0ae0*/  IMAD R3, R3, 0x200, R4 ;  /* 0x0000020003037824 */ /* 0x000fe200078e0204 */
[----:B------:R-:W-:Y:S01]  /*0af0*/  ISETP.GE.AND P3, PT, R8, RZ, PT ;  /* 0x000000ff0800720c */ /* 0x000fe20003f66270 */
[C---:B------:R-:W-:Y:S01]  /*0b00*/  IMAD R4, R28.reuse, R11, R10 ;  /* 0x0000000b1c047224 */ /* 0x040fe200078e020a */
[----:B------:R-:W-:Y:S01]  /*0b10*/  LOP3.LUT R11, R7, 0x10, RZ, 0xfc, !PT ;  /* 0x00000010070b7812 */ /* 0x000fe200078efcff */
[----:B------:R-:W-:Y:S01]  /*0b20*/  IMAD R22, R28, R13, R22 ;  /* 0x0000000d1c167224 */ /* 0x000fe200078e0216 */
[----:B------:R-:W-:Y:S01]  /*0b30*/  IABS R8, R8 ;  /* 0x0000000800087213 */ /* 0x000fe20000000000 */
[----:B------:R-:W-:Y:S01]  /*0b40*/  IMAD.HI.U32 R12, R5, R17, RZ ;  /* 0x00000011050c7227 */ /* 0x000fe200078e00ff */
[----:B------:R-:W-:-:S02]  /*0b50*/  ISETP.GE.AND P1, PT, R11, RZ, PT ;  /* 0x000000ff0b00720c */ /* 0x000fc40003f26270 */
[----:B------:R-:W-:Y:S01]  /*0b60*/  IABS R16, R11 ;  /* 0x0000000b00107213 */ /* 0x000fe20000000000 */
[----:B------:R-:W-:Y:S01]  /*0b70*/  IMAD.MOV.U32 R11, RZ, RZ, R8 ;  /* 0x000000ffff0b7224 */ /* 0x000fe200078e0008 */
[C---:B------:R-:W-:Y:S02]  /*0b80*/  ISETP.GT.U32.AND P6, PT, R28.reuse, R22, PT ;  /* 0x000000161c00720c */ /* 0x040fe40003fc4070 */
[----:B------:R-:W-:Y:S01]  /*0b90*/  ISETP.GT.U32.AND P5, PT, R28, R4, PT ;  /* 0x000000041c00720c */ /* 0x000fe20003fa4070 */
[----:B------:R-:W-:Y:S01]  /*0ba0*/  IMAD.HI.U32 R8, R5, R11, RZ ;  /* 0x0000000b05087227 */ /* 0x000fe200078e00ff */
[C---:B------:R-:W-:Y:S02]  /*0bb0*/  LOP3.LUT R9, R7.reuse, 0x8, RZ, 0xfc, !PT ;  /* 0x0000000807097812 */ /* 0x040fe400078efcff */
[----:B------:R-:W-:Y:S01]  /*0bc0*/  LOP3.LUT R10, R7, 0xc, RZ, 0xfc, !PT ;  /* 0x0000000c070a7812 */ /* 0x000fe200078efcff */
[----:B------:R-:W-:Y:S01]  /*0bd0*/  IMAD.MOV R8, RZ, RZ, -R8 ;  /* 0x000000ffff087224 */ /* 0x000fe200078e0a08 */
[----:B------:R-:W-:-:S02]  /*0be0*/  IABS R13, R9 ;  /* 0x00000009000d7213 */ /* 0x000fc40000000000 */
[----:B------:R-:W-:Y:S01]  /*0bf0*/  IABS R14, R10 ;  /* 0x0000000a000e7213 */ /* 0x000fe20000000000 */
[----:B------:R-:W-:Y:S01]  /*0c00*/  IMAD R8, R28, R8, R11 ;  /* 0x000000081c087224 */ /* 0x000fe200078e020b */
[----:B------:R-:W-:Y:S01]  /*0c10*/  ISETP.GE.AND P0, PT, R9, RZ, PT ;  /* 0x000000ff0900720c */ /* 0x000fe20003f06270 */
[--C-:B------:R-:W-:Y:S01]  /*0c20*/  @!P6 IMAD.IADD R22, R22, 0x1, -R28.reuse ;  /* 0x000000011616e824 */ /* 0x100fe200078e0a1c */
[----:B------:R-:W-:Y:S01]  /*0c30*/  ISETP.GE.AND P4, PT, R10, RZ, PT ;  /* 0x000000ff0a00720c */ /* 0x000fe20003f86270 */
[----:B------:R-:W-:Y:S01]  /*0c40*/  @!P5 IMAD.IADD R4, R4, 0x1, -R28 ;  /* 0x000000010404d824 */ /* 0x000fe200078e0a1c */
[C---:B------:R-:W-:Y:S01]  /*0c50*/  ISETP.GT.U32.AND P5, PT, R28.reuse, R8, PT ;  /* 0x000000081c00720c */ /* 0x040fe20003fa4070 */
[C---:B------:R-:W-:Y:S01]  /*0c60*/  IMAD.HI.U32 R9, R5.reuse, R13, RZ ;  /* 0x0000000d05097227 */ /* 0x040fe200078e00ff */
[----:B------:R-:W-:Y:S02]  /*0c70*/  ISETP.GT.U32.AND P6, PT, R28, R22, PT ;  /* 0x000000161c00720c */ /* 0x000fe40003fc4070 */
[----:B------:R-:W-:Y:S01]  /*0c80*/  IADD3 R12, -R12, RZ, RZ ;  /* 0x000000ff0c0c7210 */ /* 0x000fe20007ffe1ff */
[----:B------:R-:W-:Y:S01]  /*0c90*/  IMAD.HI.U32 R10, R5, R14, RZ ;  /* 0x0000000e050a7227 */ /* 0x000fe200078e00ff */
[----:B------:R-:W-:-:S02]  /*0ca0*/  IADD3 R9, -R9, RZ, RZ ;  /* 0x000000ff09097210 */ /* 0x000fc40007ffe1ff */
[----:B------:R-:W-:Y:S01]  /*0cb0*/  IABS R20, R33 ;  /* 0x0000002100147213 */ /* 0x000fe20000000000 */
[----:B------:R-:W-:Y:S01]  /*0cc0*/  IMAD.MOV R15, RZ, RZ, -R10 ;  /* 0x000000ffff0f7224 */ /* 0x000fe200078e0a0a */
[----:B------:R-:W-:Y:S01]  /*0cd0*/  IABS R26, R36 ;  /* 0x00000024001a7213 */ /* 0x000fe20000000000 */
[----:B------:R-:W-:Y:S01]  /*0ce0*/  IMAD R9, R28, R9, R13 ;  /* 0x000000091c097224 */ /* 0x000fe200078e020d */
[----:B------:R-:W-:Y:S01]  /*0cf0*/  LOP3.LUT R34, R7, 0x20, RZ, 0xfc, !PT ;  /* 0x0000002007227812 */ /* 0x000fe200078efcff */
[--C-:B------:R-:W-:Y:S01]  /*0d00*/  @!P5 IMAD.IADD R8, R8, 0x1, -R28.reuse ;  /* 0x000000010808d824 */ /* 0x100fe200078e0a1c */
[----:B------:R-:W-:Y:S01]  /*0d10*/  ISETP.GT.U32.AND P5, PT, R28, R4, PT ;  /* 0x000000041c00720c */ /* 0x000fe20003fa4070 */
[----:B------:R-:W-:Y:S01]  /*0d20*/  @!P6 IMAD.IADD R22, R22, 0x1, -R28 ;  /* 0x000000011616e824 */ /* 0x000fe200078e0a1c */
[----:B------:R-:W-:Y:S01]  /*0d30*/  IABS R23, R34 ;  /* 0x0000002200177213 */ /* 0x000fe20000000000 */
[C---:B------:R-:W-:Y:S01]  /*0d40*/  IMAD R11, R28.reuse, R15, R14 ;  /* 0x0000000f1c0b7224 */ /* 0x040fe200078e020e */
[----:B------:R-:W-:Y:S01]  /*0d50*/  ISETP.GT.U32.AND P6, PT, R28, R8, PT ;  /* 0x000000081c00720c */ /* 0x000fe20003fc4070 */
[----:B------:R-:W-:Y:S01]  /*0d60*/  IMAD.HI.U32 R10, R5, R16, RZ ;  /* 0x00000010050a7227 */ /* 0x000fe200078e00ff */
[----:B------:R-:W-:-:S02]  /*0d70*/  LOP3.LUT R35, R7, 0x24, RZ, 0xfc, !PT ;  /* 0x0000002407237812 */ /* 0x000fc400078efcff */
[C---:B------:R-:W-:Y:S01]  /*0d80*/  LOP3.LUT R37, R7.reuse, 0x2c, RZ, 0xfc, !PT ;  /* 0x0000002c07257812 */ /* 0x040fe200078efcff */
[----:B------:R-:W-:Y:S01]  /*0d90*/  IMAD.MOV R13, RZ, RZ, -R10 ;  /* 0x000000ffff0d7224 */ /* 0x000fe200078e0a0a */
[----:B------:R-:W-:Y:S01]  /*0da0*/  IABS R24, R35 ;  /* 0x0000002300187213 */ /* 0x000fe20000000000 */
[C---:B------:R-:W-:Y:S01]  /*0db0*/  IMAD R15, R28.reuse, R12, R17 ;  /* 0x0000000c1c0f7224 */ /* 0x040fe200078e0211 */
[----:B------:R-:W-:Y:S01]  /*0dc0*/  LOP3.LUT R38, R7, 0x30, RZ, 0xfc, !PT ;  /* 0x0000003007267812 */ /* 0x000fe200078efcff */
[----:B------:R-:W-:Y:S01]  /*0dd0*/  IMAD R13, R28, R13, R16 ;  /* 0x0000000d1c0d7224 */ /* 0x000fe200078e0210 */
[----:B------:R-:W-:Y:S01]  /*0de0*/  @!P5 IADD3 R4, R4, -R28, RZ ;  /* 0x8000001c0404d210 */ /* 0x000fe20007ffe0ff */
[----:B------:R-:W-:Y:S01]  /*0df0*/  IMAD.HI.U32 R10, R5, R18, RZ ;  /* 0x00000012050a7227 */ /* 0x000fe200078e00ff */
[----:B------:R-:W-:Y:S02]  /*0e00*/  ISETP.GT.U32.AND P5, PT, R28, R9, PT ;  /* 0x000000091c00720c */ /* 0x000fe40003fa4070 */
[----:B------:R-:W-:Y:S01]  /*0e10*/  LOP3.LUT R39, R7, 0x34, RZ, 0xfc, !PT ;  /* 0x0000003407277812 */ /* 0x000fe200078efcff */
[----:B------:R-:W-:Y:S01]  /*0e20*/  @!P6 IMAD.IADD R8, R8, 0x1, -R28 ;  /* 0x000000010808e824 */ /* 0x000fe200078e0a1c */
[----:B------:R-:W-:Y:S01]  /*0e30*/  ISETP.GT.U32.AND P6, PT, R28, R11, PT ;  /* 0x0000000b1c00720c */ /* 0x000fe20003fc4070 */
[----:B------:R-:W-:Y:S01]  /*0e40*/  IMAD.HI.U32 R12, R5, R20, RZ ;  /* 0x00000014050c7227 */ /* 0x000fe200078e00ff */
[----:B------:R-:W-:-:S02]  /*0e50*/  LOP3.LUT R30, R7, 0x38, RZ, 0xfc, !PT ;  /* 0x00000038071e7812 */ /* 0x000fc400078efcff */
[----:B------:R-:W-:Y:S01]  /*0e60*/  LOP3.LUT R152, R2, 0x10, RZ, 0x3c, !PT ;  /* 0x0000001002987812 */ /* 0x000fe200078e3cff */
[----:B------:R-:W-:-:S04]  /*0e70*/  IMAD.HI.U32 R17, R5, R26, RZ ;  /* 0x0000001a05117227 */ /* 0x000fc800078e00ff */
[----:B------:R-:W-:Y:S01]  /*0e80*/  @!P5 IMAD.IADD R9, R9, 0x1, -R28 ;  /* 0x000000010909d824 */ /* 0x000fe200078e0a1c */
[----:B------:R-:W-:Y:S01]  /*0e90*/  ISETP.GE.AND P5, PT, R7, RZ, PT ;  /* 0x000000ff0700720c */ /* 0x000fe20003fa6270 */
[----:B------:R-:W-:Y:S02]  /*0ea0*/  IMAD.MOV R19, RZ, RZ, -R10 ;  /* 0x000000ffff137224 */ /* 0x000fe400078e0a0a */
[----:B------:R-:W-:Y:S01]  /*0eb0*/  @!P6 IADD3 R11, R11, -R28, RZ ;  /* 0x8000001c0b0be210 */ /* 0x000fe20007ffe0ff */
[----:B------:R-:W-:Y:S01]  /*0ec0*/  IMAD.MOV R21, RZ, RZ, -R12 ;  /* 0x000000ffff157224 */ /* 0x000fe200078e0a0c */
[C---:B------:R-:W-:Y:S01]  /*0ed0*/  ISETP.GT.U32.AND P6, PT, R28.reuse, R13, PT ;  /* 0x0000000d1c00720c */ /* 0x040fe20003fc4070 */
[----:B------:R-:W-:Y:S02]  /*0ee0*/  IMAD.MOV R29, RZ, RZ, -R17 ;  /* 0x000000ffff1d7224 */ /* 0x000fe400078e0a11 */
[----:B------:R-:W-:Y:S02]  /*0ef0*/  IMAD.MOV.U32 R10, RZ, RZ, R4 ;  /* 0x000000ffff0a7224 */ /* 0x000fe400078e0004 */
[----:B------:R-:W-:-:S02]  /*0f00*/  IMAD R17, R28, R19, R18 ;  /* 0x000000131c117224 */ /* 0x000fc400078e0212 */
[----:B------:R-:W-:Y:S01]  /*0f10*/  IMAD R18, R28, R21, R20 ;  /* 0x000000151c127224 */ /* 0x000fe200078e0214 */
[----:B------:R-:W-:Y:S01]  /*0f20*/  @!P5 IADD3 R10, -R10, RZ, RZ ;  /* 0x000000ff0a0ad210 */ /* 0x000fe20007ffe1ff */
[C---:B------:R-:W-:Y:S01]  /*0f30*/  IMAD R21, R28.reuse, R29, R26 ;  /* 0x0000001d1c157224 */ /* 0x040fe200078e021a */
[C---:B------:R-:W-:Y:S01]  /*0f40*/  ISETP.GT.U32.AND P5, PT, R28.reuse, R11, PT ;  /* 0x0000000b1c00720c */ /* 0x040fe20003fa4070 */
[----:B------:R-:W-:Y:S01]  /*0f50*/  IMAD.MOV.U32 R26, RZ, RZ, R22 ;  /* 0x000000ffff1a7224 */ /* 0x000fe200078e0016 */
[----:B------:R-:W-:Y:S01]  /*0f60*/  IABS R29, R30 ;  /* 0x0000001e001d7213 */ /* 0x000fe20000000000 */
[----:B------:R-:W-:Y:S01]  /*0f70*/  @!P6 IMAD.IADD R13, R13, 0x1, -R28 ;  /* 0x000000010d0de824 */ /* 0x000fe200078e0a1c */
[----:B------:R-:W-:Y:S01]  /*0f80*/  ISETP.GT.U32.AND P6, PT, R28, R9, PT ;  /* 0x000000091c00720c */ /* 0x000fe20003fc4070 */
[----:B------:R-:W-:-:S04]  /*0f90*/  IMAD.HI.U32 R14, R5, R23, RZ ;  /* 0x00000017050e7227 */ /* 0x000fc800078e00ff */
[----:B------:R-:W-:Y:S01]  /*0fa0*/  @!P2 IMAD.MOV R26, RZ, RZ, -R26 ;  /* 0x000000ffff1aa224 */ /* 0x000fe200078e0a1a */
[----:B------:R-:W-:Y:S01]  /*0fb0*/  ISETP.GT.U32.AND P2, PT, R28, R13, PT ;  /* 0x0000000d1c00720c */ /* 0x000fe20003f44070 */
[----:B------:R-:W-:Y:S01]  /*0fc0*/  IMAD.MOV.U32 R12, RZ, RZ, R8 ;  /* 0x000000ffff0c7224 */ /* 0x000fe200078e0008 */
[----:B------:R-:W-:Y:S01]  /*0fd0*/  IADD3 R14, -R14, RZ, RZ ;  /* 0x000000ff0e0e7210 */ /* 0x000fe20007ffe1ff */
[----:B------:R-:W-:Y:S01]  /*0fe0*/  @!P5 IMAD.IADD R11, R11, 0x1, -R28 ;  /* 0x000000010b0bd824 */ /* 0x000fe200078e0a1c */
[C---:B------:R-:W-:Y:S01]  /*0ff0*/  ISETP.GT.U32.AND P5, PT, R28.reuse, R18, PT ;  /* 0x000000121c00720c */ /* 0x040fe20003fa4070 */
[----:B------:R-:W-:Y:S01]  /*1000*/  @!P3 IMAD.MOV R12, RZ, RZ, -R12 ;  /* 0x000000ffff0cb224 */ /* 0x000fe200078e0a0c */
[C---:B------:R-:W-:Y:S01]  /*1010*/  ISETP.GT.U32.AND P3, PT, R28.reuse, R15, PT ;  /* 0x0000000f1c00720c */ /* 0x040fe20003f64070 */
[----:B------:R-:W-:Y:S01]  /*1020*/  @!P6 IMAD.IADD R9, R9, 0x1, -R28 ;  /* 0x000000010909e824 */ /* 0x000fe200078e0a1c */
[C---:B------:R-:W-:Y:S01]  /*1030*/  ISETP.GT.U32.AND P6, PT, R28.reuse, R17, PT ;  /* 0x000000111c00720c */ /* 0x040fe20003fc4070 */
[----:B------:R-:W-:Y:S01]  /*1040*/  IMAD R19, R28, R14, R23 ;  /* 0x0000000e1c137224 */ /* 0x000fe200078e0217 */
[----:B------:R-:W-:Y:S01]  /*1050*/  IABS R14, R37 ;  /* 0x00000025000e7213 */ /* 0x000fe20000000000 */
[----:B------:R-:W-:-:S04]  /*1060*/  IMAD.HI.U32 R16, R5, R24, RZ ;  /* 0x0000001805107227 */ /* 0x000fc800078e00ff */
[----:B------:R-:W-:Y:S01]  /*1070*/  @!P2 IMAD.IADD R13, R13, 0x1, -R28 ;  /* 0x000000010d0da824 */ /* 0x000fe200078e0a1c */
[C---:B------:R-:W-:Y:S01]  /*1080*/  ISETP.GT.U32.AND P2, PT, R28.reuse, R19, PT ;  /* 0x000000131c00720c */ /* 0x040fe20003f44070 */
[----:B------:R-:W-:Y:S01]  /*1090*/  IMAD.MOV R25, RZ, RZ, -R16 ;  /* 0x000000ffff197224 */ /* 0x000fe200078e0a10 */
[----:B------:R-:W-:Y:S01]  /*10a0*/  IABS R16, R38 ;  /* 0x0000002600107213 */ /* 0x000fe20000000000 */
[----:B------:R-:W-:Y:S02]  /*10b0*/  @!P3 IMAD.IADD R15, R15, 0x1, -R28 ;  /* 0x000000010f0fb824 */ /* 0x000fe400078e0a1c */
[----:B------:R-:W-:Y:S01]  /*10c0*/  IMAD R20, R28, R25, R24 ;  /* 0x000000191c147224 */ /* 0x000fe200078e0218 */
[----:B------:R-:W-:Y:S01]  /*10d0*/  @!P6 IADD3 R17, R17, -R28, RZ ;  /* 0x8000001c1111e210 */ /* 0x000fe20007ffe0ff */
[----:B------:R-:W-:Y:S01]  /*10e0*/  @!P5 IMAD.IADD R18, R18, 0x1, -R28 ;  /* 0x000000011212d824 */ /* 0x000fe200078e0a1c */
[C---:B------:R-:W-:Y:S01]  /*10f0*/  ISETP.GT.U32.AND P6, PT, R28.reuse, R15, PT ;  /* 0x0000000f1c00720c */ /* 0x040fe20003fc4070 */
[----:B------:R-:W-:Y:S01]  /*1100*/  IMAD.HI.U32 R4, R5, R14, RZ ;  /* 0x0000000e05047227 */ /* 0x000fe200078e00ff */
[----:B------:R-:W-:-:S02]  /*1110*/  ISETP.GT.U32.AND P3, PT, R28, R20, PT ;  /* 0x000000141c00720c */ /* 0x000fc40003f64070 */
[----:B------:R-:W-:Y:S01]  /*1120*/  IABS R24, R39 ;  /* 0x0000002700187213 */ /* 0x000fe20000000000 */
[----:B------:R-:W-:Y:S01]  /*1130*/  IMAD.HI.U32 R7, R5, R16, RZ ;  /* 0x0000001005077227 */ /* 0x000fe200078e00ff */
[----:B------:R-:W-:Y:S02]  /*1140*/  IADD3 R23, -R4, RZ, RZ ;  /* 0x000000ff04177210 */ /* 0x000fe40007ffe1ff */
[C---:B------:R-:W-:Y:S01]  /*1150*/  ISETP.GT.U32.AND P5, PT, R28.reuse, R17, PT ;  /* 0x000000111c00720c */ /* 0x040fe20003fa4070 */
[----:B------:R-:W-:Y:S01]  /*1160*/  @!P2 IMAD.IADD R19, R19, 0x1, -R28 ;  /* 0x000000011313a824 */ /* 0x000fe200078e0a1c */
[----:B------:R-:W-:Y:S01]  /*1170*/  ISETP.GT.U32.AND P2, PT, R28, R18, PT ;  /* 0x000000121c00720c */ /* 0x000fe20003f44070 */
[----:B------:R-:W-:Y:S02]  /*1180*/  IMAD.MOV R7, RZ, RZ, -R7 ;  /* 0x000000ffff077224 */ /* 0x000fe400078e0a07 */
[----:B------:R-:W-:Y:S02]  /*1190*/  IMAD.HI.U32 R8, R5, R24, RZ ;  /* 0x0000001805087227 */ /* 0x000fe400078e00ff */
[----:B------:R-:W-:-:S02]  /*11a0*/  @!P3 IADD3 R20, R20, -R28, RZ ;  /* 0x8000001c1414b210 */ /* 0x000fc40007ffe0ff */
[C---:B------:R-:W-:Y:S01]  /*11b0*/  IMAD R22, R28.reuse, R23, R14 ;  /* 0x000000171c167224 */ /* 0x040fe200078e020e */
[C---:B------:R-:W-:Y:S01]  /*11c0*/  ISETP.GT.U32.AND P3, PT, R28.reuse, R19, PT ;  /* 0x000000131c00720c */ /* 0x040fe20003f64070 */
[C---:B------:R-:W-:Y:S01]  /*11d0*/  IMAD R23, R28.reuse, R7, R16 ;  /* 0x000000071c177224 */ /* 0x040fe200078e0210 */
[----:B------:R-:W-:Y:S01]  /*11e0*/  IABS R7, R3 ;  /* 0x0000000300077213 */ /* 0x000fe20000000000 */
[--C-:B------:R-:W-:Y:S01]  /*11f0*/  @!P6 IMAD.IADD R15, R15, 0x1, -R28.reuse ;  /* 0x000000010f0fe824 */ /* 0x100fe200078e0a1c */
[----:B------:R-:W-:Y:S01]  /*1200*/  ISETP.GT.U32.AND P6, PT, R28, R21, PT ;  /* 0x000000151c00720c */ /* 0x000fe20003fc4070 */
[----:B------:R-:W-:Y:S01]  /*1210*/  IMAD.HI.U32 R5, R5, R29, RZ ;  /* 0x0000001d05057227 */ /* 0x000fe200078e00ff */
[----:B------:R-:W-:Y:S02]  /*1220*/  IADD3 R25, -R8, RZ, RZ ;  /* 0x000000ff08197210 */ /* 0x000fe40007ffe1ff */
[----:B------:R-:W-:Y:S01]  /*1230*/  @!P5 IADD3 R17, R17, -R28, RZ ;  /* 0x8000001c1111d210 */ /* 0x000fe20007ffe0ff */
[----:B------:R-:W-:Y:S01]  /*1240*/  IMAD.MOV R5, RZ, RZ, -R5 ;  /* 0x000000ffff057224 */ /* 0x000fe200078e0a05 */
[----:B------:R-:W-:Y:S01]  /*1250*/  ISETP.GT.U32.AND P5, PT, R28, R22, PT ;  /* 0x000000161c00720c */ /* 0x000fe20003fa4070 */
[----:B------:R-:W-:Y:S01]  /*1260*/  @!P2 IMAD.IADD R18, R18, 0x1, -R28 ;  /* 0x000000011212a824 */ /* 0x000fe200078e0a1c */
[----:B------:R-:W-:Y:S01]  /*1270*/  ISETP.GT.U32.AND P2, PT, R28, R23, PT ;  /* 0x000000171c00720c */ /* 0x000fe20003f44070 */
[----:B------:R-:W-:-:S04]  /*1280*/  IMAD.HI.U32 R4, R6, R7, RZ ;  /* 0x0000000706047227 */ /* 0x000fc800078e00ff */
[C---:B------:R-:W-:Y:S01]  /*1290*/  IMAD R24, R28.reuse, R25, R24 ;  /* 0x000000191c187224 */ /* 0x040fe200078e0218 */
[----:B------:R-:W-:Y:S01]  /*12a0*/  @!P6 IADD3 R21, R21, -R28, RZ ;  /* 0x8000001c1515e210 */ /* 0x000fe20007ffe0ff */
[C---:B------:R-:W-:Y:S02]  /*12b0*/  IMAD R25, R28.reuse, R5, R29 ;  /* 0x000000051c197224 */ /* 0x040fe400078e021d */
[----:B------:R-:W-:Y:S01]  /*12c0*/  IMAD.MOV.U32 R14, RZ, RZ, R9 ;  /* 0x000000ffff0e7224 */ /* 0x000fe200078e0009 */
[----:B------:R-:W-:Y:S01]  /*12d0*/  LOP3.LUT R9, RZ, R188, RZ, 0x33, !PT ;  /* 0x000000bcff097212 */ /* 0x000fe200078e33ff */
[----:B------:R-:W-:Y:S01]  /*12e0*/  IMAD.MOV R4, RZ, RZ, -R4 ;  /* 0x000000ffff047224 */ /* 0x000fe200078e0a04 */
[C---:B------:R-:W-:Y:S01]  /*12f0*/  ISETP.GT.U32.AND P6, PT, R28.reuse, R25, PT ;  /* 0x000000191c00720c */ /* 0x040fe20003fc4070 */
[----:B------:R-:W-:Y:S02]  /*1300*/  VIADD R5, R3, 0x100 ;  /* 0x0000010003057836 */ /* 0x000fe40000000000 */
[----:B------:R-:W-:Y:S01]  /*1310*/  IMAD.MOV.U32 R16, RZ, RZ, R11 ;  /* 0x000000ffff107224 */ /* 0x000fe200078e000b */
[----:B------:R-:W-:Y:S01]  /*1320*/  LOP3.LUT R11, RZ, R189, RZ, 0x33, !PT ;  /* 0x000000bdff0b7212 */ /* 0x000fe200078e33ff */
[----:B------:R-:W-:Y:S01]  /*1330*/  @!P0 IMAD.MOV R14, RZ, RZ, -R14 ;  /* 0x000000ffff0e8224 */ /* 0x000fe200078e0a0e */
[C---:B------:R-:W-:Y:S01]  /*1340*/  ISETP.GT.U32.AND P0, PT, R28.reuse, R20, PT ;  /* 0x000000141c00720c */ /* 0x040fe20003f04070 */
[----:B------:R-:W-:Y:S01]  /*1350*/  IMAD R4, R27, R4, R7 ;  /* 0x000000041b047224 */ /* 0x000fe200078e0207 */
[----:B------:R-:W-:Y:S01]  /*1360*/  IABS R8, R5 ;  /* 0x0000000500087213 */ /* 0x000fe20000000000 */
[--C-:B------:R-:W-:Y:S01]  /*1370*/  @!P3 IMAD.IADD R19, R19, 0x1, -R28.reuse ;  /* 0x000000011313b824 */ /* 0x100fe200078e0a1c */
[----:B------:R-:W-:Y:S01]  /*1380*/  ISETP.GT.U32.AND P3, PT, R28, R24, PT ;  /* 0x000000181c00720c */ /* 0x000fe20003f64070 */
[----:B------:R-:W-:Y:S01]  /*1390*/  @!P2 IMAD.IADD R23, R23, 0x1, -R28 ;  /* 0x000000011717a824 */ /* 0x000fe200078e0a1c */
[----:B------:R-:W-:Y:S01]  /*13a0*/  @!P4 IADD3 R16, -R16, RZ, RZ ;  /* 0x000000ff1010c210 */ /* 0x000fe20007ffe1ff */
[----:B------:R-:W-:Y:S01]  /*13b0*/  IMAD.HI.U32 R6, R6, R8, RZ ;  /* 0x0000000806067227 */ /* 0x000fe200078e00ff */
[----:B------:R-:W-:-:S02]  /*13c0*/  ISETP.GT.U32.AND P4, PT, R27, R4, PT ;  /* 0x000000041b00720c */ /* 0x000fc40003f84070 */
[----:B------:R-:W-:Y:S01]  /*13d0*/  ISETP.GE.AND P2, PT, R33, RZ, PT ;  /* 0x000000ff2100720c */ /* 0x000fe20003f46270 */
[--C-:B------:R-:W-:Y:S01]  /*13e0*/  @!P6 IMAD.IADD R25, R25, 0x1, -R28.reuse ;  /* 0x000000011919e824 */ /* 0x100fe200078e0a1c */
[----:B------:R-:W-:Y:S01]  /*13f0*/  IADD3 R6, -R6, RZ, RZ ;  /* 0x000000ff06067210 */ /* 0x000fe20007ffe1ff */
[--C-:B------:R-:W-:Y:S01]  /*1400*/  @!P0 IMAD.IADD R20, R20, 0x1, -R28.reuse ;  /* 0x0000000114148824 */ /* 0x100fe200078e0a1c */
[----:B------:R-:W-:Y:S01]  /*1410*/  ISETP.GE.AND P0, PT, R31, RZ, PT ;  /* 0x000000ff1f00720c */ /* 0x000fe20003f06270 */
[--C-:B------:R-:W-:Y:S01]  /*1420*/  @!P5 IMAD.IADD R22, R22, 0x1, -R28.reuse ;  /* 0x000000011616d824 */ /* 0x100fe200078e0a1c */
[----:B------:R-:W-:Y:S01]  /*1430*/  ISETP.GE.AND P5, PT, R32, RZ, PT ;  /* 0x000000ff2000720c */ /* 0x000fe20003fa6270 */
[----:B------:R-:W-:Y:S01]  /*1440*/  @!P3 IMAD.IADD R24, R24, 0x1, -R28 ;  /* 0x000000011818b824 */ /* 0x000fe200078e0a1c */
[----:B------:R-:W-:Y:S01]  /*1450*/  ISETP.GE.AND P3, PT, R34, RZ, PT ;  /* 0x000000ff2200720c */ /* 0x000fe20003f66270 */
[C---:B------:R-:W-:Y:S01]  /*1460*/  IMAD R8, R27.reuse, R6, R8 ;  /* 0x000000061b087224 */ /* 0x040fe200078e0208 */
[----:B------:R-:W-:Y:S01]  /*1470*/  ISETP.GT.U32.AND P6, PT, R28, R23, PT ;  /* 0x000000171c00720c */ /* 0x000fe20003fc4070 */
[----:B------:R-:W-:Y:S01]  /*1480*/  @!P4 IMAD.IADD R4, R4, 0x1, -R27 ;  /* 0x000000010404c824 */ /* 0x000fe200078e0a1b */
[----:B------:R-:W-:Y:S01]  /*1490*/  ISETP.GT.U32.AND P4, PT, R28, R25, PT ;  /* 0x000000191c00720c */ /* 0x000fe20003f84070 */
[----:B------:R-:W-:Y:S01]  /*14a0*/  @!P1 IMAD.MOV R13, RZ, RZ, -R13 ;  /* 0x000000ffff0d9224 */ /* 0x000fe200078e0a0d */
[----:B------:R-:W-:Y:S01]  /*14b0*/  @!P2 IADD3 R18, -R18, RZ, RZ ;  /* 0x000000ff1212a210 */ /* 0x000fe20007ffe1ff */
[----:B------:R-:W2:Y:S01]  /*14c0*/  LDC.64 R6, c[0x0][0x230] ;  /* 0x00008c00ff067b82 */ /* 0x000ea20000000a00 */
[C---:B------:R-:W-:Y:S01]  /*14d0*/  ISETP.GT.U32.AND P2, PT, R28.reuse, R24, PT ;  /* 0x000000181c00720c */ /* 0x040fe20003f44070 */
[----:B------:R-:W-:Y:S01]  /*14e0*/  @!P0 IMAD.MOV R15, RZ, RZ, -R15 ;  /* 0x000000ffff0f8224 */ /* 0x000fe200078e0a0f */
[----:B------:R-:W-:Y:S01]  /*14f0*/  ISETP.GT.U32.AND P1, PT, R27, R8, PT ;  /* 0x000000081b00720c */ /* 0x000fe20003f24070 */
[----:B------:R-:W-:Y:S01]  /*1500*/  @!P5 IMAD.MOV R17, RZ, RZ, -R17 ;  /* 0x000000ffff11d224 */ /* 0x000fe200078e0a11 */
[C---:B------:R-:W-:Y:S01]  /*1510*/  ISETP.GT.U32.AND P0, PT, R28.reuse, R21, PT ;  /* 0x000000151c00720c */ /* 0x040fe20003f04070 */
[----:B------:R-:W-:Y:S01]  /*1520*/  @!P3 IMAD.MOV R19, RZ, RZ, -R19 ;  /* 0x000000ffff13b224 */ /* 0x000fe200078e0a13 */
[----:B------:R-:W-:Y:S01]  /*1530*/  ISETP.GT.U32.AND P5, PT, R28, R22, PT ;  /* 0x000000161c00720c */ /* 0x000fe20003fa4070 */
[----:B------:R-:W-:Y:S01]  /*1540*/  @!P6 IMAD.IADD R23, R23, 0x1, -R28 ;  /* 0x000000011717e824 */ /* 0x000fe200078e0a1c */
[----:B------:R-:W-:-:S02]  /*1550*/  ISETP.GT.U32.AND P3, PT, R27, R4, PT ;  /* 0x000000041b00720c */ /* 0x000fc40003f64070 */
[-C--:B------:R-:W-:Y:S02]  /*1560*/  @!P4 IADD3 R25, R25, -R28.reuse, RZ ;  /* 0x8000001c1919c210 */ /* 0x080fe40007ffe0ff */
[----:B------:R-:W-:Y:S01]  /*1570*/  ISETP.GE.AND P4, PT, R39, RZ, PT ;  /* 0x000000ff2700720c */ /* 0x000fe20003f86270 */
[--C-:B------:R-:W-:Y:S01]  /*1580*/  @!P2 IMAD.IADD R24, R24, 0x1, -R28.reuse ;  /* 0x000000011818a824 */ /* 0x100fe200078e0a1c */
[----:B------:R-:W-:Y:S01]  /*1590*/  ISETP.GE.AND P2, PT, R38, RZ, PT ;  /* 0x000000ff2600720c */ /* 0x000fe20003f46270 */
[--C-:B------:R-:W-:Y:S01]  /*15a0*/  @!P1 IMAD.IADD R8, R8, 0x1, -R27.reuse ;  /* 0x0000000108089824 */ /* 0x100fe200078e0a1b */
[----:B------:R-:W-:Y:S02]  /*15b0*/  ISETP.GE.AND P6, PT, R37, RZ, PT ;  /* 0x000000ff2500720c */ /* 0x000fe40003fc6270 */
[----:B------:R-:W-:Y:S01]  /*15c0*/  @!P0 IADD3 R21, R21, -R28, RZ ;  /* 0x8000001c15158210 */ /* 0x000fe20007ffe0ff */
[----:B------:R-:W-:Y:S01]  /*15d0*/  @!P5 IMAD.IADD R22, R22, 0x1, -R28 ;  /* 0x000000011616d824 */ /* 0x000fe200078e0a1c */
[----:B------:R-:W-:Y:S01]  /*15e0*/  ISETP.GT.U32.AND P1, PT, R27, R8, PT ;  /* 0x000000081b00720c */ /* 0x000fe20003f24070 */
[----:B------:R-:W-:Y:S01]  /*15f0*/  @!P3 IMAD.IADD R4, R4, 0x1, -R27 ;  /* 0x000000010404b824 */ /* 0x000fe200078e0a1b */
[----:B------:R-:W-:Y:S01]  /*1600*/  ISETP.GE.AND P0, PT, R35, RZ, PT ;  /* 0x000000ff2300720c */ /* 0x000fe20003f06270 */
[----:B--2---:R-:W-:Y:S01]  /*1610*/  VIADD R45, R6, 0xffffffff ;  /* 0xffffffff062d7836 */ /* 0x004fe20000000000 */
[----:B------:R-:W-:Y:S01]  /*1620*/  ISETP.GE.AND P5, PT, R36, RZ, PT ;  /* 0x000000ff2400720c */ /* 0x000fe20003fa6270 */
[----:B------:R-:W-:Y:S01]  /*1630*/  @!P4 IMAD.MOV R24, RZ, RZ, -R24 ;  /* 0x000000ffff18c224 */ /* 0x000fe200078e0a18 */
[----:B------:R-:W-:Y:S01]  /*1640*/  ISETP.GE.AND P4, PT, R5, RZ, PT ;  /* 0x000000ff0500720c */ /* 0x000fe20003f86270 */
[----:B------:R-:W-:Y:S01]  /*1650*/  @!P2 IMAD.MOV R23, RZ, RZ, -R23 ;  /* 0x000000ffff17a224 */ /* 0x000fe200078e0a17 */
[----:B------:R-:W-:Y:S01]  /*1660*/  ISETP.GE.AND P2, PT, R3, RZ, PT ;  /* 0x000000ff0300720c */ /* 0x000fe20003f46270 */
[----:B------:R-:W-:Y:S01]  /*1670*/  @!P6 IMAD.MOV R22, RZ, RZ, -R22 ;  /* 0x000000ffff16e224 */ /* 0x000fe200078e0a16 */
[----:B------:R-:W-:Y:S01]  /*1680*/  ISETP.GE.AND P3, PT, R30, RZ, PT ;  /* 0x000000ff1e00720c */ /* 0x000fe20003f66270 */
[C---:B------:R-:W-:Y:S01]  /*1690*/  VIADD R49, R6.reuse, 0xfffffffd ;  /* 0xfffffffd06317836 */ /* 0x040fe20000000000 */
[----:B------:R-:W-:Y:S01]  /*16a0*/  IADD3 R47, R6, -0x2, RZ ;  /* 0xfffffffe062f7810 */ /* 0x000fe20007ffe0ff */
[----:B------:R-:W-:Y:S01]  /*16b0*/  @!P1 IMAD.IADD R8, R8, 0x1, -R27 ;  /* 0x0000000108089824 */ /* 0x000fe200078e0a1b */
[----:B------:R-:W-:Y:S01]  /*16c0*/  ISETP.NE.AND P1, PT, R188, RZ, PT ;  /* 0x000000ffbc00720c */ /* 0x000fe20003f25270 */
[----:B------:R-:W-:-:S02]  /*16d0*/  IMAD R27, R249, R185, RZ ;  /* 0x000000b9f91b7224 */ /* 0x000fc400078e02ff */
[----:B------:R-:W-:Y:S01]  /*16e0*/  @!P0 IMAD.MOV R20, RZ, RZ, -R20 ;  /* 0x000000ffff148224 */ /* 0x000fe200078e0a14 */
[----:B------:R-:W-:Y:S01]  /*16f0*/  ISETP.NE.AND P0, PT, R189, RZ, PT ;  /* 0x000000ffbd00720c */ /* 0x000fe20003f05270 */
[----:B------:R-:W-:Y:S01]  /*1700*/  @!P4 IMAD.MOV R8, RZ, RZ, -R8 ;  /* 0x000000ffff08c224 */ /* 0x000fe200078e0a08 */
[----:B------:R-:W-:Y:S01]  /*1710*/  @!P5 IADD3 R21, -R21, RZ, RZ ;  /* 0x000000ff1515d210 */ /* 0x000fe20007ffe1ff */
[----:B------:R-:W-:Y:S01]  /*1720*/  @!P2 IMAD.MOV R4, RZ, RZ, -R4 ;  /* 0x000000ffff04a224 */ /* 0x000fe200078e0a04 */
[----:B------:R-:W-:Y:S01]  /*1730*/  LEA R46, P5, R27, UR4, 0x2 ;  /* 0x000000041b2e7c11 */ /* 0x000fe2000f8a10ff */
[----:B------:R-:W2:Y:S01]  /*1740*/  S2UR UR4, SR_CgaCtaId ;  /* 0x00000000000479c3 */ /* 0x000ea20000008800 */
[C---:B------:R-:W-:Y:S02]  /*1750*/  SEL R12, R11.reuse, R12, !P0 ;  /* 0x0000000c0b0c7207 */ /* 0x040fe40004000000 */
[C---:B------:R-:W-:Y:S02]  /*1760*/  SEL R10, R11.reuse, R10, !P0 ;  /* 0x0000000a0b0a7207 */ /* 0x040fe40004000000 */
[----:B------:R-:W-:-:S02]  /*1770*/  SEL R13, R11, R13, !P0 ;  /* 0x0000000d0b0d7207 */ /* 0x000fc40004000000 */
[----:B------:R-:W-:Y:S01]  /*1780*/  LEA.HI.X.SX32 R48, R27, UR5, 0x2, P5 ;  /* 0x000000051b307c11 */ /* 0x000fe2000a8f16ff */
[----:B------:R-:W-:Y:S01]  /*1790*/  ULDC UR5, c[0x0][0x240] ;  /* 0x0000900000057ab9 */ /* 0x000fe20000000800 */
[C---:B------:R-:W-:Y:S02]  /*17a0*/  SEL R16, R11.reuse, R16, !P0 ;  /* 0x000000100b107207 */ /* 0x040fe40004000000 */
[C---:B------:R-:W-:Y:S02]  /*17b0*/  SEL R15, R11.reuse, R15, !P0 ;  /* 0x0000000f0b0f7207 */ /* 0x040fe40004000000 */
[C---:B------:R-:W-:Y:S02]  /*17c0*/  SEL R17, R11.reuse, R17, !P0 ;  /* 0x000000110b117207 */ /* 0x040fe40004000000 */
[----:B------:R-:W-:Y:S02]  /*17d0*/  SEL R18, R11, R18, !P0 ;  /* 0x000000120b127207 */ /* 0x000fe40004000000 */
[----:B------:R-:W-:Y:S01]  /*17e0*/  SEL R52, R9, R8, !P1 ;  /* 0x0000000809347207 */ /* 0x000fe20004800000 */
[----:B------:R-:W-:Y:S01]  /*17f0*/  IMAD R8, R12, UR5, RZ ;  /* 0x000000050c087c24 */ /* 0x000fe2000f8e02ff */
[----:B------:R-:W-:Y:S01]  /*1800*/  @!P3 IADD3 R25, -R25, RZ, RZ ;  /* 0x000000ff1919b210 */ /* 0x000fe20007ffe1ff */
[----:B------:R-:W-:Y:S01]  /*1810*/  IMAD R12, R13, UR5, RZ ;  /* 0x000000050d0c7c24 */ /* 0x000fe2000f8e02ff */
[----:B------:R-:W-:Y:S01]  /*1820*/  SEL R29, R11, R19, !P0 ;  /* 0x000000130b1d7207 */ /* 0x000fe20004000000 */
[----:B------:R-:W-:Y:S01]  /*1830*/  IMAD R13, R15, UR5, RZ ;  /* 0x000000050f0d7c24 */ /* 0x000fe2000f8e02ff */
[----:B------:R-:W-:Y:S01]  /*1840*/  SEL R50, R9, R4, !P1 ;  /* 0x0000000409327207 */ /* 0x000fe20004800000 */
[----:B------:R-:W-:Y:S01]  /*1850*/  IMAD R4, R10, UR5, RZ ;  /* 0x000000050a047c24 */ /* 0x000fe2000f8e02ff */
[C---:B------:R-:W-:Y:S01]  /*1860*/  SEL R33, R11.reuse, R21, !P0 ;  /* 0x000000150b217207 */ /* 0x040fe20004000000 */
[----:B------:R-:W-:Y:S01]  /*1870*/  IMAD R10, R16, UR5, RZ ;  /* 0x00000005100a7c24 */ /* 0x000fe2000f8e02ff */
[----:B------:R-:W-:Y:S01]  /*1880*/  SEL R14, R11, R14, !P0 ;  /* 0x0000000e0b0e7207 */ /* 0x000fe20004000000 */
[----:B------:R-:W-:Y:S01]  /*1890*/  IMAD R15, R17, UR5, RZ ;  /* 0x00000005110f7c24 */ /* 0x000fe2000f8e02ff */
[C---:B------:R-:W-:Y:S01]  /*18a0*/  SEL R31, R11.reuse, R20, !P0 ;  /* 0x000000140b1f7207 */ /* 0x040fe20004000000 */
[----:B------:R-:W-:Y:S01]  /*18b0*/  IMAD R27, R18, UR5, RZ ;  /* 0x00000005121b7c24 */ /* 0x000fe2000f8e02ff */
[----:B------:R-:W-:Y:S01]  /*18c0*/  SEL R40, R11, R22, !P0 ;  /* 0x000000160b287207 */ /* 0x000fe20004000000 */
[----:B------:R-:W-:Y:S01]  /*18d0*/  IMAD R29, R29, UR5, RZ ;  /* 0x000000051d1d7c24 */ /* 0x000fe2000f8e02ff */
[----:B------:R-:W-:Y:S01]  /*18e0*/  SEL R41, R11, R23, !P0 ;  /* 0x000000170b297207 */ /* 0x000fe20004000000 */
[----:B------:R-:W-:Y:S01]  /*18f0*/  IMAD R33, R33, UR5, RZ ;  /* 0x0000000521217c24 */ /* 0x000fe2000f8e02ff */
[C---:B------:R-:W-:Y:S01]  /*1900*/  SEL R42, R11.reuse, R24, !P0 ;  /* 0x000000180b2a7207 */ /* 0x040fe20004000000 */
[----:B------:R-:W-:Y:S01]  /*1910*/  IMAD R9, R14, UR5, RZ ;  /* 0x000000050e097c24 */ /* 0x000fe2000f8e02ff */
[C---:B------:R-:W-:Y:S01]  /*1920*/  SEL R43, R11.reuse, R25, !P0 ;  /* 0x000000190b2b7207 */ /* 0x040fe20004000000 */
[----:B------:R-:W-:Y:S01]  /*1930*/  IMAD R40, R40, UR5, RZ ;  /* 0x0000000528287c24 */ /* 0x000fe2000f8e02ff */
[----:B------:R-:W-:Y:S01]  /*1940*/  SEL R11, R11, R26, !P0 ;  /* 0x0000001a0b0b7207 */ /* 0x000fe20004000000 */
[----:B------:R-:W-:Y:S01]  /*1950*/  IMAD R42, R42, UR5, RZ ;  /* 0x000000052a2a7c24 */ /* 0x000fe2000f8e02ff */
[-C--:B------:R-:W-:Y:S01]  /*1960*/  LEA R16, P3, R8, R46.reuse, 0x2 ;  /* 0x0000002e08107211 */ /* 0x080fe200078610ff */
[----:B------:R-:W-:Y:S01]  /*1970*/  IMAD R31, R31, UR5, RZ ;  /* 0x000000051f1f7c24 */ /* 0x000fe2000f8e02ff */
[-C--:B------:R-:W-:Y:S01]  /*1980*/  LEA R34, P5, R10, R46.reuse, 0x2 ;  /* 0x0000002e0a227211 */ /* 0x080fe200078a10ff */
[----:B------:R-:W-:Y:S01]  /*1990*/  IMAD R44, R11, UR5, RZ ;  /* 0x000000050b2c7c24 */ /* 0x000fe2000f8e02ff */
[-C--:B------:R-:W-:Y:S01]  /*19a0*/  LEA R18, P0, R4, R46.reuse, 0x2 ;  /* 0x0000002e04127211 */ /* 0x080fe200078010ff */
[----:B--2---:R-:W-:Y:S01]  /*19b0*/  ULEA UR8, UR4, UR8, 0x18 ;  /* 0x0000000804087291 */ /* 0x004fe2000f8ec03f */
[-C--:B------:R-:W-:Y:S01]  /*19c0*/  LEA R24, P1, R15, R46.reuse, 0x2 ;  /* 0x0000002e0f187211 */ /* 0x080fe200078210ff */
[----:B------:R-:W-:Y:S01]  /*19d0*/  IMAD R41, R41, UR5, RZ ;  /* 0x0000000529297c24 */ /* 0x000fe2000f8e02ff */
[----:B------:R-:W-:Y:S01]  /*19e0*/  LEA R38, P2, R27, R46, 0x2 ;  /* 0x0000002e1b267211 */ /* 0x000fe200078410ff */
[----:B------:R-:W-:Y:S01]  /*19f0*/  IMAD R43, R43, UR5, RZ ;  /* 0x000000052b2b7c24 */ /* 0x000fe2000f8e02ff */
[----:B------:R-:W-:Y:S01]  /*1a00*/  LEA.HI.X.SX32 R17, R8, R48, 0x2, P3 ;  /* 0x0000003008117211 */ /* 0x000fe200018f16ff */
[----:B------:R-:W-:Y:S01]  /*1a10*/  VIADD R242, R2, UR8 ;  /* 0x0000000802f27c36 */ /* 0x000fe20008000000 */
[-C--:B------:R-:W-:Y:S01]  /*1a20*/  LEA R22, P6, R12, R46.reuse, 0x2 ;  /* 0x0000002e0c167211 */ /* 0x080fe200078c10ff */
[----:B------:R-:W-:Y:S01]  /*1a30*/  VIADD R243, R152, UR8 ;  /* 0x0000000898f37c36 */ /* 0x000fe20008000000 */
[----:B------:R-:W-:-:S02]  /*1a40*/  LEA R26, P3, R29, R46, 0x2 ;  /* 0x0000002e1d1a7211 */ /* 0x000fc400078610ff */
[-C--:B------:R-:W-:Y:S02]  /*1a50*/  LEA.HI.X.SX32 R35, R10, R48.reuse, 0x2, P5 ;  /* 0x000000300a237211 */ /* 0x080fe400028f16ff */
[----:B------:R-:W-:Y:S01]  /*1a60*/  LEA.HI.X.SX32 R19, R4, R48, 0x2, P0 ;  /* 0x0000003004137211 */ /* 0x000fe200000f16ff */
[-C--:B------:R-:W-:Y:S01]  /*1a70*/  IMAD R4, R50, R7.reuse, RZ ;  /* 0x0000000732047224 */ /* 0x080fe200078e02ff */
[----:B------:R-:W-:Y:S01]  /*1a80*/  LEA R28, P5, R33, R46, 0x2 ;  /* 0x0000002e211c7211 */ /* 0x000fe200078a10ff */
[----:B------:R-:W-:Y:S01]  /*1a90*/  IMAD R7, R52, R7, RZ ;  /* 0x0000000734077224 */ /* 0x000fe200078e02ff */
[-C--:B------:R-:W-:Y:S02]  /*1aa0*/  LEA.HI.X.SX32 R25, R15, R48.reuse, 0x2, P1 ;  /* 0x000000300f197211 */ /* 0x080fe400008f16ff */
[----:B------:R-:W-:Y:S02]  /*1ab0*/  LEA.HI.X.SX32 R39, R27, R48, 0x2, P2 ;  /* 0x000000301b277211 */ /* 0x000fe400010f16ff */
[----:B------:R-:W-:-:S02]  /*1ac0*/  LEA R20, P4, R9, R46, 0x2 ;  /* 0x0000002e09147211 */ /* 0x000fc400078810ff */
[----:B------:R-:W-:Y:S02]  /*1ad0*/  LEA R36, P0, R13, R46, 0x2 ;  /* 0x0000002e0d247211 */ /* 0x000fe400078010ff */
[----:B------:R-:W-:Y:S02]  /*1ae0*/  LEA.HI.X.SX32 R23, R12, R48, 0x2, P6 ;  /* 0x000000300c177211 */ /* 0x000fe400030f16ff */
[----:B------:R-:W-:Y:S02]  /*1af0*/  LEA R10, P1, R42, R46, 0x2 ;  /* 0x0000002e2a0a7211 */ /* 0x000fe400078210ff */
[----:B------:R-:W-:Y:S02]  /*1b00*/  LEA.HI.X.SX32 R27, R29, R48, 0x2, P3 ;  /* 0x000000301d1b7211 */ /* 0x000fe400018f16ff */
[-C--:B------:R-:W-:Y:S02]  /*1b10*/  LEA R8, P6, R40, R46.reuse, 0x2 ;  /* 0x0000002e28087211 */ /* 0x080fe400078c10ff */
[----:B------:R-:W-:-:S02]  /*1b20*/  LEA R12, P3, R44, R46, 0x2 ;  /* 0x0000002e2c0c7211 */ /* 0x000fc400078610ff */
[-C--:B------:R-:W-:Y:S02]  /*1b30*/  LEA.HI.X.SX32 R29, R33, R48.reuse, 0x2, P5 ;  /* 0x00000030211d7211 */ /* 0x080fe400028f16ff */
[-C--:B------:R-:W-:Y:S02]  /*1b40*/  LEA.HI.X.SX32 R21, R9, R48.reuse, 0x2, P4 ;  /* 0x0000003009157211 */ /* 0x080fe400020f16ff */
[-C--:B------:R-:W-:Y:S02]  /*1b50*/  LEA.HI.X.SX32 R37, R13, R48.reuse, 0x2, P0 ;  /* 0x000000300d257211 */ /* 0x080fe400000f16ff */
[-C--:B------:R-:W-:Y:S02]  /*1b60*/  LEA.HI.X.SX32 R11, R42, R48.reuse, 0x2, P1 ;  /* 0x000000302a0b7211 */ /* 0x080fe400008f16ff */
[----:B------:R-:W-:Y:S02]  /*1b70*/  ISETP.GE.U32.AND P5, PT, R45, 0x7fffffc0, PT ;  /* 0x7fffffc02d00780c */ /* 0x000fe40003fa6070 */
[-C--:B------:R-:W-:Y:S01]  /*1b80*/  LEA.HI.X.SX32 R9, R40, R48.reuse, 0x2, P6 ;  /* 0x0000003028097211 */ /* 0x080fe200030f16ff */
[----:B------:R-:W-:Y:S01]  /*1b90*/  VIADD R40, R6, 0xfffffffc ;  /* 0xfffffffc06287836 */ /* 0x000fe20000000000 */
[----:B------:R-:W-:Y:S01]  /*1ba0*/  LEA.HI.X.SX32 R13, R44, R48, 0x2, P3 ;  /* 0x000000302c0d7211 */ /* 0x000fe200018f16ff */
[----:B------:R-:W2:Y:S01]  /*1bb0*/  LDC R45, c[0x0][0x230] ;  /* 0x00008c00ff2d7b82 */ /* 0x000ea20000000800 */
[----:B------:R-:W-:-:S02]  /*1bc0*/  LEA R70, P1, R4, UR6, 0x2 ;  /* 0x0000000604467c11 */ /* 0x000fc4000f8210ff */
[----:B------:R-:W-:Y:S02]  /*1bd0*/  ISETP.GE.U32.AND P3, PT, R47, 0x7fffffbf, PT ;  /* 0x7fffffbf2f00780c */ /* 0x000fe40003f66070 */
[----:B------:R-:W-:Y:S02]  /*1be0*/  LEA R52, P6, R7, UR6, 0x2 ;  /* 0x0000000607347c11 */ /* 0x000fe4000f8c10ff */
[----:B------:R-:W-:Y:S01]  /*1bf0*/  LEA R14, P4, R31, R46, 0x2 ;  /* 0x0000002e1f0e7211 */ /* 0x000fe200078810ff */
[----:B------:R-:W3:Y:S01]  /*1c00*/  LDC R44, c[0x0][0x230] ;  /* 0x00008c00ff2c7b82 */ /* 0x000ee20000000800 */
[----:B------:R-:W-:Y:S01]  /*1c10*/  LEA.HI.X.SX32 R71, R4, UR7, 0x2, P1 ;  /* 0x0000000704477c11 */ /* 0x000fe200088f16ff */
[----:B------:R-:W-:Y:S01]  /*1c20*/  VIADD R4, R6, 0xffffffdd ;  /* 0xffffffdd06047836 */ /* 0x000fe20000000000 */
[----:B------:R-:W-:Y:S01]  /*1c30*/  LEA.HI.X.SX32 R53, R7, UR7, 0x2, P6 ;  /* 0x0000000707357c11 */ /* 0x000fe2000b0f16ff */
[C---:B------:R-:W-:Y:S01]  /*1c40*/  IMAD.SHL.U32 R7, R184.reuse, 0x2, RZ ;  /* 0x00000002b8077824 */ /* 0x040fe200078e00ff */
[----:B------:R-:W-:Y:S01]  /*1c50*/  LEA.HI.X.SX32 R15, R31, R48, 0x2, P4 ;  /* 0x000000301f0f7211 */ /* 0x000fe200020f16ff */
[C---:B-1----:R-:W-:Y:S01]  /*1c60*/  IMAD.WIDE R188, R184.reuse, 0x4, R70 ;  /* 0x00000004b8bc7825 */ /* 0x042fe200078e0246 */
[----:B------:R-:W-:Y:S01]  /*1c70*/  LEA R30, P0, R41, R46, 0x2 ;  /* 0x0000002e291e7211 */ /* 0x000fe200078010ff */
[----:B------:R-:W-:Y:S01]  /*1c80*/  @!PT LDS RZ, [RZ] ;  /* 0x00000000fffff984 */ /* 0x000fe20000000800 */
[----:B------:R-:W-:Y:S01]  /*1c90*/  @!PT LDS RZ, [RZ] ;  /* 0x00000000fffff984 */ /* 0x000fe20000000800 */
[----:B------:R-:W-:Y:S01]  /*1ca0*/  @!PT LDS RZ, [RZ] ;  /* 0x00000000fffff984 */ /* 0x000fe20000000800 */
[----:B------:R-:W-:Y:S01]  /*1cb0*/  LDGSTS.E [R242], desc[UR16][R70.64], !P5 ;  /* 0x0000000046f27fae */ /* 0x000fe2000e921850 */
[----:B------:R-:W-:Y:S01]  /*1cc0*/  ISETP.GE.U32.AND P4, PT, R49, 0x7fffffbe, PT ;  /* 0x7fffffbe3100780c */ /* 0x000fe20003f86070 */
[----:B------:R-:W-:Y:S01]  /*1cd0*/  IMAD.WIDE R198, R184, 0x4, R52 ;  /* 0x00000004b8c67825 */ /* 0x000fe200078e0234 */
[----:B------:R-:W-:Y:S01]  /*1ce0*/  LEA.HI.X.SX32 R31, R41, R48, 0x2, P0 ;  /* 0x00000030291f7211 */ /* 0x000fe200000f16ff */
[----:B------:R-:W-:Y:S01]  /*1cf0*/  LDGSTS.E [R242+0x8000], desc[UR16][R52.64], !P5 ;  /* 0x0800000034f27fae */ /* 0x000fe2000e921850 */
[----:B------:R-:W-:Y:S01]  /*1d00*/  ISETP.GE.U32.AND P6, PT, R4, 0x7fffff9e, PT ;  /* 0x7fffff9e0400780c */ /* 0x000fe20003fc6070 */
[----:B------:R-:W-:Y:S01]  /*1d10*/  VIADD R41, R6, 0xffffffdf ;  /* 0xffffffdf06297836 */ /* 0x000fe20000000000 */
[----:B------:R-:W-:Y:S01]  /*1d20*/  ISETP.GE.U32.AND P0, PT, R40, 0x7fffffbd, PT ;  /* 0x7fffffbd2800780c */ /* 0x000fe20003f06070 */
[----:B------:R-:W-:Y:S01]  /*1d30*/  LDGSTS.E [R242+0x4], desc[UR16][R188.64], !P3 ;  /* 0x00004000bcf27fae */ /* 0x000fe2000d921850 */
[----:B------:R-:W-:Y:S01]  /*1d40*/  IADD3 R4, R6, -0x5, RZ ;  /* 0xfffffffb06047810 */ /* 0x000fe20007ffe0ff */
[----:B------:R-:W-:Y:S01]  /*1d50*/  IMAD.WIDE R196, R7, 0x4, R70 ;  /* 0x0000000407c47825 */ /* 0x000fe200078e0246 */
[----:B------:R-:W-:Y:S01]  /*1d60*/  LEA R32, P2, R43, R46, 0x2 ;  /* 0x0000002e2b207211 */ /* 0x000fe200078410ff */
[----:B------:R-:W-:Y:S01]  /*1d70*/  LDGSTS.E [R242+0x8004], desc[UR16][R198.64], !P3 ;  /* 0x08004000c6f27fae */ /* 0x000fe2000d921850 */
[----:B------:R-:W-:Y:S01]  /*1d80*/  ISETP.GE.U32.AND P3, PT, R4, 0x7fffffbc, PT ;  /* 0x7fffffbc0400780c */ /* 0x000fe20003f66070 */
[----:B------:R-:W-:Y:S01]  /*1d90*/  IMAD.WIDE R200, R7, 0x4, R52 ;  /* 0x0000000407c87825 */ /* 0x000fe200078e0234 */
[----:B------:R-:W-:Y:S01]  /*1da0*/  LEA.HI.X.SX32 R33, R43, R48, 0x2, P2 ;  /* 0x000000302b217211 */ /* 0x000fe200010f16ff */
[----:B------:R-:W-:Y:S01]  /*1db0*/  LDGSTS.E [R242+0x8], desc[UR16][R196.64], !P4 ;  /* 0x00008000c4f27fae */ /* 0x000fe2000e121850 */
[----:B------:R-:W-:Y:S01]  /*1dc0*/  IADD3 R40, R6, -0x22, RZ ;  /* 0xffffffde06287810 */ /* 0x000fe20007ffe0ff */
[----:B------:R-:W-:Y:S01]  /*1dd0*/  IMAD R7, R184, 0x3, RZ ;  /* 0x00000003b8077824 */ /* 0x000fe200078e02ff */
[----:B------:R-:W-:Y:S01]  /*1de0*/  ISETP.GE.U32.AND P2, PT, R41, 0x7fffffa0, PT ;  /* 0x7fffffa02900780c */ /* 0x000fe20003f46070 */
[----:B------:R-:W-:Y:S01]  /*1df0*/  VIADD R4, R6, 0xfffffffa ;  /* 0xfffffffa06047836 */ /* 0x000fe20000000000 */
[----:B------:R-:W-:Y:S01]  /*1e00*/  ISETP.GE.U32.AND P1, PT, R40, 0x7fffff9f, PT ;  /* 0x7fffff9f2800780c */ /* 0x000fe20003f26070 */
[C---:B------:R-:W-:Y:S01]  /*1e10*/  IMAD.WIDE R202, R7.reuse, 0x4, R70 ;  /* 0x0000000407ca7825 */ /* 0x040fe200078e0246 */
[----:B------:R-:W-:Y:S01]  /*1e20*/  LDGSTS.E [R242+0x8008], desc[UR16][R200.64], !P4 ;  /* 0x08008000c8f27fae */ /* 0x000fe2000e121850 */
[----:B------:R-:W1:Y:S01]  /*1e30*/  LDC R46, c[0x0][0x230] ;  /* 0x00008c00ff2e7b82 */ /* 0x000e620000000800 */
[----:B------:R-:W-:Y:S01]  /*1e40*/  ISETP.GE.U32.AND P4, PT, R4, 0x7fffffbb, PT ;  /* 0x7fffffbb0400780c */ /* 0x000fe20003f86070 */
[----:B------:R-:W-:Y:S01]  /*1e50*/  IMAD.WIDE R204, R7, 0x4, R52 ;  /* 0x0000000407cc7825 */ /* 0x000fe200078e0234 */
[C---:B------:R-:W-:Y:S01]  /*1e60*/  IADD3 R4, R6.reuse, -0x7, RZ ;  /* 0xfffffff906047810 */ /* 0x040fe20007ffe0ff */
[----:B------:R-:W-:Y:S02]  /*1e70*/  LDGSTS.E [R242+0xc], desc[UR16][R202.64], !P0 ;  /* 0x0000c000caf27fae */ /* 0x000fe4000c121850 */
[----:B------:R-:W-:-:S02]  /*1e80*/  VIADD R40, R6, 0xffffffdc ;  /* 0xffffffdc06287836 */ /* 0x000fc40000000000 */
[C---:B------:R-:W-:Y:S01]  /*1e90*/  IMAD.WIDE R74, R55.reuse, 0x4, R70 ;  /* 0x00000004374a7825 */ /* 0x040fe200078e0246 */
[----:B------:R-:W-:Y:S01]  /*1ea0*/  LDGSTS.E [R242+0x800c], desc[UR16][R204.64], !P0 ;  /* 0x0800c000ccf27fae */ /* 0x000fe2000c121850 */
[----:B------:R-:W-:Y:S01]  /*1eb0*/  ISETP.GE.U32.AND P0, PT, R4, 0x7fffffba, PT ;  /* 0x7fffffba0400780c */ /* 0x000fe20003f06070 */
[----:B------:R-:W4:Y:S01]  /*1ec0*/  LDC R47, c[0x0][0x230] ;  /* 0x00008c00ff2f7b82 */ /* 0x000f220000000800 */
[----:B------:R-:W-:Y:S01]  /*1ed0*/  IMAD.WIDE R54, R55, 0x4, R52 ;  /* 0x0000000437367825 */ /* 0x000fe200078e0234 */
[----:B------:R-:W-:Y:S01]  /*1ee0*/  ISETP.GE.U32.AND P5, PT, R40, 0x7fffff9d, PT ;  /* 0x7fffff9d2800780c */ /* 0x000fe20003fa6070 */
[----:B------:R-:W-:Y:S02]  /*1ef0*/  LDGSTS.E [R242+0x10000], desc[UR16][R74.64], !P2 ;  /* 0x100000004af27fae */ /* 0x000fe4000d121850 */
[----:B------:R-:W-:Y:S02]  /*1f00*/  VIADD R4, R6, 0xfffffff8 ;  /* 0xfffffff806047836 */ /* 0x000fe40000000000 */
[C---:B------:R-:W-:Y:S01]  /*1f10*/  IMAD.WIDE R60, R59.reuse, 0x4, R70 ;  /* 0x000000043b3c7825 */ /* 0x040fe200078e0246 */
[----:B------:R-:W-:Y:S02]  /*1f20*/  LDGSTS.E [R242+0x18000], desc[UR16][R54.64], !P2 ;  /* 0x1800000036f27fae */ /* 0x000fe4000d121850 */
[----:B------:R-:W-:Y:S01]  /*1f30*/  ISETP.GE.U32.AND P2, PT, R4, 0x7fffffb9, PT ;  /* 0x7fffffb90400780c */ /* 0x000fe20003f46070 */
[----:B------:R-:W-:Y:S01]  /*1f40*/  IMAD.WIDE R58, R59, 0x4, R52 ;  /* 0x000000043b3a7825 */ /* 0x000fe200078e0234 */
[----:B------:R-:W-:Y:S03]  /*1f50*/  LDGSTS.E [R242+0x10004], desc[UR16][R60.64], !P1 ;  /* 0x100040003cf27fae */ /* 0x000fe6000c921850 */
[C---:B------:R-:W-:Y:S01]  /*1f60*/  IMAD.WIDE R68, R63.reuse, 0x4, R70 ;  /* 0x000000043f447825 */ /* 0x040fe200078e0246 */
[----:B------:R-:W-:Y:S03]  /*1f70*/  LDGSTS.E [R242+0x18004], desc[UR16][R58.64], !P1 ;  /* 0x180040003af27fae */ /* 0x000fe6000c921850 */
[----:B------:R-:W-:Y:S01]  /*1f80*/  IMAD.WIDE R62, R63, 0x4, R52 ;  /* 0x000000043f3e7825 */ /* 0x000fe200078e0234 */
[----:B------:R-:W-:Y:S03]  /*1f90*/  LDGSTS.E [R242+0x10008], desc[UR16][R68.64], !P6 ;  /* 0x1000800044f27fae */ /* 0x000fe6000f121850 */
[C---:B------:R-:W-:Y:S01]  /*1fa0*/  VIADD R7, R6.reuse, 0xffffffda ;  /* 0xffffffda06077836 */ /* 0x040fe20000000000 */
[----:B------:R-:W-:Y:S01]  /*1fb0*/  LDGSTS.E [R242+0x18008], desc[UR16][R62.64], !P6 ;  /* 0x180080003ef27fae */ /* 0x000fe2000f121850 */
[----:B------:R-:W-:-:S02]  /*1fc0*/  VIADD R4, R6, 0xffffffdb ;  /* 0xffffffdb06047836 */ /* 0x000fc40000000000 */
[----:B------:R-:W-:Y:S01]  /*1fd0*/  IMAD.WIDE R50, R67, 0x4, R70 ;  /* 0x0000000443327825 */ /* 0x000fe200078e0246 */
[----:B------:R-:W-:Y:S02]  /*1fe0*/  ISETP.GE.U32.AND P6, PT, R7, 0x7fffff9b, PT ;  /* 0x7fffff9b0700780c */ /* 0x000fe40003fc6070 */
[----:B------:R-:W-:Y:S01]  /*1ff0*/  ISETP.GE.U32.AND P1, PT, R4, 0x7fffff9c, PT ;  /* 0x7fffff9c0400780c */ /* 0x000fe20003f26070 */
[----:B------:R-:W-:Y:S01]  /*2000*/  IMAD.WIDE R66, R67, 0x4, R52 ;  /* 0x0000000443427825 */ /* 0x000fe200078e0234 */
[----:B------:R-:W-:Y:S01]  /*2010*/  SHF.L.U32 R7, R184, 0x2, RZ ;  /* 0x00000002b8077819 */ /* 0x000fe200000006ff */
[----:B------:R-:W-:Y:S02]  /*2020*/  LDGSTS.E [R242+0x1000c], desc[UR16][R50.64], !P5 ;  /* 0x1000c00032f27fae */ /* 0x000fe4000e921850 */
[----:B------:R-:W-:Y:S02]  /*2030*/  VIADD R4, R6, 0xffffffd9 ;  /* 0xffffffd906047836 */ /* 0x000fe40000000000 */
[C---:B------:R-:W-:Y:S01]  /*2040*/  IMAD.WIDE R154, R7.reuse, 0x4, R70 ;  /* 0x00000004079a7825 */ /* 0x040fe200078e0246 */
[----:B------:R-:W-:Y:S02]  /*2050*/  LDGSTS.E [R242+0x1800c], desc[UR16][R66.64], !P5 ;  /* 0x1800c00042f27fae */ /* 0x000fe4000e921850 */
[----:B------:R-:W-:Y:S01]  /*2060*/  ISETP.GE.U32.AND P5, PT, R4, 0x7fffff9a, PT ;  /* 0x7fffff9a0400780c */ /* 0x000fe20003fa6070 */
[----:B------:R-:W-:Y:S01]  /*2070*/  IMAD.WIDE R152, R7, 0x4, R52 ;  /* 0x0000000407987825 */ /* 0x000fe200078e0234 */
[----:B------:R2:W-:Y:S03]  /*2080*/  LDGSTS.E [R243], desc[UR16][R154.64], !P3 ;  /* 0x000000009af37fae */ /* 0x0005e6000d921850 */
[----:B------:R-:W-:Y:S01]  /*2090*/  IMAD R7, R184, 0x5, RZ ;  /* 0x00000005b8077824 */ /* 0x000fe200078e02ff */
[----:B------:R3:W-:Y:S01]  /*20a0*/  LDGSTS.E [R243+0x8000], desc[UR16][R152.64], !P3 ;  /* 0x0800000098f37fae */ /* 0x0007e2000d921850 */
[----:B------:R-:W-:-:S02]  /*20b0*/  VIADD R4, R6, 0xffffffd8 ;  /* 0xffffffd806047836 */ /* 0x000fc40000000000 */
[C---:B------:R-:W-:Y:S01]  /*20c0*/  IMAD.WIDE R158, R7.reuse, 0x4, R70 ;  /* 0x00000004079e7825 */ /* 0x040fe200078e0246 */
[----:B------:R2:W-:Y:S02]  /*20d0*/  STL.64 [R1+0x68], R154 ;  /* 0x0000689a01007387 */ /* 0x0005e40000100a00 */
[----:B------:R-:W-:Y:S01]  /*20e0*/  ISETP.GE.U32.AND P3, PT, R4, 0x7fffff99, PT ;  /* 0x7fffff990400780c */ /* 0x000fe20003f66070 */
[----:B------:R-:W-:Y:S01]  /*20f0*/  IMAD.WIDE R156, R7, 0x4, R52 ;  /* 0x00000004079c7825 */ /* 0x000fe200078e0234 */
[----:B------:R-:W-:Y:S01]  /*2100*/  IADD3 R4, R6, -0x9, RZ ;  /* 0xfffffff706047810 */ /* 0x000fe20007ffe0ff */
[----:B------:R-:W-:Y:S02]  /*2110*/  LDGSTS.E [R243+0x4], desc[UR16][R158.64], !P4 ;  /* 0x000040009ef37fae */ /* 0x000fe4000e121850 */
[C---:B------:R-:W-:Y:S02]  /*2120*/  IMAD R41, R184.reuse, 0x6, RZ ;  /* 0x00000006b8297824 */ /* 0x040fe400078e02ff */
[----:B------:R3:W-:Y:S01]  /*2130*/  STL.64 [R1+0x60], R152 ;  /* 0x0000609801007387 */ /* 0x0007e20000100a00 */
[----:B------:R-:W-:-:S02]  /*2140*/  IMAD R7, R184, 0x7, RZ ;  /* 0x00000007b8077824 */ /* 0x000fc400078e02ff */
[--C-:B--2---:R-:W-:Y:S01]  /*2150*/  IMAD.WIDE R154, R41, 0x4, R70.reuse ;  /* 0x00000004299a7825 */ /* 0x104fe200078e0246 */
[----:B------:R-:W-:Y:S01]  /*2160*/  LDGSTS.E [R243+0x8004], desc[UR16][R156.64], !P4 ;  /* 0x080040009cf37fae */ /* 0x000fe2000e121850 */
[----:B------:R-:W-:Y:S02]  /*2170*/  ISETP.GE.U32.AND P4, PT, R4, 0x7fffffb8, PT ;  /* 0x7fffffb80400780c */ /* 0x000fe40003f86070 */
[----:B------:R-:W-:Y:S01]  /*2180*/  VIADD R4, R6, 0xfffffff6 ;  /* 0xfffffff606047836 */ /* 0x000fe20000000000 */
[----:B------:R-:W-:Y:S01]  /*2190*/  STL.64 [R1+0x58], R158 ;  /* 0x0000589e01007387 */ /* 0x000fe20000100a00 */
[----:B------:R-:W-:-:S03]  /*21a0*/  IMAD.WIDE R90, R73, 0x4, R70 ;  /* 0x00000004495a7825 */ /* 0x000fc600078e0246 */
[----:B------:R-:W-:Y:S01]  /*21b0*/  STL.64 [R1+0x50], R156 ;  /* 0x0000509c01007387 */ /* 0x000fe20000100a00 */
[----:B---3--:R-:W-:-:S03]  /*21c0*/  IMAD.WIDE R152, R41, 0x4, R52 ;  /* 0x0000000429987825 */ /* 0x008fc600078e0234 */
[----:B------:R2:W-:Y:S01]  /*21d0*/  STL.64 [R1+0x48], R154 ;  /* 0x0000489a01007387 */ /* 0x0005e20000100a00 */
[----:B------:R-:W-:-:S03]  /*21e0*/  IMAD.WIDE R72, R73, 0x4, R52 ;  /* 0x0000000449487825 */ /* 0x000fc600078e0234 */
[----:B------:R2:W-:Y:S01]  /*21f0*/  LDGSTS.E [R243+0x8], desc[UR16][R154.64], !P0 ;  /* 0x000080009af37fae */ /* 0x0005e2000c121850 */
[----:B------:R-:W-:-:S03]  /*2200*/  IMAD.WIDE R78, R77, 0x4, R70 ;  /* 0x000000044d4e7825 */ /* 0x000fc600078e0246 */
[----:B------:R3:W-:Y:S01]  /*2210*/  STL.64 [R1+0x40], R152 ;  /* 0x0000409801007387 */ /* 0x0007e20000100a00 */
[----:B------:R-:W-:-:S03]  /*2220*/  IMAD.WIDE R76, R77, 0x4, R52 ;  /* 0x000000044d4c7825 */ /* 0x000fc600078e0234 */
[----:B------:R3:W-:Y:S01]  /*2230*/  LDGSTS.E [R243+0x8008], desc[UR16][R152.64], !P0 ;  /* 0x0800800098f37fae */ /* 0x0007e2000c121850 */
[----:B------:R-:W-:Y:S01]  /*2240*/  ISETP.GE.U32.AND P0, PT, R4, 0x7fffffb7, PT ;  /* 0x7fffffb70400780c */ /* 0x000fe20003f06070 */
[----:B------:R-:W-:Y:S02]  /*2250*/  VIADD R4, R6, 0xfffffff5 ;  /* 0xfffffff506047836 */ /* 0x000fe40000000000 */
[----:B--2---:R-:W-:-:S04]  /*2260*/  IMAD.WIDE R154, R7, 0x4, R70 ;  /* 0x00000004079a7825 */ /* 0x004fc800078e0246 */
[----:B------:R-:W-:Y:S01]  /*2270*/  IMAD.WIDE R84, R81, 0x4, R70 ;  /* 0x0000000451547825 */ /* 0x000fe200078e0246 */
[----:B------:R2:W-:Y:S03]  /*2280*/  LDGSTS.E [R243+0xc], desc[UR16][R154.64], !P2 ;  /* 0x0000c0009af37fae */ /* 0x0005e6000d121850 */
[--C-:B---3--:R-:W-:Y:S01]  /*2290*/  IMAD.WIDE R152, R7, 0x4, R52.reuse ;  /* 0x0000000407987825 */ /* 0x108fe200078e0234 */
[----:B------:R2:W-:Y:S03]  /*22a0*/  STL.64 [R1+0x38], R154 ;  /* 0x0000389a01007387 */ /* 0x0005e60000100a00 */
[----:B------:R-:W-:Y:S01]  /*22b0*/  IMAD.WIDE R80, R81, 0x4, R52 ;  /* 0x0000000451507825 */ /* 0x000fe200078e0234 */
[----:B------:R3:W-:Y:S01]  /*22c0*/  LDGSTS.E [R243+0x800c], desc[UR16][R152.64], !P2 ;  /* 0x0800c00098f37fae */ /* 0x0007e2000d121850 */
[----:B------:R-:W-:-:S02]  /*22d0*/  ISETP.GE.U32.AND P2, PT, R4, 0x7fffffb6, PT ;  /* 0x7fffffb60400780c */ /* 0x000fc40003f46070 */
[C---:B------:R-:W-:Y:S01]  /*22e0*/  VIADD R4, R6.reuse, 0xfffffff4 ;  /* 0xfffffff406047836 */ /* 0x040fe20000000000 */
[----:B------:R-:W-:Y:S01]  /*22f0*/  LDGSTS.E [R243+0x10000], desc[UR16][R90.64], !P1 ;  /* 0x100000005af37fae */ /* 0x000fe2000c921850 */
[----:B------:R-:W-:Y:S02]  /*2300*/  VIADD R7, R6, 0xffffffd6 ;  /* 0xffffffd606077836 */ /* 0x000fe40000000000 */
[C---:B------:R-:W-:Y:S01]  /*2310*/  IMAD.WIDE R230, R83.reuse, 0x4, R70 ;  /* 0x0000000453e67825 */ /* 0x040fe200078e0246 */
[----:B------:R-:W-:Y:S01]  /*2320*/  LDGSTS.E [R243+0x18000], desc[UR16][R72.64], !P1 ;  /* 0x1800000048f37fae */ /* 0x000fe2000c921850 */
[----:B------:R-:W-:Y:S02]  /*2330*/  ISETP.GE.U32.AND P1, PT, R4, 0x7fffffb5, PT ;  /* 0x7fffffb50400780c */ /* 0x000fe40003f26070 */
[----:B------:R-:W-:Y:S01]  /*2340*/  IADD3 R4, R6, -0x29, RZ ;  /* 0xffffffd706047810 */ /* 0x000fe20007ffe0ff */
[----:B------:R-:W-:Y:S01]  /*2350*/  LDGSTS.E [R243+0x10004], desc[UR16][R78.64], !P6 ;  /* 0x100040004ef37fae */ /* 0x000fe2000f121850 */
[----:B------:R-:W-:-:S03]  /*2360*/  IMAD.WIDE R82, R83, 0x4, R52 ;  /* 0x0000000453527825 */ /* 0x000fc600078e0234 */
[----:B------:R-:W-:Y:S01]  /*2370*/  LDGSTS.E [R243+0x18004], desc[UR16][R76.64], !P6 ;  /* 0x180040004cf37fae */ /* 0x000fe2000f121850 */
[----:B------:R-:W-:Y:S01]  /*2380*/  ISETP.GE.U32.AND P6, PT, R4, 0x7fffff98, PT ;  /* 0x7fffff980400780c */ /* 0x000fe20003fc6070 */
[----:B------:R-:W-:Y:S02]  /*2390*/  VIADD R4, R6, 0xffffffd5 ;  /* 0xffffffd506047836 */ /* 0x000fe40000000000 */
[----:B------:R-:W-:Y:S01]  /*23a0*/  LDGSTS.E [R243+0x10008], desc[UR16][R84.64], !P5 ;  /* 0x1000800054f37fae */ /* 0x000fe2000e921850 */
[C---:B------:R-:W-:Y:S02]  /*23b0*/  IMAD R41, R184.reuse, 0xa, RZ ;  /* 0x0000000ab8297824 */ /* 0x040fe400078e02ff */
[----:B------:R-:W-:Y:S01]  /*23c0*/  IMAD.WIDE R250, R87, 0x4, R70 ;  /* 0x0000000457fa7825 */ /* 0x000fe200078e0246 */
[----:B------:R-:W-:Y:S01]  /*23d0*/  LDGSTS.E [R243+0x18008], desc[UR16][R80.64], !P5 ;  /* 0x1800800050f37fae */ /* 0x000fe2000e921850 */
[----:B------:R-:W-:Y:S02]  /*23e0*/  ISETP.GE.U32.AND P5, PT, R7, 0x7fffff97, PT ;  /* 0x7fffff970700780c */ /* 0x000fe40003fa6070 */
[----:B------:R-:W-:Y:S01]  /*23f0*/  IMAD.SHL.U32 R7, R184, 0x8, RZ ;  /* 0x00000008b8077824 */ /* 0x000fe200078e00ff */
[----:B------:R3:W-:Y:S01]  /*2400*/  STL.64 [R1+0x30], R152 ;  /* 0x0000309801007387 */ /* 0x0007e20000100a00 */
[----:B------:R-:W-:-:S03]  /*2410*/  IMAD.WIDE R86, R87, 0x4, R52 ;  /* 0x0000000457567825 */ /* 0x000fc600078e0234 */
[----:B------:R-:W-:Y:S01]  /*2420*/  LDGSTS.E [R243+0x1000c], desc[UR16][R230.64], !P3 ;  /* 0x1000c000e6f37fae */ /* 0x000fe2000d921850 */
[----:B--2---:R-:W-:-:S03]  /*2430*/  IMAD.WIDE R154, R7, 0x4, R70 ;  /* 0x00000004079a7825 */ /* 0x004fc600078e0246 */
[----:B------:R-:W-:Y:S01]  /*2440*/  LDGSTS.E [R243+0x1800c], desc[UR16][R82.64], !P3 ;  /* 0x1800c00052f37fae */ /* 0x000fe2000d921850 */
[----:B------:R-:W-:Y:S01]  /*2450*/  ISETP.GE.U32.AND P3, PT, R4, 0x7fffff96, PT ;  /* 0x7fffff960400780c */ /* 0x000fe20003f66070 */
[----:B------:R-:W-:Y:S01]  /*2460*/  VIADD R4, R6, 0xffffffd4 ;  /* 0xffffffd406047836 */ /* 0x000fe20000000000 */
[----:B---3--:R-:W-:Y:S01]  /*2470*/  LOP3.LUT R152, R2, 0x20, RZ, 0x3c, !PT ;  /* 0x0000002002987812 */ /* 0x008fe200078e3cff */
[----:B------:R-:W-:Y:S01]  /*2480*/  STL.64 [R1+0x508], R230 ;  /* 0x000508e601007387 */ /* 0x000fe20000100a00 */
[----:B------:R-:W-:Y:S02]  /*2490*/  IMAD.WIDE R116, R89, 0x4, R70 ;  /* 0x0000000459747825 */ /* 0x000fe400078e0246 */
[----:B------:R-:W-:Y:S01]  /*24a0*/  IADD3 R244, R152, UR8, RZ ;  /* 0x0000000898f47c10 */ /* 0x000fe2000fffe0ff */
[----:B------:R2:W-:Y:S01]  /*24b0*/  STL.64 [R1+0x28], R154 ;  /* 0x0000289a01007387 */ /* 0x0005e20000100a00 */
[----:B------:R-:W-:-:S03]  /*24c0*/  IMAD.WIDE R152, R7, 0x4, R52 ;  /* 0x0000000407987825 */ /* 0x000fc600078e0234 */
[----:B------:R2:W-:Y:S01]  /*24d0*/  LDGSTS.E [R244], desc[UR16][R154.64], !P4 ;  /* 0x000000009af47fae */ /* 0x0005e2000e121850 */
[----:B------:R-:W-:Y:S02]  /*24e0*/  IMAD R7, R184, 0x9, RZ ;  /* 0x00000009b8077824 */ /* 0x000fe400078e02ff */
[----:B------:R-:W-:Y:S01]  /*24f0*/  IMAD.WIDE R88, R89, 0x4, R52 ;  /* 0x0000000459587825 */ /* 0x000fe200078e0234 */
[----:B------:R3:W-:Y:S01]  /*2500*/  LDGSTS.E [R244+0x8000], desc[UR16][R152.64], !P4 ;  /* 0x0800000098f47fae */ /* 0x0007e2000e121850 */
[----:B------:R-:W-:Y:S02]  /*2510*/  ISETP.GE.U32.AND P4, PT, R4, 0x7fffff95, PT ;  /* 0x7fffff950400780c */ /* 0x000fe40003f86070 */
[C---:B------:R-:W-:Y:S01]  /*2520*/  IMAD.WIDE R158, R7.reuse, 0x4, R70 ;  /* 0x00000004079e7825 */ /* 0x040fe200078e0246 */
[----:B------:R3:W-:Y:S03]  /*2530*/  STL.64 [R1+0x20], R152 ;  /* 0x0000209801007387 */ /* 0x0007e60000100a00 */
[----:B------:R-:W-:Y:S01]  /*2540*/  IMAD.WIDE R156, R7, 0x4, R52 ;  /* 0x00000004079c7825 */ /* 0x000fe200078e0234 */
[----:B------:R1:W-:Y:S03]  /*2550*/  LDGSTS.E [R244+0x4], desc[UR16][R158.64], !P0 ;  /* 0x000040009ef47fae */ /* 0x0003e6000c121850 */
[----:B------:R-:W-:Y:S01]  /*2560*/  VIADD R4, R6, 0xfffffff3 ;  /* 0xfffffff306047836 */ /* 0x000fe20000000000 */
[----:B------:R-:W-:Y:S01]  /*2570*/  LDGSTS.E [R244+0x8004], desc[UR16][R156.64], !P0 ;  /* 0x080040009cf47fae */ /* 0x000fe2000c121850 */
[----:B--2---:R-:W-:-:S03]  /*2580*/  IMAD.WIDE R154, R41, 0x4, R70 ;  /* 0x00000004299a7825 */ /* 0x004fc600078e0246 */
[----:B------:R-:W-:Y:S01]  /*2590*/  ISETP.GE.U32.AND P0, PT, R4, 0x7fffffb4, PT ;  /* 0x7fffffb40400780c */ /* 0x000fe20003f06070 */
[----:B---3--:R-:W-:Y:S01]  /*25a0*/  IMAD.WIDE R152, R41, 0x4, R52 ;  /* 0x0000000429987825 */ /* 0x008fe200078e0234 */
[----:B------:R-:W-:Y:S03]  /*25b0*/  LDGSTS.E [R244+0x8], desc[UR16][R154.64], !P2 ;  /* 0x000080009af47fae */ /* 0x000fe6000d121850 */
[----:B------:R-:W-:Y:S01]  /*25c0*/  VIADD R4, R6, 0xfffffff2 ;  /* 0xfffffff206047836 */ /* 0x000fe20000000000 */
[----:B------:R2:W-:Y:S01]  /*25d0*/  LDGSTS.E [R244+0x8008], desc[UR16][R152.64], !P2 ;  /* 0x0800800098f47fae */ /* 0x0005e2000d121850 */
[----:B------:R-:W-:-:S03]  /*25e0*/  IMAD.WIDE R94, R93, 0x4, R70 ;  /* 0x000000045d5e7825 */ /* 0x000fc600078e0246 */
[----:B------:R-:W-:Y:S01]  /*25f0*/  ISETP.GE.U32.AND P2, PT, R4, 0x7fffffb3, PT ;  /* 0x7fffffb30400780c */ /* 0x000fe20003f46070 */
[----:B------:R3:W-:Y:S01]  /*2600*/  LDGSTS.E [R244+0xc], desc[UR16][R250.64], !P1 ;  /* 0x0000c000faf47fae */ /* 0x0007e2000c921850 */
[----:B------:R-:W-:Y:S01]  /*2610*/  IADD3 R4, R6, -0xf, RZ ;  /* 0xfffffff106047810 */ /* 0x000fe20007ffe0ff */
[----:B------:R-:W-:Y:S02]  /*2620*/  IMAD.WIDE R92, R93, 0x4, R52 ;  /* 0x000000045d5c7825 */ /* 0x000fe400078e0234 */
[----:B------:R-:W-:Y:S01]  /*2630*/  LDGSTS.E [R244+0x800c], desc[UR16][R86.64], !P1 ;  /* 0x0800c00056f47fae */ /* 0x000fe2000c921850 */
[----:B------:R-:W-:Y:S01]  /*2640*/  ISETP.GE.U32.AND P1, PT, R4, 0x7fffffb2, PT ;  /* 0x7fffffb20400780c */ /* 0x000fe20003f26070 */
[----:B------:R-:W-:Y:S02]  /*2650*/  VIADD R4, R6, 0xfffffff0 ;  /* 0xfffffff006047836 */ /* 0x000fe40000000000 */
[----:B------:R-:W-:Y:S01]  /*2660*/  LDGSTS.E [R244+0x10000], desc[UR16][R116.64], !P6 ;  /* 0x1000000074f47fae */ /* 0x000fe2000f121850 */
[----:B------:R-:W-:-:S03]  /*2670*/  IMAD.WIDE R100, R97, 0x4, R70 ;  /* 0x0000000461647825 */ /* 0x000fc600078e0246 */
[----:B------:R-:W-:Y:S01]  /*2680*/  LDGSTS.E [R244+0x18000], desc[UR16][R88.64], !P6 ;  /* 0x1800000058f47fae */ /* 0x000fe2000f121850 */
[----:B------:R-:W-:Y:S01]  /*2690*/  ISETP.GE.U32.AND P6, PT, R4, 0x7fffffb1, PT ;  /* 0x7fffffb10400780c */ /* 0x000fe20003fc6070 */
[----:B------:R-:W-:Y:S02]  /*26a0*/  VIADD R4, R6, 0xffffffd3 ;  /* 0xffffffd306047836 */ /* 0x000fe40000000000 */
[----:B------:R1:W-:Y:S01]  /*26b0*/  STL.64 [R1+0x18], R158 ;  /* 0x0000189e01007387 */ /* 0x0003e20000100a00 */
[----:B------:R-:W-:-:S03]  /*26c0*/  IMAD.WIDE R96, R97, 0x4, R52 ;  /* 0x0000000461607825 */ /* 0x000fc600078e0234 */
[----:B------:R-:W-:Y:S01]  /*26d0*/  STL.64 [R1+0x10], R156 ;  /* 0x0000109c01007387 */ /* 0x000fe20000100a00 */
[----:B------:R-:W-:-:S03]  /*26e0*/  IMAD.WIDE R48, R99, 0x4, R70 ;  /* 0x0000000463307825 */ /* 0x000fc600078e0246 */
[----:B------:R-:W-:Y:S01]  /*26f0*/  STL.64 [R1+0x8], R154 ;  /* 0x0000089a01007387 */ /* 0x000fe20000100a00 */
[----:B------:R-:W-:-:S03]  /*2700*/  IMAD.WIDE R98, R99, 0x4, R52 ;  /* 0x0000000463627825 */ /* 0x000fc600078e0234 */
[----:B------:R2:W-:Y:S01]  /*2710*/  STL.64 [R1], R152 ;  /* 0x0000009801007387 */ /* 0x0005e20000100a00 */
[C---:B------:R-:W-:Y:S01]  /*2720*/  IMAD.WIDE R106, R103.reuse, 0x4, R70 ;  /* 0x00000004676a7825 */ /* 0x040fe200078e0246 */
[----:B-1----:R-:W-:Y:S02]  /*2730*/  LOP3.LUT R158, R2, 0x50, RZ, 0x3c, !PT ;  /* 0x00000050029e7812 */ /* 0x002fe400078e3cff */
[----:B------:R-:W-:Y:S01]  /*2740*/  LDGSTS.E [R244+0x10004], desc[UR16][R94.64], !P5 ;  /* 0x100040005ef47fae */ /* 0x000fe2000e921850 */
[----:B------:R-:W-:Y:S01]  /*2750*/  IMAD.WIDE R102, R103, 0x4, R52 ;  /* 0x0000000467667825 */ /* 0x000fe200078e0234 */
[----:B------:R-:W-:Y:S02]  /*2760*/  IADD3 R247, R158, UR8, RZ ;  /* 0x000000089ef77c10 */ /* 0x000fe4000fffe0ff */
[----:B------:R-:W-:Y:S01]  /*2770*/  LDGSTS.E [R244+0x18004], desc[UR16][R92.64], !P5 ;  /* 0x180040005cf47fae */ /* 0x000fe2000e921850 */
[----:B------:R-:W-:Y:S01]  /*2780*/  ISETP.GE.U32.AND P5, PT, R4, 0x7fffff94, PT ;  /* 0x7fffff940400780c */ /* 0x000fe20003fa6070 */
[C---:B------:R-:W-:Y:S01]  /*2790*/  IMAD.WIDE R130, R105.reuse, 0x4, R70 ;  /* 0x0000000469827825 */ /* 0x040fe200078e0246 */
[----:B------:R-:W-:Y:S01]  /*27a0*/  IADD3 R4, R6, -0x2f, RZ ;  /* 0xffffffd106047810 */ /* 0x000fe20007ffe0ff */
[----:B------:R-:W-:Y:S01]  /*27b0*/  LDGSTS.E [R244+0x10008], desc[UR16][R100.64], !P3 ;  /* 0x1000800064f47fae */ /* 0x000fe2000d921850 */
[----:B--2---:R-:W-:Y:S01]  /*27c0*/  LOP3.LUT R152, R2, 0x30, RZ, 0x3c, !PT ;  /* 0x0000003002987812 */ /* 0x004fe200078e3cff */
[----:B------:R-:W-:-:S02]  /*27d0*/  IMAD.WIDE R104, R105, 0x4, R52 ;  /* 0x0000000469687825 */ /* 0x000fc400078e0234 */
[----:B------:R-:W-:Y:S02]  /*27e0*/  LDGSTS.E [R244+0x18008], desc[UR16][R96.64], !P3 ;  /* 0x1800800060f47fae */ /* 0x000fe4000d921850 */
[----:B------:R-:W-:Y:S01]  /*27f0*/  VIADD R245, R152, UR8 ;  /* 0x0000000898f57c36 */ /* 0x000fe20008000000 */
[----:B------:R-:W-:Y:S01]  /*2800*/  LOP3.LUT R152, R2, 0x40, RZ, 0x3c, !PT ;  /* 0x0000004002987812 */ /* 0x000fe200078e3cff */
[----:B------:R-:W-:Y:S01]  /*2810*/  LDGSTS.E [R244+0x1000c], desc[UR16][R48.64], !P4 ;  /* 0x1000c00030f47fae */ /* 0x000fe2000e121850 */
[----:B------:R-:W-:-:S03]  /*2820*/  IMAD.WIDE R112, R109, 0x4, R70 ;  /* 0x000000046d707825 */ /* 0x000fc600078e0246 */
[----:B------:R-:W-:Y:S01]  /*2830*/  LDGSTS.E [R244+0x1800c], desc[UR16][R98.64], !P4 ;  /* 0x1800c00062f47fae */ /* 0x000fe2000e121850 */
[----:B------:R-:W-:Y:S01]  /*2840*/  ISETP.GE.U32.AND P4, PT, R4, 0x7fffff92, PT ;  /* 0x7fffff920400780c */ /* 0x000fe20003f86070 */
[----:B------:R-:W-:Y:S02]  /*2850*/  VIADD R4, R6, 0xffffffd0 ;  /* 0xffffffd006047836 */ /* 0x000fe40000000000 */
[----:B------:R-:W-:Y:S01]  /*2860*/  LDGSTS.E [R245], desc[UR16][R106.64], !P0 ;  /* 0x000000006af57fae */ /* 0x000fe2000c121850 */
[----:B------:R-:W-:-:S03]  /*2870*/  IMAD.WIDE R108, R109, 0x4, R52 ;  /* 0x000000046d6c7825 */ /* 0x000fc600078e0234 */
[----:B------:R-:W-:Y:S01]  /*2880*/  LDGSTS.E [R245+0x8000], desc[UR16][R102.64], !P0 ;  /* 0x0800000066f57fae */ /* 0x000fe2000c121850 */
[----:B------:R-:W-:Y:S01]  /*2890*/  ISETP.GE.U32.AND P0, PT, R4, 0x7fffff91, PT ;  /* 0x7fffff910400780c */ /* 0x000fe20003f06070 */
[C---:B------:R-:W-:Y:S02]  /*28a0*/  VIADD R4, R6.reuse, 0xffffffef ;  /* 0xffffffef06047836 */ /* 0x040fe40000000000 */
[----:B------:R-:W-:Y:S01]  /*28b0*/  LDGSTS.E [R245+0x4], desc[UR16][R130.64], !P2 ;  /* 0x0000400082f57fae */ /* 0x000fe2000d121850 */
[----:B------:R-:W-:Y:S02]  /*28c0*/  VIADD R7, R6, 0xffffffd2 ;  /* 0xffffffd206077836 */ /* 0x000fe40000000000 */
[C---:B------:R-:W-:Y:S01]  /*28d0*/  IMAD.WIDE R138, R111.reuse, 0x4, R70 ;  /* 0x000000046f8a7825 */ /* 0x040fe200078e0246 */
[----:B------:R-:W-:Y:S01]  /*28e0*/  LDGSTS.E [R245+0x8004], desc[UR16][R104.64], !P2 ;  /* 0x0800400068f57fae */ /* 0x000fe2000d121850 */
[----:B------:R-:W-:Y:S02]  /*28f0*/  ISETP.GE.U32.AND P2, PT, R4, 0x7fffffb0, PT ;  /* 0x7fffffb00400780c */ /* 0x000fe40003f46070 */
[----:B------:R-:W-:Y:S01]  /*2900*/  IADD3 R4, R6, -0x12, RZ ;  /* 0xffffffee06047810 */ /* 0x000fe20007ffe0ff */
[----:B------:R-:W-:Y:S01]  /*2910*/  LDGSTS.E [R245+0x8], desc[UR16][R112.64], !P1 ;  /* 0x0000800070f57fae */ /* 0x000fe2000c921850 */
[----:B------:R-:W-:Y:S01]  /*2920*/  IMAD.WIDE R110, R111, 0x4, R52 ;  /* 0x000000046f6e7825 */ /* 0x000fe200078e0234 */
[----:B------:R-:W-:-:S02]  /*2930*/  ISETP.GE.U32.AND P3, PT, R7, 0x7fffff93, PT ;  /* 0x7fffff930700780c */ /* 0x000fc40003f66070 */
[----:B------:R-:W-:Y:S01]  /*2940*/  LDGSTS.E [R245+0x8008], desc[UR16][R108.64], !P1 ;  /* 0x080080006cf57fae */ /* 0x000fe2000c921850 */
[----:B------:R-:W-:Y:S01]  /*2950*/  ISETP.GE.U32.AND P1, PT, R4, 0x7fffffaf, PT ;  /* 0x7fffffaf0400780c */ /* 0x000fe20003f26070 */
[C---:B------:R-:W-:Y:S01]  /*2960*/  VIADD R4, R6.reuse, 0xffffffed ;  /* 0xffffffed06047836 */ /* 0x040fe20000000000 */
[----:B------:R-:W-:Y:S01]  /*2970*/  IADD3 R7, R6, -0x32, RZ ;  /* 0xffffffce06077810 */ /* 0x000fe20007ffe0ff */
[----:B------:R-:W-:Y:S01]  /*2980*/  LDGSTS.E [R245+0xc], desc[UR16][R138.64], !P6 ;  /* 0x0000c0008af57fae */ /* 0x000fe2000f121850 */
[----:B------:R-:W-:-:S03]  /*2990*/  IMAD.WIDE R146, R115, 0x4, R70 ;  /* 0x0000000473927825 */ /* 0x000fc600078e0246 */
[----:B------:R-:W-:Y:S01]  /*29a0*/  LDGSTS.E [R245+0x800c], desc[UR16][R110.64], !P6 ;  /* 0x0800c0006ef57fae */ /* 0x000fe2000f121850 */
[----:B------:R-:W-:Y:S01]  /*29b0*/  IMAD.WIDE R114, R115, 0x4, R52 ;  /* 0x0000000473727825 */ /* 0x000fe200078e0234 */
[----:B------:R-:W-:Y:S02]  /*29c0*/  ISETP.GE.U32.AND P6, PT, R4, 0x7fffffae, PT ;  /* 0x7fffffae0400780c */ /* 0x000fe40003fc6070 */
[----:B------:R-:W-:Y:S01]  /*29d0*/  LDGSTS.E [R245+0x10000], desc[UR16][R146.64], !P5 ;  /* 0x1000000092f57fae */ /* 0x000fe2000e921850 */
[----:B------:R-:W-:Y:S02]  /*29e0*/  VIADD R4, R6, 0xffffffec ;  /* 0xffffffec06047836 */ /* 0x000fe40000000000 */
[C---:B------:R-:W-:Y:S01]  /*29f0*/  IMAD.WIDE R120, R119.reuse, 0x4, R70 ;  /* 0x0000000477787825 */ /* 0x040fe200078e0246 */
[----:B------:R-:W-:Y:S02]  /*2a00*/  LDGSTS.E [R245+0x18000], desc[UR16][R114.64], !P5 ;  /* 0x1800000072f57fae */ /* 0x000fe4000e921850 */
[----:B------:R-:W-:Y:S01]  /*2a10*/  ISETP.GE.U32.AND P5, PT, R4, 0x7fffffad, PT ;  /* 0x7fffffad0400780c */ /* 0x000fe20003fa6070 */
[----:B------:R-:W-:Y:S01]  /*2a20*/  IMAD.WIDE R118, R119, 0x4, R52 ;  /* 0x0000000477767825 */ /* 0x000fe200078e0234 */
[----:B------:R-:W-:Y:S03]  /*2a30*/  LDGSTS.E [R245+0x10004], desc[UR16][R120.64], !P3 ;  /* 0x1000400078f57fae */ /* 0x000fe6000d921850 */
[----:B------:R-:W-:Y:S01]  /*2a40*/  VIADD R4, R6, 0xffffffcf ;  /* 0xffffffcf06047836 */ /* 0x000fe20000000000 */
[----:B------:R-:W-:Y:S01]  /*2a50*/  LDGSTS.E [R245+0x18004], desc[UR16][R118.64], !P3 ;  /* 0x1800400076f57fae */ /* 0x000fe2000d921850 */
[----:B------:R-:W-:-:S03]  /*2a60*/  IMAD.WIDE R126, R123, 0x4, R70 ;  /* 0x000000047b7e7825 */ /* 0x000fc600078e0246 */
[----:B------:R-:W-:Y:S01]  /*2a70*/  ISETP.GE.U32.AND P3, PT, R4, 0x7fffff90, PT ;  /* 0x7fffff900400780c */ /* 0x000fe20003f66070 */
[----:B------:R-:W-:Y:S01]  /*2a80*/  IMAD.WIDE R122, R123, 0x4, R52 ;  /* 0x000000047b7a7825 */ /* 0x000fe200078e0234 */
[----:B------:R-:W-:Y:S03]  /*2a90*/  LDGSTS.E [R245+0x10008], desc[UR16][R126.64], !P4 ;  /* 0x100080007ef57fae */ /* 0x000fe6000e121850 */
[----:B------:R-:W-:Y:S01]  /*2aa0*/  IMAD.WIDE R64, R125, 0x4, R70 ;  /* 0x000000047d407825 */ /* 0x000fe200078e0246 */
[----:B------:R-:W-:Y:S01]  /*2ab0*/  LDGSTS.E [R245+0x18008], desc[UR16][R122.64], !P4 ;  /* 0x180080007af57fae */ /* 0x000fe2000e121850 */
[----:B------:R-:W-:Y:S02]  /*2ac0*/  ISETP.GE.U32.AND P4, PT, R7, 0x7fffff8f, PT ;  /* 0x7fffff8f0700780c */ /* 0x000fe40003f86070 */
[----:B------:R-:W-:Y:S01]  /*2ad0*/  IMAD.WIDE R124, R125, 0x4, R52 ;  /* 0x000000047d7c7825 */ /* 0x000fe200078e0234 */
[----:B------:R-:W-:Y:S03]  /*2ae0*/  LDGSTS.E [R245+0x1000c], desc[UR16][R64.64], !P0 ;  /* 0x1000c00040f57fae */ /* 0x000fe6000c121850 */
[----:B------:R-:W-:Y:S01]  /*2af0*/  VIADD R4, R6, 0xffffffcd ;  /* 0xffffffcd06047836 */ /* 0x000fe20000000000 */
[----:B------:R-:W-:Y:S01]  /*2b00*/  LDGSTS.E [R245+0x1800c], desc[UR16][R124.64], !P0 ;  /* 0x1800c0007cf57fae */ /* 0x000fe2000c121850 */
[----:B------:R-:W-:-:S02]  /*2b10*/  VIADD R246, R152, UR8 ;  /* 0x0000000898f67c36 */ /* 0x000fc40008000000 */
[C---:B------:R-:W-:Y:S01]  /*2b20*/  IMAD.WIDE R134, R129.reuse, 0x4, R70 ;  /* 0x0000000481867825 */ /* 0x040fe200078e0246 */
[----:B------:R-:W-:Y:S01]  /*2b30*/  ISETP.GE.U32.AND P0, PT, R4, 0x7fffff8e, PT ;  /* 0x7fffff8e0400780c */ /* 0x000fe20003f06070 */
[----:B------:R3:W-:Y:S01]  /*2b40*/  STL.64 [R1+0x4d0], R250 ;  /* 0x0004d0fa01007387 */ /* 0x0007e20000100a00 */
[----:B------:R-:W-:Y:S01]  /*2b50*/  IADD3 R4, R6, -0x34, RZ ;  /* 0xffffffcc06047810 */ /* 0x000fe20007ffe0ff */
[----:B------:R-:W-:Y:S02]  /*2b60*/  IMAD.WIDE R128, R129, 0x4, R52 ;  /* 0x0000000481807825 */ /* 0x000fe400078e0234 */
[----:B------:R-:W-:Y:S02]  /*2b70*/  LDGSTS.E [R246], desc[UR16][R134.64], !P2 ;  /* 0x0000000086f67fae */ /* 0x000fe4000d121850 */
[C---:B------:R-:W-:Y:S02]  /*2b80*/  IMAD.WIDE R160, R133.reuse, 0x4, R70 ;  /* 0x0000000485a07825 */ /* 0x040fe400078e0246 */
[----:B------:R-:W-:Y:S01]  /*2b90*/  LDGSTS.E [R246+0x8000], desc[UR16][R128.64], !P2 ;  /* 0x0800000080f67fae */ /* 0x000fe2000d121850 */
[----:B------:R-:W-:Y:S01]  /*2ba0*/  ISETP.GE.U32.AND P2, PT, R4, 0x7fffff8d, PT ;  /* 0x7fffff8d0400780c */ /* 0x000fe20003f46070 */
[----:B------:R-:W-:-:S02]  /*2bb0*/  IMAD.WIDE R132, R133, 0x4, R52 ;  /* 0x0000000485847825 */ /* 0x000fc400078e0234 */
[----:B------:R-:W-:Y:S01]  /*2bc0*/  LDGSTS.E [R246+0x4], desc[UR16][R160.64], !P1 ;  /* 0x00004000a0f67fae */ /* 0x000fe2000c921850 */
[----:B---3--:R-:W-:Y:S01]  /*2bd0*/  MOV R250, R202 ;  /* 0x000000ca00fa7202 */ /* 0x008fe20000000f00 */
        /* <DEDUP_REMOVED lines=11> */
[----:B------:R1:W-:Y:S03]  /*2c90*/  LDGSTS.E [R246+0xc], desc[UR16][R168.64], !P5 ;  /* 0x0000c000a8f67fae */ /* 0x0003e6000e921850 */
[----:B------:R-:W-:Y:S01]  /*2ca0*/  VIADD R4, R6, 0xffffffe9 ;  /* 0xffffffe906047836 */ /* 0x000fe20000000000 */
[----:B------:R-:W-:Y:S01]  /*2cb0*/  LDGSTS.E [R246+0x800c], desc[UR16][R140.64], !P5 ;  /* 0x0800c0008cf67fae */ /* 0x000fe2000e921850 */
[----:B------:R-:W-:-:S03]  /*2cc0*/  IMAD.WIDE R176, R145, 0x4, R70 ;  /* 0x0000000491b07825 */ /* 0x000fc600078e0246 */
[----:B------:R-:W-:Y:S01]  /*2cd0*/  ISETP.GE.U32.AND P5, PT, R4, 0x7fffffaa, PT ;  /* 0x7fffffaa0400780c */ /* 0x000fe20003fa6070 */
[----:B------:R-:W-:Y:S01]  /*2ce0*/  IMAD.WIDE R144, R145, 0x4, R52 ;  /* 0x0000000491907825 */ /* 0x000fe200078e0234 */
[----:B------:R-:W-:Y:S01]  /*2cf0*/  IADD3 R4, R6, -0x18, RZ ;  /* 0xffffffe806047810 */ /* 0x000fe20007ffe0ff */
[----:B------:R-:W-:Y:S02]  /*2d00*/  LDGSTS.E [R246+0x10000], desc[UR16][R176.64], !P3 ;  /* 0x10000000b0f67fae */ /* 0x000fe4000d921850 */
[----:B------:R-:W-:Y:S02]  /*2d10*/  IMAD R153, R184, 0x32, RZ ;  /* 0x00000032b8997824 */ /* 0x000fe400078e02ff */
[----:B------:R-:W-:Y:S01]  /*2d20*/  LDGSTS.E [R246+0x18000], desc[UR16][R144.64], !P3 ;  /* 0x1800000090f67fae */ /* 0x000fe2000d921850 */
[C---:B------:R-:W-:Y:S01]  /*2d30*/  IMAD.WIDE R150, R149.reuse, 0x4, R70 ;  /* 0x0000000495967825 */ /* 0x040fe200078e0246 */
[----:B------:R-:W-:Y:S02]  /*2d40*/  ISETP.GE.U32.AND P3, PT, R4, 0x7fffffa9, PT ;  /* 0x7fffffa90400780c */ /* 0x000fe40003f66070 */
[----:B------:R-:W-:Y:S01]  /*2d50*/  STL.64 [R1+0x4e8], R244 ;  /* 0x0004e8f401007387 */ /* 0x000fe20000100a00 */
[----:B------:R-:W-:-:S03]  /*2d60*/  IMAD.WIDE R148, R149, 0x4, R52 ;  /* 0x0000000495947825 */ /* 0x000fc600078e0234 */
[----:B------:R-:W-:Y:S01]  /*2d70*/  LDGSTS.E [R246+0x10004], desc[UR16][R150.64], !P4 ;  /* 0x1000400096f67fae */ /* 0x000fe2000e121850 */
[----:B------:R-:W-:Y:S02]  /*2d80*/  VIADD R4, R6, 0xffffffcb ;  /* 0xffffffcb06047836 */ /* 0x000fe40000000000 */
[----:B------:R-:W-:Y:S01]  /*2d90*/  IMAD R155, R184, 0x33, RZ ;  /* 0x00000033b89b7824 */ /* 0x000fe200078e02ff */
[----:B------:R-:W-:Y:S01]  /*2da0*/  LDGSTS.E [R246+0x18004], desc[UR16][R148.64], !P4 ;  /* 0x1800400094f67fae */ /* 0x000fe2000e121850 */
[C---:B------:R-:W-:Y:S01]  /*2db0*/  IMAD.WIDE R156, R153.reuse, 0x4, R70 ;  /* 0x00000004999c7825 */ /* 0x040fe200078e0246 */
[----:B------:R-:W-:Y:S02]  /*2dc0*/  ISETP.GE.U32.AND P4, PT, R4, 0x7fffff8c, PT ;  /* 0x7fffff8c0400780c */ /* 0x000fe40003f86070 */
[----:B------:R-:W-:Y:S01]  /*2dd0*/  STL.64 [R1+0x4c8], R160 ;  /* 0x0004c8a001007387 */ /* 0x000fe20000100a00 */
[----:B------:R-:W-:-:S03]  /*2de0*/  IMAD.WIDE R152, R153, 0x4, R52 ;  /* 0x0000000499987825 */ /* 0x000fc600078e0234 */
[----:B------:R2:W-:Y:S01]  /*2df0*/  LDGSTS.E [R246+0x10008], desc[UR16][R156.64], !P0 ;  /* 0x100080009cf67fae */ /* 0x0005e2000c121850 */
[----:B------:R-:W-:-:S03]  /*2e00*/  IMAD.WIDE R56, R155, 0x4, R70 ;  /* 0x000000049b387825 */ /* 0x000fc600078e0246 */
[----:B------:R3:W-:Y:S01]  /*2e10*/  LDGSTS.E [R246+0x18008], desc[UR16][R152.64], !P0 ;  /* 0x1800800098f67fae */ /* 0x0007e2000c121850 */
[----:B------:R-:W-:-:S03]  /*2e20*/  IMAD.WIDE R154, R155, 0x4, R52 ;  /* 0x000000049b9a7825 */ /* 0x000fc600078e0234 */
[----:B------:R-:W-:Y:S01]  /*2e30*/  LDGSTS.E [R246+0x1000c], desc[UR16][R56.64], !P2 ;  /* 0x1000c00038f67fae */ /* 0x000fe2000d121850 */
[----:B------:R-:W-:Y:S02]  /*2e40*/  IMAD R159, R184, 0x14, RZ ;  /* 0x00000014b89f7824 */ /* 0x000fe400078e02ff */
[----:B------:R-:W-:Y:S01]  /*2e50*/  VIADD R4, R6, 0xffffffc9 ;  /* 0xffffffc906047836 */ /* 0x000fe20000000000 */
[----:B------:R-:W-:Y:S01]  /*2e60*/  LDGSTS.E [R246+0x1800c], desc[UR16][R154.64], !P2 ;  /* 0x1800c0009af67fae */ /* 0x000fe2000d121850 */
[----:B------:R-:W-:-:S03]  /*2e70*/  IMAD.WIDE R164, R159, 0x4, R70 ;  /* 0x000000049fa47825 */ /* 0x000fc600078e0246 */
[----:B------:R-:W-:Y:S01]  /*2e80*/  ISETP.GE.U32.AND P2, PT, R4, 0x7fffff8a, PT ;  /* 0x7fffff8a0400780c */ /* 0x000fe20003f46070 */
[----:B------:R-:W-:Y:S01]  /*2e90*/  IMAD.WIDE R158, R159, 0x4, R52 ;  /* 0x000000049f9e7825 */ /* 0x000fe200078e0234 */
[----:B------:R-:W-:Y:S03]  /*2ea0*/  LDGSTS.E [R247], desc[UR16][R164.64], !P1 ;  /* 0x00000000a4f77fae */ /* 0x000fe6000c921850 */
[----:B------:R-:W-:Y:S01]  /*2eb0*/  VIADD R4, R6, 0xffffffc8 ;  /* 0xffffffc806047836 */ /* 0x000fe20000000000 */
[----:B------:R4:W-:Y:S01]  /*2ec0*/  LDGSTS.E [R247+0x8000], desc[UR16][R158.64], !P1 ;  /* 0x080000009ef77fae */ /* 0x0009e2000c921850 */
[----:B------:R-:W-:-:S03]  /*2ed0*/  IMAD.WIDE R194, R163, 0x4, R70 ;  /* 0x00000004a3c27825 */ /* 0x000fc600078e0246 */
        /* <DEDUP_REMOVED lines=9> */
[C---:B------:R-:W-:Y:S01]  /*2f70*/  VIADD R4, R6.reuse, 0xffffffe6 ;  /* 0xffffffe606047836 */ /* 0x040fe20000000000 */
[----:B------:R-:W-:Y:S01]  /*2f80*/  LDGSTS.E [R247+0x8008], desc[UR16][R166.64], !P5 ;  /* 0x08008000a6f77fae */ /* 0x000fe2000e921850 */
[----:B------:R-:W-:Y:S02]  /*2f90*/  VIADD R7, R6, 0xffffffca ;  /* 0xffffffca06077836 */ /* 0x000fe40000000000 */
[C---:B------:R-:W-:Y:S01]  /*2fa0*/  IMAD.WIDE R172, R171.reuse, 0x4, R70 ;  /* 0x00000004abac7825 */ /* 0x040fe200078e0246 */
[----:B------:R-:W-:Y:S01]  /*2fb0*/  ISETP.GE.U32.AND P5, PT, R4, 0x7fffffa7, PT ;  /* 0x7fffffa70400780c */ /* 0x000fe20003fa6070 */
[----:B------:R1:W-:Y:S01]  /*2fc0*/  STL.64 [R1+0x4d8], R168 ;  /* 0x0004d8a801007387 */ /* 0x0003e20000100a00 */
[----:B------:R-:W-:Y:S01]  /*2fd0*/  IADD3 R4, R6, -0x1b, RZ ;  /* 0xffffffe506047810 */ /* 0x000fe20007ffe0ff */
[----:B------:R-:W-:Y:S01]  /*2fe0*/  IMAD.WIDE R170, R171, 0x4, R52 ;  /* 0x00000004abaa7825 */ /* 0x000fe200078e0234 */
[----:B------:R-:W-:Y:S01]  /*2ff0*/  ISETP.GE.U32.AND P0, PT, R7, 0x7fffff8b, PT ;  /* 0x7fffff8b0700780c */ /* 0x000fe20003f06070 */
[----:B------:R-:W-:Y:S02]  /*3000*/  LDGSTS.E [R247+0xc], desc[UR16][R172.64], !P3 ;  /* 0x0000c000acf77fae */ /* 0x000fe4000d921850 */
[----:B------:R-:W-:-:S02]  /*3010*/  IMAD.WIDE R232, R175, 0x4, R70 ;  /* 0x00000004afe87825 */ /* 0x000fc400078e0246 */
[----:B------:R-:W-:Y:S01]  /*3020*/  LDGSTS.E [R247+0x800c], desc[UR16][R170.64], !P3 ;  /* 0x0800c000aaf77fae */ /* 0x000fe2000d921850 */
[----:B------:R-:W-:Y:S01]  /*3030*/  ISETP.GE.U32.AND P3, PT, R4, 0x7fffffa6, PT ;  /* 0x7fffffa60400780c */ /* 0x000fe20003f66070 */
[----:B------:R-:W-:Y:S02]  /*3040*/  IMAD.WIDE R174, R175, 0x4, R52 ;  /* 0x00000004afae7825 */ /* 0x000fe400078e0234 */
[----:B------:R-:W-:Y:S01]  /*3050*/  LDGSTS.E [R247+0x10000], desc[UR16][R232.64], !P4 ;  /* 0x10000000e8f77fae */ /* 0x000fe2000e121850 */
[----:B-1----:R-:W-:Y:S01]  /*3060*/  MOV R168, R198 ;  /* 0x000000c600a87202 */ /* 0x002fe20000000f00 */
[----:B------:R-:W-:Y:S02]  /*3070*/  VIADD R4, R6, 0xffffffe4 ;  /* 0xffffffe406047836 */ /* 0x000fe40000000000 */
[----:B------:R-:W-:Y:S01]  /*3080*/  LDGSTS.E [R247+0x18000], desc[UR16][R174.64], !P4 ;  /* 0x18000000aef77fae */ /* 0x000fe2000e121850 */
[C---:B------:R-:W-:Y:S02]  /*3090*/  IMAD.WIDE R180, R179.reuse, 0x4, R70 ;  /* 0x00000004b3b47825 */ /* 0x040fe400078e0246 */
[----:B------:R-:W-:Y:S01]  /*30a0*/  ISETP.GE.U32.AND P4, PT, R4, 0x7fffffa5, PT ;  /* 0x7fffffa50400780c */ /* 0x000fe20003f86070 */
[----:B------:R-:W-:Y:S01]  /*30b0*/  STL.64 [R1+0x4e0], R176 ;  /* 0x0004e0b001007387 */ /* 0x000fe20000100a00 */
[----:B------:R-:W-:-:S03]  /*30c0*/  IMAD.WIDE R178, R179, 0x4, R52 ;  /* 0x00000004b3b27825 */ /* 0x000fc600078e0234 */
[----:B------:R2:W-:Y:S01]  /*30d0*/  STL.64 [R1+0x4f0], R156 ;  /* 0x0004f09c01007387 */ /* 0x0005e20000100a00 */
[----:B------:R-:W-:Y:S02]  /*30e0*/  VIADD R4, R6, 0xffffffc7 ;  /* 0xffffffc706047836 */ /* 0x000fe40000000000 */
[C---:B------:R-:W-:Y:S01]  /*30f0*/  IMAD.WIDE R224, R183.reuse, 0x4, R70 ;  /* 0x00000004b7e07825 */ /* 0x040fe200078e0246 */
[----:B------:R3:W-:Y:S03]  /*3100*/  STL.64 [R1+0x4f8], R152 ;  /* 0x0004f89801007387 */ /* 0x0007e60000100a00 */
[----:B------:R-:W-:Y:S01]  /*3110*/  IMAD.WIDE R182, R183, 0x4, R52 ;  /* 0x00000004b7b67825 */ /* 0x000fe200078e0234 */
[----:B------:R-:W-:Y:S03]  /*3120*/  LDGSTS.E [R247+0x10004], desc[UR16][R180.64], !P0 ;  /* 0x10004000b4f77fae */ /* 0x000fe6000c121850 */
[C---:B------:R-:W-:Y:S01]  /*3130*/  IMAD.WIDE R186, R191.reuse, 0x4, R70 ;  /* 0x00000004bfba7825 */ /* 0x040fe200078e0246 */
[----:B------:R-:W-:Y:S01]  /*3140*/  LDGSTS.E [R247+0x18004], desc[UR16][R178.64], !P0 ;  /* 0x18004000b2f77fae */ /* 0x000fe2000c121850 */
[----:B------:R-:W-:Y:S01]  /*3150*/  ISETP.GE.U32.AND P0, PT, R4, 0x7fffff88, PT ;  /* 0x7fffff880400780c */ /* 0x000fe20003f06070 */
[----:B--2---:R-:W1:Y:S01]  /*3160*/  LDC R156, c[0x0][0x230] ;  /* 0x00008c00ff9c7b82 */ /* 0x004e620000000800 */
[----:B------:R-:W-:Y:S01]  /*3170*/  IMAD.WIDE R190, R191, 0x4, R52 ;  /* 0x00000004bfbe7825 */ /* 0x000fe200078e0234 */
[----:B---3--:R-:W-:Y:S01]  /*3180*/  LOP3.LUT R152, R2, 0x60, RZ, 0x3c, !PT ;  /* 0x0000006002987812 */ /* 0x008fe200078e3cff */
[----:B------:R-:W-:Y:S01]  /*3190*/  LDGSTS.E [R247+0x10008], desc[UR16][R224.64], !P2 ;  /* 0x10008000e0f77fae */ /* 0x000fe2000d121850 */
[----:B------:R-:W-:Y:S01]  /*31a0*/  IADD3 R4, R6, -0x3b, RZ ;  /* 0xffffffc506047810 */ /* 0x000fe20007ffe0ff */
[----:B------:R-:W-:Y:S01]  /*31b0*/  IMAD.MOV.U32 R169, RZ, RZ, R199 ;  /* 0x000000ffffa97224 */ /* 0x000fe200078e00c7 */
[----:B------:R-:W-:Y:S01]  /*31c0*/  LOP3.LUT R153, R2, 0x70, RZ, 0x3c, !PT ;  /* 0x0000007002997812 */ /* 0x000fe200078e3cff */
[----:B------:R-:W-:Y:S01]  /*31d0*/  LDGSTS.E [R247+0x18008], desc[UR16][R182.64], !P2 ;  /* 0x18008000b6f77fae */ /* 0x000fe2000d121850 */
[----:B------:R-:W-:-:S02]  /*31e0*/  VIADD R248, R152, UR8 ;  /* 0x0000000898f87c36 */ /* 0x000fc40008000000 */
[C---:B------:R-:W-:Y:S01]  /*31f0*/  IMAD.WIDE R198, R192.reuse, 0x4, R70 ;  /* 0x00000004c0c67825 */ /* 0x040fe200078e0246 */
[----:B------:R-:W-:Y:S03]  /*3200*/  LDGSTS.E [R247+0x1000c], desc[UR16][R186.64], !P1 ;  /* 0x1000c000baf77fae */ /* 0x000fe6000c921850 */
[----:B------:R-:W-:Y:S01]  /*3210*/  IMAD.MOV.U32 R160, RZ, RZ, R196 ;  /* 0x000000ffffa07224 */ /* 0x000fe200078e00c4 */
[----:B------:R-:W-:Y:S01]  /*3220*/  LDGSTS.E [R247+0x1800c], desc[UR16][R190.64], !P1 ;  /* 0x1800c000bef77fae */ /* 0x000fe2000c921850 */
[----:B------:R-:W-:Y:S01]  /*3230*/  IMAD.WIDE R192, R192, 0x4, R52 ;  /* 0x00000004c0c07825 */ /* 0x000fe200078e0234 */
[----:B------:R-:W-:Y:S02]  /*3240*/  ISETP.GE.U32.AND P1, PT, R4, 0x7fffff86, PT ;  /* 0x7fffff860400780c */ /* 0x000fe40003f26070 */
[----:B------:R-:W-:Y:S01]  /*3250*/  IADD3 R4, R6, -0x3c, RZ ;  /* 0xffffffc406047810 */ /* 0x000fe20007ffe0ff */
[----:B------:R-:W-:Y:S01]  /*3260*/  IMAD R196, R184, 0x19, RZ ;  /* 0x00000019b8c47824 */ /* 0x000fe200078e02ff */
[----:B------:R-:W-:Y:S01]  /*3270*/  LDGSTS.E [R248], desc[UR16][R198.64], !P6 ;  /* 0x00000000c6f87fae */ /* 0x000fe2000f121850 */
[----:B------:R-:W-:-:S02]  /*3280*/  IMAD.MOV.U32 R161, RZ, RZ, R197 ;  /* 0x000000ffffa17224 */ /* 0x000fc400078e00c5 */
[----:B------:R-:W-:Y:S01]  /*3290*/  IMAD.WIDE R226, R196, 0x4, R70 ;  /* 0x00000004c4e27825 */ /* 0x000fe200078e0246 */
[----:B------:R-:W-:Y:S01]  /*32a0*/  LDGSTS.E [R248+0x8000], desc[UR16][R192.64], !P6 ;  /* 0x08000000c0f87fae */ /* 0x000fe2000f121850 */
[----:B------:R-:W-:Y:S02]  /*32b0*/  ISETP.GE.U32.AND P6, PT, R4, 0x7fffff85, PT ;  /* 0x7fffff850400780c */ /* 0x000fe40003fc6070 */
        /* <DEDUP_REMOVED lines=11> */
[----:B------:R-:W-:Y:S01]  /*3370*/  IMAD.MOV.U32 R244, RZ, RZ, R200 ;  /* 0x000000fffff47224 */ /* 0x000fe200078e00c8 */
[----:B------:R-:W-:Y:S01]  /*3380*/  ISETP.GE.U32.AND P2, PT, R7, 0x7fffff87, PT ;  /* 0x7fffff870700780c */ /* 0x000fe20003f46070 */
[----:B------:R-:W-:Y:S01]  /*3390*/  IMAD.MOV.U32 R245, RZ, RZ, R201 ;  /* 0x000000fffff57224 */ /* 0x000fe200078e00c9 */
[----:B------:R-:W-:Y:S01]  /*33a0*/  ISETP.GE.U32.AND P3, PT, R4, 0x7fffffa3, PT ;  /* 0x7fffffa30400780c */ /* 0x000fe20003f66070 */
[C---:B------:R-:W-:Y:S01]  /*33b0*/  IMAD.WIDE R200, R212.reuse, 0x4, R70 ;  /* 0x00000004d4c87825 */ /* 0x040fe200078e0246 */
[----:B------:R-:W-:Y:S03]  /*33c0*/  STL.64 [R1+0x500], R154 ;  /* 0x0005009a01007387 */ /* 0x000fe60000100a00 */
[----:B------:R-:W-:Y:S01]  /*33d0*/  IMAD.WIDE R212, R212, 0x4, R52 ;  /* 0x00000004d4d47825 */ /* 0x000fe200078e0234 */
[----:B------:R-:W-:Y:S03]  /*33e0*/  LDGSTS.E [R248+0xc], desc[UR16][R200.64], !P4 ;  /* 0x0000c000c8f87fae */ /* 0x000fe6000e121850 */
[----:B------:R-:W-:Y:S01]  /*33f0*/  VIADD R4, R6, 0xffffffe1 ;  /* 0xffffffe106047836 */ /* 0x000fe20000000000 */
[----:B------:R-:W-:Y:S01]  /*3400*/  LDGSTS.E [R248+0x800c], desc[UR16][R212.64], !P4 ;  /* 0x0800c000d4f87fae */ /* 0x000fe2000e121850 */
[----:B------:R-:W-:-:S02]  /*3410*/  IMAD.MOV.U32 R251, RZ, RZ, R203 ;  /* 0x000000fffffb7224 */ /* 0x000fc400078e00cb */
[----:B------:R-:W-:Y:S01]  /*3420*/  IMAD.WIDE R202, R214, 0x4, R70 ;  /* 0x00000004d6ca7825 */ /* 0x000fe200078e0246 */
[----:B------:R-:W-:Y:S01]  /*3430*/  ISETP.GE.U32.AND P4, PT, R4, 0x7fffffa2, PT ;  /* 0x7fffffa20400780c */ /* 0x000fe20003f86070 */
[----:B------:R-:W-:Y:S01]  /*3440*/  STL.64 [R1+0x510], R164 ;  /* 0x000510a401007387 */ /* 0x000fe20000100a00 */
[----:B------:R-:W-:Y:S01]  /*3450*/  IADD3 R4, R6, -0x20, RZ ;  /* 0xffffffe006047810 */ /* 0x000fe20007ffe0ff */
[----:B------:R-:W-:Y:S02]  /*3460*/  IMAD.WIDE R214, R214, 0x4, R52 ;  /* 0x00000004d6d67825 */ /* 0x000fe400078e0234 */
[----:B------:R-:W-:Y:S02]  /*3470*/  LDGSTS.E [R248+0x10000], desc[UR16][R202.64], !P0 ;  /* 0x10000000caf87fae */ /* 0x000fe4000c121850 */
[----:B------:R-:W-:Y:S02]  /*3480*/  IMAD.MOV.U32 R230, RZ, RZ, R204 ;  /* 0x000000ffffe67224 */ /* 0x000fe400078e00cc */
[----:B------:R-:W-:Y:S01]  /*3490*/  IMAD.MOV.U32 R231, RZ, RZ, R205 ;  /* 0x000000ffffe77224 */ /* 0x000fe200078e00cd */
[----:B------:R-:W-:Y:S01]  /*34a0*/  LDGSTS.E [R248+0x18000], desc[UR16][R214.64], !P0 ;  /* 0x18000000d6f87fae */ /* 0x000fe2000c121850 */
[----:B------:R-:W-:Y:S01]  /*34b0*/  IMAD.WIDE R204, R216, 0x4, R70 ;  /* 0x00000004d8cc7825 */ /* 0x000fe200078e0246 */
[----:B------:R-:W-:-:S02]  /*34c0*/  ISETP.GE.U32.AND P0, PT, R4, 0x7fffffa1, PT ;  /* 0x7fffffa10400780c */ /* 0x000fc40003f06070 */
[----:B------:R4:W-:Y:S01]  /*34d0*/  STL.64 [R1+0x518], R158 ;  /* 0x0005189e01007387 */ /* 0x0009e20000100a00 */
[----:B------:R-:W-:-:S03]  /*34e0*/  IMAD.WIDE R216, R216, 0x4, R52 ;  /* 0x00000004d8d87825 */ /* 0x000fc600078e0234 */
[----:B------:R-:W-:Y:S01]  /*34f0*/  LDGSTS.E [R248+0x10004], desc[UR16][R204.64], !P2 ;  /* 0x10004000ccf87fae */ /* 0x000fe2000d121850 */
[----:B------:R-:W-:-:S03]  /*3500*/  IMAD.WIDE R206, R218, 0x4, R70 ;  /* 0x00000004dace7825 */ /* 0x000fc600078e0246 */
[----:B------:R-:W-:Y:S01]  /*3510*/  LDGSTS.E [R248+0x18004], desc[UR16][R216.64], !P2 ;  /* 0x18004000d8f87fae */ /* 0x000fe2000d121850 */
[----:B------:R-:W-:Y:S02]  /*3520*/  VIADD R7, R6, 0xffffffc3 ;  /* 0xffffffc306077836 */ /* 0x000fe40000000000 */
[----:B------:R-:W-:Y:S01]  /*3530*/  IMAD.WIDE R218, R218, 0x4, R52 ;  /* 0x00000004dada7825 */ /* 0x000fe200078e0234 */
[----:B------:R-:W-:Y:S01]  /*3540*/  LDGSTS.E [R248+0x10008], desc[UR16][R206.64], !P1 ;  /* 0x10008000cef87fae */ /* 0x000fe2000c921850 */
[----:B----4-:R-:W-:Y:S02]  /*3550*/  MOV R158, R168 ;  /* 0x000000a8009e7202 */ /* 0x010fe40000000f00 */
[----:B------:R-:W-:Y:S01]  /*3560*/  VIADD R4, R6, 0xffffffc2 ;  /* 0xffffffc206047836 */ /* 0x000fe20000000000 */
[----:B------:R-:W-:Y:S01]  /*3570*/  ISETP.GE.U32.AND P2, PT, R7, 0x7fffff84, PT ;  /* 0x7fffff840700780c */ /* 0x000fe20003f46070 */
[----:B------:R-:W-:Y:S01]  /*3580*/  IMAD.WIDE R208, R220, 0x4, R70 ;  /* 0x00000004dcd07825 */ /* 0x000fe200078e0246 */
[----:B------:R-:W-:Y:S02]  /*3590*/  LDGSTS.E [R248+0x18008], desc[UR16][R218.64], !P1 ;  /* 0x18008000daf87fae */ /* 0x000fe4000c921850 */
[----:B------:R-:W-:Y:S01]  /*35a0*/  ISETP.GE.U32.AND P1, PT, R4, 0x7fffff83, PT ;  /* 0x7fffff830400780c */ /* 0x000fe20003f26070 */
[----:B------:R-:W-:Y:S01]  /*35b0*/  IMAD.WIDE R220, R220, 0x4, R52 ;  /* 0x00000004dcdc7825 */ /* 0x000fe200078e0234 */
[----:B------:R-:W-:Y:S01]  /*35c0*/  IADD3 R4, R6, -0x40, RZ ;  /* 0xffffffc006047810 */ /* 0x000fe20007ffe0ff */
[----:B------:R-:W-:Y:S02]  /*35d0*/  LDGSTS.E [R248+0x1000c], desc[UR16][R208.64], !P6 ;  /* 0x1000c000d0f87fae */ /* 0x000fe4000f121850 */
[----:B------:R-:W-:-:S02]  /*35e0*/  VIADD R7, R153, UR8 ;  /* 0x0000000899077c36 */ /* 0x000fc40008000000 */
[C---:B------:R-:W-:Y:S01]  /*35f0*/  IMAD.WIDE R234, R236.reuse, 0x4, R70 ;  /* 0x00000004ecea7825 */ /* 0x040fe200078e0246 */
[----:B------:R-:W-:Y:S01]  /*3600*/  LDGSTS.E [R248+0x1800c], desc[UR16][R220.64], !P6 ;  /* 0x1800c000dcf87fae */ /* 0x000fe2000f121850 */
[C---:B------:R-:W-:Y:S02]  /*3610*/  ISETP.GE.AND P6, PT, R249.reuse, R4, PT ;  /* 0x00000004f900720c */ /* 0x040fe40003fc6270 */
[----:B------:R-:W-:Y:S01]  /*3620*/  IMAD.WIDE R236, R236, 0x4, R52 ;  /* 0x00000004ecec7825 */ /* 0x000fe200078e0234 */
[----:B------:R-:W-:Y:S01]  /*3630*/  LDGSTS.E [R7], desc[UR16][R234.64], !P5 ;  /* 0x00000000ea077fae */ /* 0x000fe2000e921850 */
[----:B------:R-:W-:Y:S02]  /*3640*/  SEL R42, RZ, 0x4, P6 ;  /* 0x00000004ff2a7807 */ /* 0x000fe40003000000 */
[----:B------:R-:W-:Y:S01]  /*3650*/  VIADD R152, R6, 0x3f ;  /* 0x0000003f06987836 */ /* 0x000fe20000000000 */
[----:B------:R-:W-:Y:S01]  /*3660*/  LDGSTS.E [R7+0x8000], desc[UR16][R236.64], !P5 ;  /* 0x08000000ec077fae */ /* 0x000fe2000e921850 */
[----:B------:R-:W-:Y:S01]  /*3670*/  IMAD.WIDE R238, R240, 0x4, R70 ;  /* 0x00000004f0ee7825 */ /* 0x000fe200078e0246 */
[----:B------:R-:W-:-:S02]  /*3680*/  ISETP.GE.AND P6, PT, R249, R6, PT ;  /* 0x00000006f900720c */ /* 0x000fc40003fc6270 */
[----:B------:R-:W-:Y:S01]  /*3690*/  ISETP.GT.AND P5, PT, R152, 0x3f, PT ;  /* 0x0000003f9800780c */ /* 0x000fe20003fa4270 */
[----:B------:R-:W-:Y:S01]  /*36a0*/  IMAD.WIDE R240, R240, 0x4, R52 ;  /* 0x00000004f0f07825 */ /* 0x000fe200078e0234 */
[----:B------:R-:W-:Y:S01]  /*36b0*/  LDGSTS.E [R7+0x4], desc[UR16][R238.64], !P3 ;  /* 0x00004000ee077fae */ /* 0x000fe2000d921850 */
[----:B------:R-:W2:Y:S02]  /*36c0*/  LDC R249, c[0x0][0x230] ;  /* 0x00008c00fff97b82 */ /* 0x000ea40000000800 */
[----:B------:R-:W-:Y:S01]  /*36d0*/  VIADD R40, R6, 0xffffffc1 ;  /* 0xffffffc106287836 */ /* 0x000fe20000000000 */
[----:B------:R-:W-:Y:S01]  /*36e0*/  SEL R6, RZ, 0x4, !P5 ;  /* 0x00000004ff067807 */ /* 0x000fe20006800000 */
[----:B------:R-:W-:Y:S01]  /*36f0*/  IMAD R43, R184, 0x1e, RZ ;  /* 0x0000001eb82b7824 */ /* 0x000fe200078e02ff */
[----:B------:R-:W-:Y:S01]  /*3700*/  LDGSTS.E [R7+0x8004], desc[UR16][R240.64], !P3 ;  /* 0x08004000f0077fae */ /* 0x000fe2000d921850 */
[----:B------:R-:W-:Y:S01]  /*3710*/  ISETP.GT.AND P5, PT, R152, 0x7f, PT ;  /* 0x0000007f9800780c */ /* 0x000fe20003fa4270 */
[----:B------:R-:W-:Y:S01]  /*3720*/  IMAD.MOV.U32 R176, RZ, RZ, R188 ;  /* 0x000000ffffb07224 */ /* 0x000fe200078e00bc */
[----:B------:R-:W-:Y:S01]  /*3730*/  ISETP.GE.U32.AND P3, PT, R40, 0x7fffff82, PT ;  /* 0x7fffff822800780c */ /* 0x000fe20003f66070 */
[----:B------:R-:W-:Y:S01]  /*3740*/  STL.64 [R1+0x520], R194 ;  /* 0x000520c201007387 */ /* 0x000fe20000100a00 */
[----:B------:R-:W-:Y:S01]  /*3750*/  IMAD.WIDE R40, R43, 0x4, R70 ;  /* 0x000000042b287825 */ /* 0x000fe200078e0246 */
[----:B------:R-:W-:-:S02]  /*3760*/  SEL R6, R6, RZ, !P6 ;  /* 0x000000ff06067207 */ /* 0x000fc40007000000 */
[----:B------:R3:W-:Y:S01]  /*3770*/  STL.64 [R1+0x4c0], R2 ;  /* 0x0004c00201007387 */ /* 0x0007e20000100a00 */
[----:B------:R-:W-:Y:S01]  /*3780*/  ISETP.GE.U32.AND P6, PT, R4, 0x7fffff81, PT ;  /* 0x7fffff810400780c */ /* 0x000fe20003fc6070 */
[----:B------:R-:W-:Y:S01]  /*3790*/  IMAD.MOV.U32 R177, RZ, RZ, R189 ;  /* 0x000000ffffb17224 */ /* 0x000fe200078e00bd */
[----:B------:R-:W-:Y:S01]  /*37a0*/  SEL R4, R42, RZ, P5 ;  /* 0x000000ff2a047207 */ /* 0x000fe20002800000 */
[----:B------:R-:W-:Y:S01]  /*37b0*/  LDGSTS.E [R7+0x8], desc[UR16][R40.64], !P4 ;  /* 0x0000800028077fae */ /* 0x000fe2000e121850 */
[----:B------:R-:W-:Y:S01]  /*37c0*/  ISETP.NE.U32.AND P5, PT, R6, RZ, PT ;  /* 0x000000ff0600720c */ /* 0x000fe20003fa5070 */
[----:B------:R-:W-:Y:S02]  /*37d0*/  IMAD R6, R184, 0x3c, RZ ;  /* 0x0000003cb8067824 */ /* 0x000fe400078e02ff */
[----:B------:R-:W-:Y:S01]  /*37e0*/  STL [R1+0x498], R153 ;  /* 0x0004989901007387 */ /* 0x000fe20000100800 */
[----:B------:R-:W-:Y:S02]  /*37f0*/  IMAD.MOV.U32 R157, RZ, RZ, R252 ;  /* 0x000000ffff9d7224 */ /* 0x000fe400078e00fc */
[----:B--2---:R-:W-:Y:S01]  /*3800*/  VIADD R249, R249, 0xffffffbc ;  /* 0xffffffbcf9f97836 */ /* 0x004fe20000000000 */
[----:B------:R2:W-:Y:S01]  /*3810*/  STL [R1+0x490], R152 ;  /* 0x0004909801007387 */ /* 0x0005e20000100800 */
[----:B---3--:R-:W-:Y:S01]  /*3820*/  IMAD.WIDE R2, R43, 0x4, R52 ;  /* 0x000000042b027825 */ /* 0x008fe200078e0234 */
[----:B------:R-:W3:Y:S03]  /*3830*/  LDC R252, c[0x0][0x230] ;  /* 0x00008c00fffc7b82 */ /* 0x000ee60000000800 */
[----:B------:R-:W-:Y:S01]  /*3840*/  IMAD.MOV.U32 R164, RZ, RZ, R176 ;  /* 0x000000ffffa47224 */ /* 0x000fe200078e00b0 */
[----:B------:R4:W-:Y:S01]  /*3850*/  LDGSTS.E [R7+0x8008], desc[UR16][R2.64], !P4 ;  /* 0x0800800002077fae */ /* 0x0009e2000e121850 */
[----:B------:R-:W-:Y:S01]  /*3860*/  ISETP.NE.U32.AND P4, PT, R4, RZ, PT ;  /* 0x000000ff0400720c */ /* 0x000fe20003f85070 */
[----:B------:R-:W-:-:S02]  /*3870*/  IMAD R4, R184, 0x1f, RZ ;  /* 0x0000001fb8047824 */ /* 0x000fc400078e02ff */
[----:B------:R4:W-:Y:S01]  /*3880*/  STL.64 [R1+0x1c8], R2 ;  /* 0x0001c80201007387 */ /* 0x0009e20000100a00 */
[----:B--2---:R-:W-:-:S04]  /*3890*/  IMAD.WIDE R152, R6, 0x4, R70 ;  /* 0x0000000406987825 */ /* 0x004fc800078e0246 */
[----:B------:R-:W-:-:S04]  /*38a0*/  IMAD.WIDE R42, R4, 0x4, R70 ;  /* 0x00000004042a7825 */ /* 0x000fc800078e0246 */
[--C-:B------:R-:W-:Y:S01]  /*38b0*/  IMAD.WIDE R154, R4, 0x4, R52.reuse ;  /* 0x00000004049a7825 */ /* 0x100fe200078e0234 */
[----:B------:R-:W-:Y:S03]  /*38c0*/  LDGSTS.E [R7+0xc], desc[UR16][R42.64], !P0 ;  /* 0x0000c0002a077fae */ /* 0x000fe6000c121850 */
[----:B------:R-:W-:Y:S01]  /*38d0*/  VIADD R4, R45, 0xffffffbf ;  /* 0xffffffbf2d047836 */ /* 0x000fe20000000000 */
[----:B------:R2:W-:Y:S01]  /*38e0*/  LDGSTS.E [R7+0x800c], desc[UR16][R154.64], !P0 ;  /* 0x0800c0009a077fae */ /* 0x0005e2000c121850 */
[----:B----4-:R-:W-:Y:S01]  /*38f0*/  IMAD.WIDE R2, R6, 0x4, R52 ;  /* 0x0000000406027825 */ /* 0x010fe200078e0234 */
[----:B------:R-:W-:Y:S02]  /*3900*/  IADD3 R6, R44, -0x42, RZ ;  /* 0xffffffbe2c067810 */ /* 0x000fe40007ffe0ff */
[----:B------:R-:W-:Y:S01]  /*3910*/  ISETP.GE.U32.AND P0, PT, R4, 0x7fffff80, PT ;  /* 0x7fffff800400780c */ /* 0x000fe20003f06070 */
[----:B------:R-:W-:Y:S01]  /*3920*/  IMAD R4, R184, 0x3d, RZ ;  /* 0x0000003db8047824 */ /* 0x000fe200078e02ff */
[----:B------:R2:W-:Y:S01]  /*3930*/  STL.64 [R1+0x1d0], R154 ;  /* 0x0001d09a01007387 */ /* 0x0005e20000100a00 */
[----:B------:R-:W-:-:S02]  /*3940*/  IMAD.MOV.U32 R165, RZ, RZ, R177 ;  /* 0x000000ffffa57224 */ /* 0x000fc400078e00b1 */
[----:B------:R-:W-:Y:S01]  /*3950*/  IMAD.MOV.U32 R159, RZ, RZ, R169 ;  /* 0x000000ffff9f7224 */ /* 0x000fe200078e00a9 */
[----:B------:R4:W-:Y:S01]  /*3960*/  STL.64 [R1+0x1b8], R152 ;  /* 0x0001b89801007387 */ /* 0x0009e20000100a00 */
[----:B---3--:R-:W-:-:S03]  /*3970*/  VIADD R252, R252, 0xffffffb9 ;  /* 0xffffffb9fcfc7836 */ /* 0x008fc60000000000 */
[----:B------:R4:W-:Y:S04]  /*3980*/  LDGSTS.E [R7+0x10000], desc[UR16][R152.64], !P2 ;  /* 0x1000000098077fae */ /* 0x0009e8000d121850 */
[----:B------:R3:W-:Y:S01]  /*3990*/  STL.64 [R1+0x1f0], R2 ;  /* 0x0001f00201007387 */ /* 0x0007e20000100a00 */
[----:B--2---:R-:W2:Y:S03]  /*39a0*/  LDC R155, c[0x0][0x230] ;  /* 0x00008c00ff9b7b82 */ /* 0x004ea60000000800 */
[----:B------:R3:W-:Y:S01]  /*39b0*/  LDGSTS.E [R7+0x18000], desc[UR16][R2.64], !P2 ;  /* 0x1800000002077fae */ /* 0x0007e2000d121850 */
[----:B------:R-:W-:Y:S02]  /*39c0*/  ISETP.GE.U32.AND P2, PT, R6, 0x7fffff7f, PT ;  /* 0x7fffff7f0600780c */ /* 0x000fe40003f46070 */
[----:B------:R-:W-:Y:S01]  /*39d0*/  IADD3 R6, R46, -0x43, RZ ;  /* 0xffffffbd2e067810 */ /* 0x000fe20007ffe0ff */
[C---:B----4-:R-:W-:Y:S01]  /*39e0*/  IMAD.WIDE R152, R4.reuse, 0x4, R70 ;  /* 0x0000000404987825 */ /* 0x050fe200078e0246 */
[----:B------:R-:W4:Y:S04]  /*39f0*/  LDC R154, c[0x0][0x230] ;  /* 0x00008c00ff9a7b82 */ /* 0x000f280000000800 */
[----:B------:R1:W-:Y:S01]  /*3a00*/  LDGSTS.E [R7+0x10004], desc[UR16][R152.64], !P1 ;  /* 0x1000400098077fae */ /* 0x0003e2000c921850 */
[----:B---3--:R-:W-:-:S03]  /*3a10*/  IMAD.WIDE R2, R4, 0x4, R52 ;  /* 0x0000000404027825 */ /* 0x008fc600078e0234 */
[----:B------:R1:W-:Y:S01]  /*3a20*/  STL.64 [R1+0x198], R152 ;  /* 0x0001989801007387 */ /* 0x0003e20000100a00 */
[----:B------:R-:W-:-:S03]  /*3a30*/  IMAD R4, R184, 0x3e, RZ ;  /* 0x0000003eb8047824 */ /* 0x000fc600078e02ff */
[----:B------:R3:W-:Y:S01]  /*3a40*/  LDGSTS.E [R7+0x18004], desc[UR16][R2.64], !P1 ;  /* 0x1800400002077fae */ /* 0x0007e2000c921850 */
[----:B------:R-:W-:Y:S01]  /*3a50*/  ISETP.GE.U32.AND P1, PT, R6, 0x7fffff7e, PT ;  /* 0x7fffff7e0600780c */ /* 0x000fe20003f26070 */
[----:B------:R-:W-:Y:S02]  /*3a60*/  IMAD R6, R184, 0x3f, RZ ;  /* 0x0000003fb8067824 */ /* 0x000fe400078e02ff */
[----:B------:R3:W-:Y:S01]  /*3a70*/  STL.64 [R1+0x1e8], R2 ;  /* 0x0001e80201007387 */ /* 0x0007e20000100a00 */
[----:B------:R-:W-:Y:S01]  /*3a80*/  IMAD.WIDE R44, R4, 0x4, R70 ;  /* 0x00000004042c7825 */ /* 0x000fe200078e0246 */
[----:B-1----:R-:W-:-:S03]  /*3a90*/  LOP3.LUT R152, R157, 0x40, RZ, 0x3c, !PT ;  /* 0x000000409d987812 */ /* 0x002fc600078e3cff */
[--C-:B------:R-:W-:Y:S01]  /*3aa0*/  IMAD.WIDE R188, R6, 0x4, R52.reuse ;  /* 0x0000000406bc7825 */ /* 0x100fe200078e0234 */
[----:B------:R-:W-:Y:S01]  /*3ab0*/  LDGSTS.E [R7+0x10008], desc[UR16][R44.64], !P3 ;  /* 0x100080002c077fae */ /* 0x000fe2000d921850 */
[----:B------:R-:W1:Y:S02]  /*3ac0*/  LDC R153, c[0x0][0x230] ;  /* 0x00008c00ff997b82 */ /* 0x000e640000000800 */
[----:B------:R-:W-:Y:S01]  /*3ad0*/  IMAD.SHL.U32 R184, R184, 0x40, RZ ;  /* 0x00000040b8b87824 */ /* 0x000fe200078e00ff */
[----:B------:R2:W-:Y:S01]  /*3ae0*/  STL [R1+0x494], R152 ;  /* 0x0004949801007387 */ /* 0x0005e20000100800 */
[----:B---3--:R-:W-:-:S04]  /*3af0*/  IMAD.WIDE R2, R4, 0x4, R52 ;  /* 0x0000000404027825 */ /* 0x008fc800078e0234 */
[----:B------:R-:W-:Y:S01]  /*3b00*/  VIADD R4, R47, 0xffffffbb ;  /* 0xffffffbb2f047836 */ /* 0x000fe20000000000 */
[----:B------:R-:W-:Y:S01]  /*3b10*/  LDGSTS.E [R7+0x18008], desc[UR16][R2.64], !P3 ;  /* 0x1800800002077fae */ /* 0x000fe2000d921850 */
[----:B------:R-:W-:Y:S01]  /*3b20*/  IMAD.WIDE R46, R6, 0x4, R70 ;  /* 0x00000004062e7825 */ /* 0x000fe200078e0246 */
[----:B------:R-:W-:-:S03]  /*3b30*/  ISETP.GE.U32.AND P3, PT, R249, 0x7fffff7d, PT ;  /* 0x7fffff7df900780c */ /* 0x000fc60003f66070 */
[----:B------:R-:W-:Y:S01]  /*3b40*/  VIADD R6, R152, UR8 ;  /* 0x0000000898067c36 */ /* 0x000fe20008000000 */
[----:B------:R-:W-:Y:S01]  /*3b50*/  LDGSTS.E [R7+0x1000c], desc[UR16][R46.64], !P6 ;  /* 0x1000c0002e077fae */ /* 0x000fe2000f121850 */
[----:B--2---:R-:W2:Y:S01]  /*3b60*/  LDC R152, c[0x0][0x230] ;  /* 0x00008c00ff987b82 */ /* 0x004ea20000000800 */
[----:B------:R-:W-:Y:S02]  /*3b70*/  VIADD R249, R156, 0xffffffba ;  /* 0xffffffba9cf97836 */ /* 0x000fe40000000000 */
[----:B------:R-:W-:Y:S01]  /*3b80*/  LDGSTS.E [R7+0x1800c], desc[UR16][R188.64], !P6 ;  /* 0x1800c000bc077fae */ /* 0x000fe2000f121850 */
[----:B------:R-:W-:Y:S01]  /*3b90*/  ISETP.GE.U32.AND P6, PT, R4, 0x7fffff7c, PT ;  /* 0x7fffff7c0400780c */ /* 0x000fe20003fc6070 */
[C---:B------:R-:W-:Y:S01]  /*3ba0*/  IMAD.WIDE R176, R184.reuse, 0x4, R70 ;  /* 0x00000004b8b07825 */ /* 0x040fe200078e0246 */
[----:B------:R-:W-:Y:S01]  /*3bb0*/  IADD3 R4, R157, UR8, RZ ;  /* 0x000000089d047c10 */ /* 0x000fe2000fffe0ff */
[----:B------:R-:W0:Y:S01]  /*3bc0*/  LDGDEPBAR ;  /* 0x00000000000079af */ /* 0x000e220000000000 */
[----:B------:R-:W3:Y:S01]  /*3bd0*/  LDC R156, c[0x0][0x230] ;  /* 0x00008c00ff9c7b82 */ /* 0x000ee20000000800 */
[----:B------:R-:W-:-:S02]  /*3be0*/  IMAD.WIDE R168, R184, 0x4, R52 ;  /* 0x00000004b8a87825 */ /* 0x000fc400078e0234 */
[----:B------:R-:W-:Y:S02]  /*3bf0*/  LDGSTS.E [R4+0x60000], desc[UR16][R18.64], P5 ;  /* 0x6000000012047fae */ /* 0x000fe4000a921850 */
[C---:B------:R-:W-:Y:S02]  /*3c00*/  IMAD.WIDE R164, R184.reuse, 0x4, R164 ;  /* 0x00000004b8a47825 */ /* 0x040fe400078e02a4 */
[----:B------:R-:W-:Y:S01]  /*3c10*/  LDGSTS.E [R4+0x60400], desc[UR16][R20.64], P5 ;  /* 0x6040000014047fae */ /* 0x000fe2000a921850 */
[----:B------:R-:W3:Y:S01]  /*3c20*/  LDC R70, c[0x0][0x230] ;  /* 0x00008c00ff467b82 */ /* 0x000ee20000000800 */
[----:B------:R-:W-:Y:S02]  /*3c30*/  IMAD.WIDE R158, R184, 0x4, R158 ;  /* 0x00000004b89e7825 */ /* 0x000fe400078e029e */
[----:B------:R-:W-:Y:S02]  /*3c40*/  LDGSTS.E [R4+0x60800], desc[UR16][R22.64], P5 ;  /* 0x6080000016047fae */ /* 0x000fe4000a921850 */
[----:B----4-:R-:W-:-:S02]  /*3c50*/  VIADD R53, R154, 0xffffff9e ;  /* 0xffffff9e9a357836 */ /* 0x010fc40000000000 */
[----:B------:R-:W-:Y:S01]  /*3c60*/  LDGSTS.E [R4+0x60c00], desc[UR16][R24.64], P5 ;  /* 0x60c0000018047fae */ /* 0x000fe2000a921850 */
[----:B-1----:R-:W-:Y:S01]  /*3c70*/  VIADD R52, R153, 0xffffff9d ;  /* 0xffffff9d99347836 */ /* 0x002fe20000000000 */
[----:B------:R-:W1:Y:S02]  /*3c80*/  LDC R71, c[0x0][0x230] ;  /* 0x00008c00ff477b82 */ /* 0x000e640000000800 */
[----:B------:R-:W-:Y:S04]  /*3c90*/  LDGSTS.E [R4+0x61000], desc[UR16][R26.64], P5 ;  /* 0x610000001a047fae */ /* 0x000fe8000a921850 */
        /* <DEDUP_REMOVED lines=10> */
[----:B------:R-:W-:Y:S01]  /*3d40*/  LDGSTS.E [R6+0x61e00], desc[UR16][R12.64], P5 ;  /* 0x61e000000c067fae */ /* 0x000fe2000a921850 */
[----:B------:R-:W-:-:S02]  /*3d50*/  ISETP.GE.U32.AND P5, PT, R249, 0x7fffff7b, PT ;  /* 0x7fffff7bf900780c */ /* 0x000fc40003fa6070 */
[----:B------:R-:W-:Y:S01]  /*3d60*/  IADD3 R249, R155, -0x61, RZ ;  /* 0xffffff9f9bf97810 */ /* 0x000fe20007ffe0ff */
[----:B------:R-:W0:Y:S01]  /*3d70*/  LDGDEPBAR ;  /* 0x00000000000079af */ /* 0x000e220000000000 */
[C---:B------:R-:W-:Y:S01]  /*3d80*/  IMAD.WIDE R154, R184.reuse, 0x4, R230 ;  /* 0x00000004b89a7825 */ /* 0x040fe200078e02e6 */
[----:B------:R-:W-:Y:S06]  /*3d90*/  BAR.SYNC.DEFER_BLOCKING 0x0 ;  /* 0x0000000000007b1d */ /* 0x000fec0000010000 */
[----:B------:R-:W-:Y:S04]  /*3da0*/  STL.64 [R1+0x1f8], R176 ;  /* 0x0001f8b001007387 */ /* 0x000fe80000100a00 */
[----:B------:R-:W-:Y:S04]  /*3db0*/  STL.64 [R1+0x200], R168 ;  /* 0x000200a801007387 */ /* 0x000fe80000100a00 */
[----:B------:R4:W-:Y:S04]  /*3dc0*/  STL.64 [R1+0x138], R164 ;  /* 0x000138a401007387 */ /* 0x0009e80000100a00 */
[----:B------:R2:W-:Y:S04]  /*3dd0*/  STL.64 [R1+0x160], R158 ;  /* 0x0001609e01007387 */ /* 0x0005e80000100a00 */
[----:B------:R-:W-:Y:S01]  /*3de0*/  @!PT LDS RZ, [RZ] ;  /* 0x00000000fffff984 */ /* 0x000fe20000000800 */
[----:B------:R-:W-:Y:S01]  /*3df0*/  @!PT LDS RZ, [RZ] ;  /* 0x00000000fffff984 */ /* 0x000fe20000000800 */
[----:B------:R-:W-:Y:S01]  /*3e00*/  @!PT LDS RZ, [RZ] ;  /* 0x00000000fffff984 */ /* 0x000fe20000000800 */
[----:B------:R-:W-:Y:S04]  /*3e10*/  LDGSTS.E [R242+0x20000], desc[UR16][R176.64], !P0 ;  /* 0x20000000b0f27fae */ /* 0x000fe8000c121850 */
[----:B------:R-:W-:Y:S01]  /*3e20*/  LDGSTS.E [R242+0x28000], desc[UR16][R168.64], !P0 ;  /* 0x28000000a8f27fae */ /* 0x000fe2000c121850 */
[----:B------:R-:W-:Y:S01]  /*3e30*/  IMAD.WIDE R194, R184, 0x4, R68 ;  /* 0x00000004b8c27825 */ /* 0x000fe200078e0244 */
[----:B------:R-:W-:-:S02]  /*3e40*/  ISETP.GE.U32.AND P0, PT, R252, 0x7fffff7a, PT ;  /* 0x7fffff7afc00780c */ /* 0x000fc40003f06070 */
[----:B------:R4:W-:Y:S01]  /*3e50*/  LDGSTS.E [R242+0x20004], desc[UR16][R164.64], !P2 ;  /* 0x20004000a4f27fae */ /* 0x0009e2000d121850 */
[----:B------:R-:W-:Y:S01]  /*3e60*/  IMAD.WIDE R230, R184, 0x4, R66 ;  /* 0x00000004b8e67825 */ /* 0x000fe200078e0242 */
[----:B------:R-:W1:Y:S02]  /*3e70*/  LDC R252, c[0x0][0x230] ;  /* 0x00008c00fffc7b82 */ /* 0x000e640000000800 */
[----:B------:R2:W-:Y:S01]  /*3e80*/  LDGSTS.E [R242+0x28004], desc[UR16][R158.64], !P2 ;  /* 0x280040009ef27fae */ /* 0x0005e2000d121850 */
[----:B------:R-:W-:-:S05]  /*3e90*/  ISETP.GE.U32.AND P2, PT, R249, 0x7fffff60, PT ;  /* 0x7fffff60f900780c */ /* 0x000fca0003f46070 */
[----:B------:R-:W1:Y:S01]  /*3ea0*/  LDC R249, c[0x0][0x230] ;  /* 0x00008c00fff97b82 */ /* 0x000e620000000800 */
[----:B----4-:R-:W-:-:S04]  /*3eb0*/  IMAD.WIDE R164, R184, 0x4, R160 ;  /* 0x00000004b8a47825 */ /* 0x010fc800078e02a0 */
[C---:B------:R-:W-:Y:S01]  /*3ec0*/  IMAD.WIDE R160, R184.reuse, 0x4, R244 ;  /* 0x00000004b8a07825 */ /* 0x040fe200078e02f4 */
[----:B------:R-:W-:Y:S03]  /*3ed0*/  STL.64 [R1+0x180], R164 ;  /* 0x000180a401007387 */ /* 0x000fe60000100a00 */
[----:B--2---:R-:W-:Y:S01]  /*3ee0*/  IMAD.WIDE R158, R184, 0x4, R250 ;  /* 0x00000004b89e7825 */ /* 0x004fe200078e02fa */
[----:B------:R-:W-:Y:S04]  /*3ef0*/  LDGSTS.E [R242+0x20008], desc[UR16][R164.64], !P1 ;  /* 0x20008000a4f27fae */ /* 0x000fe8000c921850 */
[----:B------:R2:W-:Y:S04]  /*3f00*/  STL.64 [R1+0x1a0], R160 ;  /* 0x0001a0a001007387 */ /* 0x0005e80000100a00 */
[----:B------:R2:W-:Y:S01]  /*3f10*/  LDGSTS.E [R242+0x28008], desc[UR16][R160.64], !P1 ;  /* 0x28008000a0f27fae */ /* 0x0005e2000c921850 */
[----:B------:R-:W-:Y:S01]  /*3f20*/  ISETP.GE.U32.AND P1, PT, R53, 0x7fffff5f, PT ;  /* 0x7fffff5f3500780c */ /* 0x000fe20003f26070 */
[----:B------:R-:W-:-:S02]  /*3f30*/  VIADD R53, R152, 0xffffffb8 ;  /* 0xffffffb898357836 */ /* 0x000fc40000000000 */
[----:B------:R4:W-:Y:S01]  /*3f40*/  STL.64 [R1+0x1b0], R158 ;  /* 0x0001b09e01007387 */ /* 0x0009e20000100a00 */
[C---:B------:R-:W-:Y:S02]  /*3f50*/  IMAD.WIDE R152, R184.reuse, 0x4, R54 ;  /* 0x00000004b8987825 */ /* 0x040fe400078e0236 */
[----:B------:R-:W1:Y:S01]  /*3f60*/  LDC R54, c[0x0][0x230] ;  /* 0x00008c00ff367b82 */ /* 0x000e620000000800 */
[----:B------:R4:W-:Y:S04]  /*3f70*/  LDGSTS.E [R242+0x2000c], desc[UR16][R158.64], !P3 ;  /* 0x2000c0009ef27fae */ /* 0x0009e8000d921850 */
[----:B------:R4:W-:Y:S01]  /*3f80*/  STL.64 [R1+0x1c0], R154 ;  /* 0x0001c09a01007387 */ /* 0x0009e20000100a00 */
[----:B--2---:R-:W-:Y:S02]  /*3f90*/  IMAD.WIDE R160, R184, 0x4, R60 ;  /* 0x00000004b8a07825 */ /* 0x004fe400078e023c */
[----:B------:R-:W2:Y:S01]  /*3fa0*/  LDC R55, c[0x0][0x230] ;  /* 0x00008c00ff377b82 */ /* 0x000ea20000000800 */
[----:B------:R4:W-:Y:S01]  /*3fb0*/  LDGSTS.E [R242+0x2800c], desc[UR16][R154.64], !P3 ;  /* 0x2800c0009af27fae */ /* 0x0009e2000d921850 */
[----:B------:R-:W-:-:S02]  /*3fc0*/  ISETP.GE.U32.AND P3, PT, R52, 0x7fffff5e, PT ;  /* 0x7fffff5e3400780c */ /* 0x000fc40003f66070 */
[----:B---3--:R-:W-:Y:S01]  /*3fd0*/  IADD3 R52, R156, -0x64, RZ ;  /* 0xffffff9c9c347810 */ /* 0x008fe20007ffe0ff */
[----:B------:R-:W3:Y:S01]  /*3fe0*/  LDL.LU.64 R176, [R1+0x68] ;  /* 0x0000680001b07983 */ /* 0x000ee20000300a00 */
[C---:B----4-:R-:W-:Y:S02]  /*3ff0*/  IMAD.WIDE R158, R184.reuse, 0x4, R58 ;  /* 0x00000004b89e7825 */ /* 0x050fe400078e023a */
[----:B------:R-:W4:Y:S02]  /*4000*/  LDC R59, c[0x0][0x230] ;  /* 0x00008c00ff3b7b82 */ /* 0x000f240000000800 */
[----:B------:R-:W-:-:S06]  /*4010*/  IMAD.WIDE R154, R184, 0x4, R74 ;  /* 0x00000004b89a7825 */ /* 0x000fcc00078e024a */
[----:B------:R-:W2:Y:S01]  /*4020*/  LDC R58, c[0x0][0x230] ;  /* 0x00008c00ff3a7b82 */ /* 0x000ea20000000800 */
[----:B------:R1:W-:Y:S04]  /*4030*/  STL.64 [R1+0x310], R154 ;  /* 0x0003109a01007387 */ /* 0x0003e80000100a00 */
[----:B------:R-:W4:Y:S01]  /*4040*/  LDL.LU.64 R156, [R1+0x60] ;  /* 0x00006000019c7983 */ /* 0x000f220000300a00 */
[----:B------:R-:W-:Y:S02]  /*4050*/  IMAD.WIDE R164, R184, 0x4, R50 ;  /* 0x00000004b8a47825 */ /* 0x000fe400078e0232 */
[----:B------:R-:W2:Y:S01]  /*4060*/  LDC R60, c[0x0][0x230] ;  /* 0x00008c00ff3c7b82 */ /* 0x000ea20000000800 */
[----:B------:R1:W-:Y:S04]  /*4070*/  STL.64 [R1+0x348], R152 ;  /* 0x0003489801007387 */ /* 0x0003e80000100a00 */
[----:B------:R-:W-:Y:S04]  /*4080*/  LDGSTS.E [R242+0x30000], desc[UR16][R154.64], !P2 ;  /* 0x300000009af27fae */ /* 0x000fe8000d121850 */
[----:B------:R-:W-:Y:S04]  /*4090*/  LDGSTS.E [R242+0x38000], desc[UR16][R152.64], !P2 ;  /* 0x3800000098f27fae */ /* 0x000fe8000d121850 */
[----:B------:R-:W-:Y:S04]  /*40a0*/  LDGSTS.E [R242+0x30004], desc[UR16][R160.64], !P1 ;  /* 0x30004000a0f27fae */ /* 0x000fe8000c921850 */
[----:B-1----:R-:W2:Y:S04]  /*40b0*/  LDL.LU.64 R154, [R1+0x58] ;  /* 0x00005800019a7983 */ /* 0x002ea80000300a00 */
[----:B------:R1:W-:Y:S04]  /*40c0*/  STL.64 [R1+0x380], R160 ;  /* 0x000380a001007387 */ /* 0x0003e80000100a00 */
[----:B------:R1:W-:Y:S04]  /*40d0*/  STL.64 [R1+0x3b0], R158 ;  /* 0x0003b09e01007387 */ /* 0x0003e80000100a00 */
[----:B------:R-:W2:Y:S04]  /*40e0*/  LDL.LU.64 R152, [R1+0x50] ;  /* 0x0000500001987983 */ /* 0x000ea80000300a00 */
[----:B-1----:R-:W2:Y:S04]  /*40f0*/  LDL.LU.64 R160, [R1+0x48] ;  /* 0x0000480001a07983 */ /* 0x002ea80000300a00 */
[----:B------:R-:W2:Y:S01]  /*4100*/  LDL.LU.64 R168, [R1+0x40] ;  /* 0x0000400001a87983 */ /* 0x000ea20000300a00 */
[----:B------:R-:W-:-:S03]  /*4110*/  ISETP.GE.U32.AND P2, PT, R52, 0x7fffff5d, PT ;  /* 0x7fffff5d3400780c */ /* 0x000fc60003f46070 */
[----:B------:R-:W2:Y:S04]  /*4120*/  LDL.LU.64 R244, [R1+0x38] ;  /* 0x0000380001f47983 */ /* 0x000ea80000300a00 */
[----:B------:R-:W2:Y:S04]  /*4130*/  LDL.LU.64 R250, [R1+0x30] ;  /* 0x0000300001fa7983 */ /* 0x000ea80000300a00 */
[----:B------:R1:W-:Y:S04]  /*4140*/  LDGSTS.E [R242+0x38004], desc[UR16][R158.64], !P1 ;  /* 0x380040009ef27fae */ /* 0x0003e8000c921850 */
[----:B------:R1:W-:Y:S04]  /*4150*/  STL.64 [R1+0x3d0], R194 ;  /* 0x0003d0c201007387 */ /* 0x0003e80000100a00 */
[----:B------:R-:W-:Y:S01]  /*4160*/  LDGSTS.E [R242+0x30008], desc[UR16][R194.64], !P3 ;  /* 0x30008000c2f27fae */ /* 0x000fe2000d921850 */
[----:B-1----:R-:W-:-:S05]  /*4170*/  IMAD.WIDE R158, R184, 0x4, R62 ;  /* 0x00000004b89e7825 */ /* 0x002fca00078e023e */
[----:B------:R1:W-:Y:S04]  /*4180*/  STL.64 [R1+0x3f0], R158 ;  /* 0x0003f09e01007387 */ /* 0x0003e80000100a00 */
[----:B------:R-:W2:Y:S04]  /*4190*/  LDL.LU.64 R194, [R1+0x520] ;  /* 0x0005200001c27983 */ /* 0x000ea80000300a00 */
[----:B------:R-:W-:Y:S04]  /*41a0*/  LDGSTS.E [R242+0x38008], desc[UR16][R158.64], !P3 ;  /* 0x380080009ef27fae */ /* 0x000fe8000d921850 */
[----:B------:R-:W-:Y:S04]  /*41b0*/  LDGSTS.E [R242+0x3000c], desc[UR16][R164.64], !P2 ;  /* 0x3000c000a4f27fae */ /* 0x000fe8000d121850 */
[----:B------:R-:W-:Y:S04]  /*41c0*/  LDGSTS.E [R242+0x3800c], desc[UR16][R230.64], !P2 ;  /* 0x3800c000e6f27fae */ /* 0x000fe8000d121850 */
[----:B-1----:R-:W2:Y:S04]  /*41d0*/  LDL.LU.64 R158, [R1+0x518] ;  /* 0x00051800019e7983 */ /* 0x002ea80000300a00 */
[----:B------:R1:W-:Y:S04]  /*41e0*/  STL.64 [R1+0x400], R164 ;  /* 0x000400a401007387 */ /* 0x0003e80000100a00 */
[----:B------:R1:W-:Y:S04]  /*41f0*/  STL.64 [R1+0x408], R230 ;  /* 0x000408e601007387 */ /* 0x0003e80000100a00 */
[----:B-1----:R-:W2:Y:S04]  /*4200*/  LDL.LU.64 R164, [R1+0x510] ;  /* 0x0005100001a47983 */ /* 0x002ea80000300a00 */
[----:B------:R-:W2:Y:S01]  /*4210*/  LDL.LU.64 R230, [R1+0x508] ;  /* 0x0005080001e67983 */ /* 0x000ea20000300a00 */
[----:B------:R-:W-:Y:S01]  /*4220*/  VIADD R51, R70, 0xffffffb5 ;  /* 0xffffffb546337836 */ /* 0x000fe20000000000 */
[----:B------:R-:W-:-:S02]  /*4230*/  ISETP.GE.U32.AND P1, PT, R53, 0x7fffff79, PT ;  /* 0x7fffff793500780c */ /* 0x000fc40003f26070 */
[----:B------:R-:W-:Y:S01]  /*4240*/  IADD3 R50, R249, -0x65, RZ ;  /* 0xffffff9bf9327810 */ /* 0x000fe20007ffe0ff */
[----:B---3--:R-:W-:-:S05]  /*4250*/  IMAD.WIDE R176, R184, 0x4, R176 ;  /* 0x00000004b8b07825 */ /* 0x008fca00078e02b0 */
[----:B------:R-:W-:Y:S04]  /*4260*/  STL.64 [R1+0xb0], R176 ;  /* 0x0000b0b001007387 */ /* 0x000fe80000100a00 */
[----:B------:R-:W-:Y:S01]  /*4270*/  LDGSTS.E [R243+0x20000], desc[UR16][R176.64], !P6 ;  /* 0x20000000b0f37fae */ /* 0x000fe2000f121850 */
[----:B----4-:R-:W-:-:S05]  /*4280*/  IMAD.WIDE R156, R184, 0x4, R156 ;  /* 0x00000004b89c7825 */ /* 0x010fca00078e029c */
[----:B------:R1:W-:Y:S04]  /*4290*/  STL.64 [R1+0xd8], R156 ;  /* 0x0000d89c01007387 */ /* 0x0003e80000100a00 */
[----:B------:R1:W-:Y:S01]  /*42a0*/  LDGSTS.E [R243+0x28000], desc[UR16][R156.64], !P6 ;  /* 0x280000009cf37fae */ /* 0x0003e2000f121850 */
[----:B------:R-:W-:Y:S01]  /*42b0*/  ISETP.GE.U32.AND P6, PT, R51, 0x7fffff76, PT ;  /* 0x7fffff763300780c */ /* 0x000fe20003fc6070 */
[----:B------:R-:W-:Y:S02]  /*42c0*/  VIADD R51, R54, 0xffffff9a ;  /* 0xffffff9a36337836 */ /* 0x000fe40000000000 */
[C---:B--2---:R-:W-:Y:S01]  /*42d0*/  IMAD.WIDE R154, R184.reuse, 0x4, R154 ;  /* 0x00000004b89a7825 */ /* 0x044fe200078e029a */
[----:B------:R-:W2:Y:S04]  /*42e0*/  LDC R54, c[0x0][0x230] ;  /* 0x00008c00ff367b82 */ /* 0x000ea80000000800 */
[----:B------:R3:W-:Y:S01]  /*42f0*/  LDGSTS.E [R243+0x20004], desc[UR16][R154.64], !P5 ;  /* 0x200040009af37fae */ /* 0x0007e2000e921850 */
[----:B------:R-:W-:-:S04]  /*4300*/  IMAD.WIDE R152, R184, 0x4, R152 ;  /* 0x00000004b8987825 */ /* 0x000fc800078e0298 */
[C---:B------:R-:W-:Y:S01]  /*4310*/  IMAD.WIDE R160, R184.reuse, 0x4, R160 ;  /* 0x00000004b8a07825 */ /* 0x040fe200078e02a0 */
[----:B------:R4:W-:Y:S03]  /*4320*/  LDGSTS.E [R243+0x28004], desc[UR16][R152.64], !P5 ;  /* 0x2800400098f37fae */ /* 0x0009e6000e921850 */
[----:B-1----:R-:W-:Y:S01]  /*4330*/  IMAD.WIDE R156, R184, 0x4, R168 ;  /* 0x00000004b89c7825 */ /* 0x002fe200078e02a8 */
[----:B------:R-:W-:Y:S01]  /*4340*/  ISETP.GE.U32.AND P5, PT, R50, 0x7fffff5c, PT ;  /* 0x7fffff5c3200780c */ /* 0x000fe20003fa6070 */
[----:B------:R1:W-:Y:S04]  /*4350*/  LDGSTS.E [R243+0x20008], desc[UR16][R160.64], !P0 ;  /* 0x20008000a0f37fae */ /* 0x0003e8000c121850 */
[----:B------:R3:W-:Y:S01]  /*4360*/  STL.64 [R1+0x108], R154 ;  /* 0x0001089a01007387 */ /* 0x0007e20000100a00 */
[----:B------:R-:W-:-:S02]  /*4370*/  VIADD R50, R59, 0xffffff99 ;  /* 0xffffff993b327836 */ /* 0x000fc40000000000 */
[----:B------:R-:W-:Y:S01]  /*4380*/  VIADD R53, R71, 0xffffffb7 ;  /* 0xffffffb747357836 */ /* 0x000fe20000000000 */
[----:B------:R1:W-:Y:S01]  /*4390*/  LDGSTS.E [R243+0x28008], desc[UR16][R156.64], !P0 ;  /* 0x280080009cf37fae */ /* 0x0003e2000c121850 */
[----:B------:R-:W-:Y:S01]  /*43a0*/  ISETP.GE.U32.AND P0, PT, R51, 0x7fffff5b, PT ;  /* 0x7fffff5b3300780c */ /* 0x000fe20003f06070 */
[----:B------:R-:W-:Y:S01]  /*43b0*/  VIADD R52, R252, 0xffffffb6 ;  /* 0xffffffb6fc347836 */ /* 0x000fe20000000000 */
[----:B------:R-:W2:Y:S01]  /*43c0*/  LDC R59, c[0x0][0x230] ;  /* 0x00008c00ff3b7b82 */ /* 0x000ea20000000800 */
[----:B------:R4:W-:Y:S01]  /*43d0*/  STL.64 [R1+0x130], R152 ;  /* 0x0001309801007387 */ /* 0x0009e20000100a00 */
[----:B---3--:R-:W-:-:S03]  /*43e0*/  IMAD.WIDE R154, R184, 0x4, R244 ;  /* 0x00000004b89a7825 */ /* 0x008fc600078e02f4 */
[----:B------:R1:W-:Y:S01]  /*43f0*/  STL.64 [R1+0x158], R160 ;  /* 0x000158a001007387 */ /* 0x0003e20000100a00 */
[----:B----4-:R-:W-:-:S03]  /*4400*/  IMAD.WIDE R152, R184, 0x4, R250 ;  /* 0x00000004b8987825 */ /* 0x010fc600078e02fa */
[----:B------:R3:W-:Y:S04]  /*4410*/  STL.64 [R1+0x178], R156 ;  /* 0x0001789c01007387 */ /* 0x0007e80000100a00 */
[----:B------:R4:W-:Y:S01]  /*4420*/  LDGSTS.E [R243+0x2000c], desc[UR16][R154.64], !P1 ;  /* 0x2000c0009af37fae */ /* 0x0009e2000c921850 */
[----:B-1----:R-:W-:-:S03]  /*4430*/  IMAD.WIDE R160, R184, 0x4, R90 ;  /* 0x00000004b8a07825 */ /* 0x002fc600078e025a */
[----:B------:R4:W-:Y:S04]  /*4440*/  STL.64 [R1+0x190], R154 ;  /* 0x0001909a01007387 */ /* 0x0009e80000100a00 */
[----:B------:R1:W-:Y:S01]  /*4450*/  LDGSTS.E [R243+0x2800c], desc[UR16][R152.64], !P1 ;  /* 0x2800c00098f37fae */ /* 0x0003e2000c921850 */
[----:B---3--:R-:W-:Y:S01]  /*4460*/  IMAD.WIDE R156, R184, 0x4, R72 ;  /* 0x00000004b89c7825 */ /* 0x008fe200078e0248 */
[----:B------:R-:W-:Y:S02]  /*4470*/  ISETP.GE.U32.AND P1, PT, R50, 0x7fffff5a, PT ;  /* 0x7fffff5a3200780c */ /* 0x000fe40003f26070 */
[----:B------:R1:W-:Y:S01]  /*4480*/  STL.64 [R1+0x1a8], R152 ;  /* 0x0001a89801007387 */ /* 0x0003e20000100a00 */
[----:B------:R-:W-:Y:S01]  /*4490*/  IADD3 R50, R58, -0x68, RZ ;  /* 0xffffff983a327810 */ /* 0x000fe20007ffe0ff */
[----:B------:R-:W-:Y:S01]  /*44a0*/  IMAD.WIDE R244, R184, 0x4, R82 ;  /* 0x00000004b8f47825 */ /* 0x000fe200078e0252 */
[----:B------:R-:W-:Y:S01]  /*44b0*/  ISETP.GE.U32.AND P3, PT, R53, 0x7fffff78, PT ;  /* 0x7fffff783500780c */ /* 0x000fe20003f66070 */
[----:B------:R-:W3:Y:S01]  /*44c0*/  LDL.LU.64 R176, [R1+0x28] ;  /* 0x0000280001b07983 */ /* 0x000ee20000300a00 */
[----:B------:R-:W-:Y:S01]  /*44d0*/  ISETP.GE.U32.AND P2, PT, R52, 0x7fffff77, PT ;  /* 0x7fffff773400780c */ /* 0x000fe20003f46070 */
[C---:B----4-:R-:W-:Y:S01]  /*44e0*/  IMAD.WIDE R154, R184.reuse, 0x4, R78 ;  /* 0x00000004b89a7825 */ /* 0x050fe200078e024e */
[----:B------:R-:W4:Y:S01]  /*44f0*/  LDC R52, c[0x0][0x230] ;  /* 0x00008c00ff347b82 */ /* 0x000f220000000800 */
[----:B------:R-:W2:Y:S04]  /*4500*/  LDL.LU.64 R168, [R1+0x20] ;  /* 0x0000200001a87983 */ /* 0x000ea80000300a00 */
[----:B------:R-:W4:Y:S01]  /*4510*/  LDL.LU.64 R250, [R1+0x18] ;  /* 0x0000180001fa7983 */ /* 0x000f220000300a00 */
[----:B-1----:R-:W-:-:S02]  /*4520*/  IMAD.WIDE R152, R184, 0x4, R76 ;  /* 0x00000004b8987825 */ /* 0x002fc400078e024c */
[----:B------:R-:W1:Y:S01]  /*4530*/  LDC R53, c[0x0][0x230] ;  /* 0x00008c00ff357b82 */ /* 0x000e620000000800 */
[----:B------:R-:W-:Y:S04]  /*4540*/  LDGSTS.E [R243+0x30000], desc[UR16][R160.64], !P5 ;  /* 0x30000000a0f37fae */ /* 0x000fe8000e921850 */
[----:B------:R-:W-:Y:S01]  /*4550*/  STL.64 [R1+0x2d8], R160 ;  /* 0x0002d8a001007387 */ /* 0x000fe20000100a00 */
[----:B------:R-:W-:Y:S02]  /*4560*/  VIADD R51, R55, 0xffffffb4 ;  /* 0xffffffb437337836 */ /* 0x000fe40000000000 */
[----:B------:R-:W1:Y:S01]  /*4570*/  LDC R58, c[0x0][0x230] ;  /* 0x00008c00ff3a7b82 */ /* 0x000e620000000800 */
[----:B------:R1:W-:Y:S01]  /*4580*/  LDGSTS.E [R243+0x38000], desc[UR16][R156.64], !P5 ;  /* 0x380000009cf37fae */ /* 0x0003e2000e921850 */
[----:B------:R-:W-:-:S03]  /*4590*/  ISETP.GE.U32.AND P5, PT, R50, 0x7fffff59, PT ;  /* 0x7fffff593200780c */ /* 0x000fc60003fa6070 */
[----:B------:R1:W-:Y:S03]  /*45a0*/  STL.64 [R1+0x308], R156 ;  /* 0x0003089c01007387 */ /* 0x0003e60000100a00 */
[----:B------:R-:W4:Y:S01]  /*45b0*/  LDC R55, c[0x0][0x230] ;  /* 0x00008c00ff377b82 */ /* 0x000f220000000800 */
[----:B------:R1:W-:Y:S04]  /*45c0*/  STL.64 [R1+0x340], R154 ;  /* 0x0003409a01007387 */ /* 0x0003e80000100a00 */
[----:B------:R1:W-:Y:S04]  /*45d0*/  LDGSTS.E [R243+0x30004], desc[UR16][R154.64], !P0 ;  /* 0x300040009af37fae */ /* 0x0003e8000c121850 */
[----:B------:R1:W-:Y:S02]  /*45e0*/  STL.64 [R1+0x378], R152 ;  /* 0x0003789801007387 */ /* 0x0003e40000100a00 */
[----:B-1----:R-:W-:-:S02]  /*45f0*/  IMAD.WIDE R156, R184, 0x4, R230 ;  /* 0x00000004b89c7825 */ /* 0x002fc400078e02e6 */
[----:B------:R1:W-:Y:S02]  /*4600*/  LDGSTS.E [R243+0x38004], desc[UR16][R152.64], !P0 ;  /* 0x3800400098f37fae */ /* 0x0003e4000c121850 */
[C---:B------:R-:W-:Y:S02]  /*4610*/  IMAD.WIDE R154, R184.reuse, 0x4, R84 ;  /* 0x00000004b89a7825 */ /* 0x040fe400078e0254 */
[----:B------:R-:W4:Y:S04]  /*4620*/  LDL.LU.64 R160, [R1+0x8] ;  /* 0x0000080001a07983 */ /* 0x000f280000300a00 */
[----:B------:R1:W-:Y:S02]  /*4630*/  STL.64 [R1+0x3a8], R154 ;  /* 0x0003a89a01007387 */ /* 0x0003e40000100a00 */
[----:B-1----:R-:W-:-:S02]  /*4640*/  IMAD.WIDE R152, R184, 0x4, R80 ;  /* 0x00000004b8987825 */ /* 0x002fc400078e0250 */
[----:B------:R-:W4:Y:S04]  /*4650*/  LDL.LU.64 R230, [R1] ;  /* 0x0000000001e67983 */ /* 0x000f280000300a00 */
[----:B------:R1:W-:Y:S04]  /*4660*/  STL.64 [R1+0x3c8], R152 ;  /* 0x0003c89801007387 */ /* 0x0003e80000100a00 */
[----:B------:R-:W-:Y:S04]  /*4670*/  LDGSTS.E [R243+0x30008], desc[UR16][R154.64], !P1 ;  /* 0x300080009af37fae */ /* 0x000fe8000c921850 */
[----:B------:R-:W-:Y:S04]  /*4680*/  LDGSTS.E [R243+0x38008], desc[UR16][R152.64], !P1 ;  /* 0x3800800098f37fae */ /* 0x000fe8000c921850 */
[----:B------:R-:W-:Y:S04]  /*4690*/  LDGSTS.E [R243+0x3000c], desc[UR16][R156.64], !P5 ;  /* 0x3000c0009cf37fae */ /* 0x000fe8000e921850 */
[----:B------:R-:W4:Y:S04]  /*46a0*/  LDL.LU.64 R154, [R1+0x500] ;  /* 0x00050000019a7983 */ /* 0x000f280000300a00 */
[----:B------:R1:W-:Y:S04]  /*46b0*/  STL.64 [R1+0x3e8], R156 ;  /* 0x0003e89c01007387 */ /* 0x0003e80000100a00 */
[----:B-1----:R-:W4:Y:S04]  /*46c0*/  LDL.LU.64 R152, [R1+0x4f8] ;  /* 0x0004f80001987983 */ /* 0x002f280000300a00 */
[----:B------:R1:W-:Y:S04]  /*46d0*/  STL.64 [R1+0x3f8], R244 ;  /* 0x0003f8f401007387 */ /* 0x0003e80000100a00 */
[----:B------:R-:W4:Y:S04]  /*46e0*/  LDL.LU.64 R156, [R1+0x4f0] ;  /* 0x0004f000019c7983 */ /* 0x000f280000300a00 */
[----:B------:R4:W-:Y:S04]  /*46f0*/  LDGSTS.E [R243+0x3800c], desc[UR16][R244.64], !P5 ;  /* 0x3800c000f4f37fae */ /* 0x0009e8000e921850 */
[----:B-1----:R-:W4:Y:S04]  /*4700*/  LDL.LU.64 R244, [R1+0x4e8] ;  /* 0x0004e80001f47983 */ /* 0x002f280000300a00 */
[----:B------:R-:W4:Y:S01]  /*4710*/  LDL.LU.64 R242, [R1+0x10] ;  /* 0x0000100001f27983 */ /* 0x000f220000300a00 */
[----:B---3--:R-:W-:-:S04]  /*4720*/  IMAD.WIDE R176, R184, 0x4, R176 ;  /* 0x00000004b8b07825 */ /* 0x008fc800078e02b0 */
[C---:B--2---:R-:W-:Y:S01]  /*4730*/  IMAD.WIDE R168, R184.reuse, 0x4, R168 ;  /* 0x00000004b8a87825 */ /* 0x044fe200078e02a8 */
[----:B------:R1:W-:Y:S03]  /*4740*/  STL.64 [R1+0x78], R176 ;  /* 0x000078b001007387 */ /* 0x0003e60000100a00 */
[C---:B----4-:R-:W-:Y:S01]  /*4750*/  IMAD.WIDE R250, R184.reuse, 0x4, R250 ;  /* 0x00000004b8fa7825 */ /* 0x050fe200078e02fa */
[----:B------:R2:W-:Y:S04]  /*4760*/  STL.64 [R1+0xa8], R168 ;  /* 0x0000a8a801007387 */ /* 0x0005e80000100a00 */
[----:B------:R-:W-:Y:S01]  /*4770*/  LDGSTS.E [R244+0x20000], desc[UR16][R176.64], !P3 ;  /* 0x20000000b0f47fae */ /* 0x000fe2000d921850 */
[----:B------:R-:W-:-:S03]  /*4780*/  IMAD.WIDE R242, R184, 0x4, R242 ;  /* 0x00000004b8f27825 */ /* 0x000fc600078e02f2 */
[----:B------:R-:W-:Y:S04]  /*4790*/  LDGSTS.E [R244+0x28000], desc[UR16][R168.64], !P3 ;  /* 0x28000000a8f47fae */ /* 0x000fe8000d921850 */
[----:B------:R-:W-:Y:S04]  /*47a0*/  LDGSTS.E [R244+0x20004], desc[UR16][R250.64], !P2 ;  /* 0x20004000faf47fae */ /* 0x000fe8000d121850 */
[----:B-1----:R-:W3:Y:S04]  /*47b0*/  LDL.LU.64 R176, [R1+0x4e0] ;  /* 0x0004e00001b07983 */ /* 0x002ee80000300a00 */
[----:B--2---:R-:W2:Y:S04]  /*47c0*/  LDL.LU.64 R168, [R1+0x4d8] ;  /* 0x0004d80001a87983 */ /* 0x004ea80000300a00 */
[----:B------:R1:W-:Y:S04]  /*47d0*/  STL.64 [R1+0xd0], R250 ;  /* 0x0000d0fa01007387 */ /* 0x0003e80000100a00 */
[----:B------:R4:W-:Y:S01]  /*47e0*/  STL.64 [R1+0x100], R242 ;  /* 0x000100f201007387 */ /* 0x0009e20000100a00 */
[----:B------:R-:W-:Y:S01]  /*47f0*/  ISETP.GE.U32.AND P0, PT, R51, 0x7fffff75, PT ;  /* 0x7fffff753300780c */ /* 0x000fe20003f06070 */
[----:B------:R-:W-:-:S02]  /*4800*/  VIADD R50, R60, 0xffffffb2 ;  /* 0xffffffb23c327836 */ /* 0x000fc40000000000 */
[----:B------:R-:W-:Y:S01]  /*4810*/  IMAD.WIDE R160, R184, 0x4, R160 ;  /* 0x00000004b8a07825 */ /* 0x000fe200078e02a0 */
[----:B------:R4:W-:Y:S01]  /*4820*/  LDGSTS.E [R244+0x28004], desc[UR16][R242.64], !P2 ;  /* 0x28004000f2f47fae */ /* 0x0009e2000d121850 */
[----:B------:R-:W3:Y:S03]  /*4830*/  LDC R60, c[0x0][0x230] ;  /* 0x00008c00ff3c7b82 */ /* 0x000ee60000000800 */
[----:B-1----:R-:W3:Y:S01]  /*4840*/  LDL.LU.64 R250, [R1+0x4d0] ;  /* 0x0004d00001fa7983 */ /* 0x002ee20000300a00 */
[----:B------:R-:W-:-:S04]  /*4850*/  VIADD R51, R52, 0xffffffb3 ;  /* 0xffffffb334337836 */ /* 0x000fc80000000000 */
[----:B------:R-:W1:Y:S01]  /*4860*/  LDC R52, c[0x0][0x230] ;  /* 0x00008c00ff347b82 */ /* 0x000e620000000800 */
[----:B------:R-:W-:Y:S01]  /*4870*/  ISETP.GE.U32.AND P1, PT, R51, 0x7fffff74, PT ;  /* 0x7fffff743300780c */ /* 0x000fe20003f26070 */
[----:B------:R-:W-:Y:S01]  /*4880*/  VIADD R51, R53, 0xffffffb1 ;  /* 0xffffffb135337836 */ /* 0x000fe20000000000 */
[----:B------:R-:W-:Y:S02]  /*4890*/  ISETP.GE.U32.AND P5, PT, R50, 0x7fffff73, PT ;  /* 0x7fffff733200780c */ /* 0x000fe40003fa6070 */
[----:B------:R-:W-:Y:S01]  /*48a0*/  IADD3 R50, R59, -0x69, RZ ;  /* 0xffffff973b327810 */ /* 0x000fe20007ffe0ff */
[----:B----4-:R-:W-:Y:S01]  /*48b0*/  IMAD.WIDE R242, R184, 0x4, R230 ;  /* 0x00000004b8f27825 */ /* 0x010fe200078e02e6 */
[----:B------:R-:W-:Y:S01]  /*48c0*/  ISETP.GE.U32.AND P3, PT, R51, 0x7fffff72, PT ;  /* 0x7fffff723300780c */ /* 0x000fe20003f66070 */
[----:B------:R4:W-:Y:S01]  /*48d0*/  STL.64 [R1+0x128], R160 ;  /* 0x000128a001007387 */ /* 0x0009e20000100a00 */
[----:B------:R-:W-:Y:S01]  /*48e0*/  ISETP.GE.U32.AND P2, PT, R50, 0x7fffff58, PT ;  /* 0x7fffff583200780c */ /* 0x000fe20003f46070 */
[----:B------:R-:W-:Y:S01]  /*48f0*/  VIADD R51, R54, 0xffffff96 ;  /* 0xffffff9636337836 */ /* 0x000fe20000000000 */
[----:B------:R-:W1:Y:S01]  /*4900*/  LDC R59, c[0x0][0x230] ;  /* 0x00008c00ff3b7b82 */ /* 0x000e620000000800 */
[----:B------:R-:W-:Y:S01]  /*4910*/  VIADD R50, R58, 0xffffff95 ;  /* 0xffffff953a327836 */ /* 0x000fe20000000000 */
[----:B------:R1:W-:Y:S06]  /*4920*/  STL.64 [R1+0x150], R242 ;  /* 0x000150f201007387 */ /* 0x0003ec0000100a00 */
[----:B------:R-:W1:Y:S08]  /*4930*/  LDC R54, c[0x0][0x230] ;  /* 0x00008c00ff367b82 */ /* 0x000e700000000800 */
[----:B------:R-:W1:Y:S08]  /*4940*/  LDC R58, c[0x0][0x230] ;  /* 0x00008c00ff3a7b82 */ /* 0x000e700000000800 */
[----:B------:R-:W1:Y:S01]  /*4950*/  LDC R53, c[0x0][0x230] ;  /* 0x00008c00ff357b82 */ /* 0x000e620000000800 */
[----:B---3--:R-:W-:Y:S01]  /*4960*/  IMAD.WIDE R230, R184, 0x4, R250 ;  /* 0x00000004b8e67825 */ /* 0x008fe200078e02fa */
[----:B------:R-:W-:-:S03]  /*4970*/  MOV R251, R161 ;  /* 0x000000a100fb7202 */ /* 0x000fc60000000f00 */
[----:B------:R-:W-:Y:S02]  /*4980*/  IMAD.MOV.U32 R250, RZ, RZ, R160 ;  /* 0x000000fffffa7224 */ /* 0x000fe400078e00a0 */
[----:B----4-:R-:W-:-:S03]  /*4990*/  IMAD.WIDE R160, R184, 0x4, R86 ;  /* 0x00000004b8a07825 */ /* 0x010fc600078e0256 */
[----:B------:R3:W-:Y:S04]  /*49a0*/  LDGSTS.E [R244+0x20008], desc[UR16][R250.64], !P6 ;  /* 0x20008000faf47fae */ /* 0x0007e8000f121850 */
[----:B------:R4:W-:Y:S01]  /*49b0*/  LDGSTS.E [R244+0x28008], desc[UR16][R242.64], !P6 ;  /* 0x28008000f2f47fae */ /* 0x0009e2000f121850 */
[----:B------:R-:W-:Y:S01]  /*49c0*/  ISETP.GE.U32.AND P6, PT, R51, 0x7fffff57, PT ;  /* 0x7fffff573300780c */ /* 0x000fe20003fc6070 */
[----:B-1----:R-:W-:Y:S02]  /*49d0*/  VIADD R51, R52, 0xffffffb0 ;  /* 0xffffffb034337836 */ /* 0x002fe40000000000 */
[----:B------:R1:W-:Y:S01]  /*49e0*/  LDGSTS.E [R244+0x2000c], desc[UR16][R230.64], !P0 ;  /* 0x2000c000e6f47fae */ /* 0x0003e2000c121850 */
[----:B------:R-:W2:Y:S03]  /*49f0*/  LDC R52, c[0x0][0x230] ;  /* 0x00008c00ff347b82 */ /* 0x000ea60000000800 */
[----:B------:R1:W-:Y:S01]  /*4a00*/  LDGSTS.E [R244+0x2800c], desc[UR16][R160.64], !P0 ;  /* 0x2800c000a0f47fae */ /* 0x0003e2000c121850 */
[----:B---3--:R-:W-:Y:S01]  /*4a10*/  IMAD.WIDE R250, R184, 0x4, R116 ;  /* 0x00000004b8fa7825 */ /* 0x008fe200078e0274 */
[----:B------:R-:W-:-:S03]  /*4a20*/  ISETP.GE.U32.AND P0, PT, R50, 0x7fffff56, PT ;  /* 0x7fffff563200780c */ /* 0x000fc60003f06070 */
[----:B----4-:R-:W-:Y:S01]  /*4a30*/  IMAD.WIDE R242, R184, 0x4, R88 ;  /* 0x00000004b8f27825 */ /* 0x010fe200078e0258 */
[----:B------:R3:W-:Y:S03]  /*4a40*/  LDGSTS.E [R244+0x30000], desc[UR16][R250.64], !P2 ;  /* 0x30000000faf47fae */ /* 0x0007e6000d121850 */
[----:B------:R-:W-:Y:S01]  /*4a50*/  VIADD R50, R55, 0xffffff94 ;  /* 0xffffff9437327836 */ /* 0x000fe20000000000 */
[----:B------:R4:W-:Y:S01]  /*4a60*/  LDGSTS.E [R244+0x38000], desc[UR16][R242.64], !P2 ;  /* 0x38000000f2f47fae */ /* 0x0009e2000d121850 */
[----:B------:R-:W2:Y:S03]  /*4a70*/  LDC R55, c[0x0][0x230] ;  /* 0x00008c00ff377b82 */ /* 0x000ea60000000800 */
[----:B------:R-:W-:Y:S01]  /*4a80*/  ISETP.GE.U32.AND P2, PT, R50, 0x7fffff55, PT ;  /* 0x7fffff553200780c */ /* 0x000fe20003f46070 */
[----:B------:R1:W-:Y:S04]  /*4a90*/  STL.64 [R1+0x170], R230 ;  /* 0x000170e601007387 */ /* 0x0003e80000100a00 */
[----:B------:R3:W-:Y:S04]  /*4aa0*/  STL.64 [R1+0x188], R160 ;  /* 0x000188a001007387 */ /* 0x0007e80000100a00 */
[----:B------:R4:W-:Y:S01]  /*4ab0*/  STL.64 [R1+0x298], R250 ;  /* 0x000298fa01007387 */ /* 0x0009e20000100a00 */
[----:B-1----:R-:W-:-:S03]  /*4ac0*/  IMAD.WIDE R230, R184, 0x4, R94 ;  /* 0x00000004b8e67825 */ /* 0x002fc600078e025e */
[----:B------:R1:W-:Y:S01]  /*4ad0*/  STL.64 [R1+0x2d0], R242 ;  /* 0x0002d0f201007387 */ /* 0x0003e20000100a00 */
[----:B---3--:R-:W-:-:S03]  /*4ae0*/  IMAD.WIDE R160, R184, 0x4, R92 ;  /* 0x00000004b8a07825 */ /* 0x008fc600078e025c */
[----:B------:R3:W-:Y:S01]  /*4af0*/  STL.64 [R1+0x300], R230 ;  /* 0x000300e601007387 */ /* 0x0007e20000100a00 */
[----:B----4-:R-:W-:-:S03]  /*4b00*/  IMAD.WIDE R250, R184, 0x4, R100 ;  /* 0x00000004b8fa7825 */ /* 0x010fc600078e0264 */
[----:B------:R3:W-:Y:S01]  /*4b10*/  LDGSTS.E [R244+0x30004], desc[UR16][R230.64], !P6 ;  /* 0x30004000e6f47fae */ /* 0x0007e2000f121850 */
[----:B-1----:R-:W-:-:S03]  /*4b20*/  IMAD.WIDE R242, R184, 0x4, R96 ;  /* 0x00000004b8f27825 */ /* 0x002fc600078e0260 */
[----:B------:R1:W-:Y:S04]  /*4b30*/  STL.64 [R1+0x338], R160 ;  /* 0x000338a001007387 */ /* 0x0003e80000100a00 */
[----:B------:R1:W-:Y:S01]  /*4b40*/  LDGSTS.E [R244+0x38004], desc[UR16][R160.64], !P6 ;  /* 0x38004000a0f47fae */ /* 0x0003e2000f121850 */
[----:B---3--:R-:W-:-:S03]  /*4b50*/  IMAD.WIDE R230, R184, 0x4, R48 ;  /* 0x00000004b8e67825 */ /* 0x008fc600078e0230 */
[----:B------:R3:W-:Y:S04]  /*4b60*/  STL.64 [R1+0x370], R250 ;  /* 0x000370fa01007387 */ /* 0x0007e80000100a00 */
[----:B------:R3:W-:Y:S01]  /*4b70*/  LDGSTS.E [R244+0x30008], desc[UR16][R250.64], !P0 ;  /* 0x30008000faf47fae */ /* 0x0007e2000c121850 */
[----:B------:R-:W-:Y:S02]  /*4b80*/  VIADD R49, R54, 0xffffffad ;  /* 0xffffffad36317836 */ /* 0x000fe40000000000 */
[C---:B-1----:R-:W-:Y:S01]  /*4b90*/  IMAD.WIDE R160, R184.reuse, 0x4, R98 ;  /* 0x00000004b8a07825 */ /* 0x042fe200078e0262 */
[----:B------:R1:W-:Y:S01]  /*4ba0*/  STL.64 [R1+0x3a0], R242 ;  /* 0x0003a0f201007387 */ /* 0x0003e20000100a00 */
[----:B------:R-:W-:Y:S01]  /*4bb0*/  ISETP.GE.U32.AND P6, PT, R51, 0x7fffff71, PT ;  /* 0x7fffff713300780c */ /* 0x000fe20003fc6070 */
[----:B------:R-:W4:Y:S02]  /*4bc0*/  LDC R54, c[0x0][0x230] ;  /* 0x00008c00ff367b82 */ /* 0x000f240000000800 */
[----:B------:R1:W-:Y:S01]  /*4bd0*/  LDGSTS.E [R244+0x38008], desc[UR16][R242.64], !P0 ;  /* 0x38008000f2f47fae */ /* 0x0003e2000c121850 */
[----:B---3--:R-:W-:-:S03]  /*4be0*/  IMAD.WIDE R250, R184, 0x4, R106 ;  /* 0x00000004b8fa7825 */ /* 0x008fc600078e026a */
[----:B------:R3:W-:Y:S04]  /*4bf0*/  STL.64 [R1+0x3c0], R230 ;  /* 0x0003c0e601007387 */ /* 0x0007e80000100a00 */
[----:B------:R3:W-:Y:S01]  /*4c00*/  LDGSTS.E [R244+0x3000c], desc[UR16][R230.64], !P2 ;  /* 0x3000c000e6f47fae */ /* 0x0007e2000d121850 */
[----:B-1----:R-:W-:-:S03]  /*4c10*/  IMAD.WIDE R242, R184, 0x4, R102 ;  /* 0x00000004b8f27825 */ /* 0x002fc600078e0266 */
[----:B------:R1:W-:Y:S04]  /*4c20*/  STL.64 [R1+0x3e0], R160 ;  /* 0x0003e0a001007387 */ /* 0x0003e80000100a00 */
[----:B------:R1:W-:Y:S01]  /*4c30*/  LDGSTS.E [R244+0x3800c], desc[UR16][R160.64], !P2 ;  /* 0x3800c000a0f47fae */ /* 0x0003e2000d121850 */
[----:B------:R-:W-:Y:S02]  /*4c40*/  VIADD R48, R59, 0xffffff93 ;  /* 0xffffff933b307836 */ /* 0x000fe40000000000 */
[----:B---3--:R-:W-:Y:S01]  /*4c50*/  IMAD.WIDE R230, R184, 0x4, R130 ;  /* 0x00000004b8e67825 */ /* 0x008fe200078e0282 */
[----:B------:R3:W-:Y:S01]  /*4c60*/  STL.64 [R1+0x50], R250 ;  /* 0x000050fa01007387 */ /* 0x0007e20000100a00 */
[----:B------:R-:W-:Y:S01]  /*4c70*/  IADD3 R50, R60, -0x52, RZ ;  /* 0xffffffae3c327810 */ /* 0x000fe20007ffe0ff */
[----:B------:R-:W4:Y:S02]  /*4c80*/  LDC R59, c[0x0][0x230] ;  /* 0x00008c00ff3b7b82 */ /* 0x000f240000000800 */
[----:B------:R3:W-:Y:S01]  /*4c90*/  LDGSTS.E [R245+0x20000], desc[UR16][R250.64], !P1 ;  /* 0x20000000faf57fae */ /* 0x0007e2000c921850 */
[----:B-1----:R-:W-:-:S03]  /*4ca0*/  IMAD.WIDE R160, R184, 0x4, R104 ;  /* 0x00000004b8a07825 */ /* 0x002fc600078e0268 */
[----:B------:R1:W-:Y:S04]  /*4cb0*/  STL.64 [R1+0x70], R242 ;  /* 0x000070f201007387 */ /* 0x0003e80000100a00 */
[----:B------:R1:W-:Y:S01]  /*4cc0*/  LDGSTS.E [R245+0x28000], desc[UR16][R242.64], !P1 ;  /* 0x28000000f2f57fae */ /* 0x0003e2000c921850 */
[----:B------:R-:W-:Y:S01]  /*4cd0*/  ISETP.GE.U32.AND P1, PT, R49, 0x7fffff6e, PT ;  /* 0x7fffff6e3100780c */ /* 0x000fe20003f26070 */
[----:B---3--:R-:W-:Y:S02]  /*4ce0*/  IMAD.WIDE R250, R184, 0x4, R112 ;  /* 0x00000004b8fa7825 */ /* 0x008fe400078e0270 */
[----:B------:R3:W-:Y:S02]  /*4cf0*/  LDGSTS.E [R245+0x20004], desc[UR16][R230.64], !P5 ;  /* 0x20004000e6f57fae */ /* 0x0007e4000e921850 */
[----:B--2---:R-:W-:-:S02]  /*4d00*/  VIADD R49, R52, 0xffffff92 ;  /* 0xffffff9234317836 */ /* 0x004fc40000000000 */
[----:B------:R2:W-:Y:S01]  /*4d10*/  LDGSTS.E [R245+0x28004], desc[UR16][R160.64], !P5 ;  /* 0x28004000a0f57fae */ /* 0x0005e2000e921850 */
[----:B-1----:R-:W-:Y:S01]  /*4d20*/  IMAD.WIDE R242, R184, 0x4, R108 ;  /* 0x00000004b8f27825 */ /* 0x002fe200078e026c */
[----:B------:R-:W-:Y:S02]  /*4d30*/  ISETP.GE.U32.AND P5, PT, R48, 0x7fffff54, PT ;  /* 0x7fffff543000780c */ /* 0x000fe40003fa6070 */
[----:B------:R1:W-:Y:S01]  /*4d40*/  LDGSTS.E [R245+0x20008], desc[UR16][R250.64], !P3 ;  /* 0x20008000faf57fae */ /* 0x0003e2000d921850 */
[----:B------:R-:W-:Y:S01]  /*4d50*/  ISETP.GE.U32.AND P2, PT, R50, 0x7fffff6f, PT ;  /* 0x7fffff6f3200780c */ /* 0x000fe20003f46070 */
[----:B------:R-:W-:Y:S02]  /*4d60*/  VIADD R51, R53, 0xffffffaf ;  /* 0xffffffaf35337836 */ /* 0x000fe40000000000 */
[----:B------:R3:W-:Y:S01]  /*4d70*/  STL.64 [R1+0xa0], R230 ;  /* 0x0000a0e601007387 */ /* 0x0007e20000100a00 */
[----:B------:R-:W-:Y:S01]  /*4d80*/  IADD3 R48, R58, -0x6f, RZ ;  /* 0xffffff913a307810 */ /* 0x000fe20007ffe0ff */
[----:B------:R-:W4:Y:S02]  /*4d90*/  LDC R50, c[0x0][0x230] ;  /* 0x00008c00ff327b82 */ /* 0x000f240000000800 */
[----:B------:R1:W-:Y:S01]  /*4da0*/  LDGSTS.E [R245+0x28008], desc[UR16][R242.64], !P3 ;  /* 0x28008000f2f57fae */ /* 0x0003e2000d921850 */
[----:B------:R-:W-:-:S03]  /*4db0*/  ISETP.GE.U32.AND P3, PT, R49, 0x7fffff53, PT ;  /* 0x7fffff533100780c */ /* 0x000fc60003f66070 */
[----:B------:R2:W-:Y:S01]  /*4dc0*/  STL.64 [R1+0xc8], R160 ;  /* 0x0000c8a001007387 */ /* 0x0005e20000100a00 */
[----:B------:R-:W-:Y:S01]  /*4dd0*/  ISETP.GE.U32.AND P0, PT, R51, 0x7fffff70, PT ;  /* 0x7fffff703300780c */ /* 0x000fe20003f06070 */
[----:B------:R-:W4:Y:S01]  /*4de0*/  LDC R53, c[0x0][0x230] ;  /* 0x00008c00ff357b82 */ /* 0x000f220000000800 */
[C---:B---3--:R-:W-:Y:S01]  /*4df0*/  IMAD.WIDE R230, R184.reuse, 0x4, R138 ;  /* 0x00000004b8e67825 */ /* 0x048fe200078e028a */
[----:B------:R1:W-:Y:S06]  /*4e00*/  STL.64 [R1+0xf8], R250 ;  /* 0x0000f8fa01007387 */ /* 0x0003ec0000100a00 */
[----:B------:R-:W3:Y:S01]  /*4e10*/  LDC R52, c[0x0][0x230] ;  /* 0x00008c00ff347b82 */ /* 0x000ee20000000800 */
[C---:B--2---:R-:W-:Y:S01]  /*4e20*/  IMAD.WIDE R160, R184.reuse, 0x4, R110 ;  /* 0x00000004b8a07825 */ /* 0x044fe200078e026e */
[----:B------:R2:W-:Y:S04]  /*4e30*/  STL.64 [R1+0x120], R242 ;  /* 0x000120f201007387 */ /* 0x0005e80000100a00 */
[----:B------:R2:W-:Y:S01]  /*4e40*/  LDGSTS.E [R245+0x2000c], desc[UR16][R230.64], !P6 ;  /* 0x2000c000e6f57fae */ /* 0x0005e2000f121850 */
[C---:B-1----:R-:W-:Y:S01]  /*4e50*/  IMAD.WIDE R250, R184.reuse, 0x4, R146 ;  /* 0x00000004b8fa7825 */ /* 0x042fe200078e0292 */
[----:B------:R-:W1:Y:S02]  /*4e60*/  LDC R51, c[0x0][0x230] ;  /* 0x00008c00ff337b82 */ /* 0x000e640000000800 */
[----:B------:R2:W-:Y:S04]  /*4e70*/  STL.64 [R1+0x148], R230 ;  /* 0x000148e601007387 */ /* 0x0005e80000100a00 */
[----:B------:R4:W-:Y:S01]  /*4e80*/  LDGSTS.E [R245+0x2800c], desc[UR16][R160.64], !P6 ;  /* 0x2800c000a0f57fae */ /* 0x0009e2000f121850 */
[----:B--2---:R-:W-:Y:S01]  /*4e90*/  IMAD.WIDE R242, R184, 0x4, R114 ;  /* 0x00000004b8f27825 */ /* 0x004fe200078e0272 */
[----:B------:R-:W-:Y:S01]  /*4ea0*/  ISETP.GE.U32.AND P6, PT, R48, 0x7fffff52, PT ;  /* 0x7fffff523000780c */ /* 0x000fe20003fc6070 */
[----:B------:R-:W2:Y:S01]  /*4eb0*/  LDC R58, c[0x0][0x230] ;  /* 0x00008c00ff3a7b82 */ /* 0x000ea20000000800 */
[----:B------:R4:W-:Y:S01]  /*4ec0*/  STL.64 [R1+0x168], R160 ;  /* 0x000168a001007387 */ /* 0x0009e20000100a00 */
[----:B------:R-:W-:-:S03]  /*4ed0*/  IMAD.WIDE R230, R184, 0x4, R120 ;  /* 0x00000004b8e67825 */ /* 0x000fc600078e0278 */
[----:B------:R3:W-:Y:S04]  /*4ee0*/  STL.64 [R1+0x270], R250 ;  /* 0x000270fa01007387 */ /* 0x0007e80000100a00 */
[----:B------:R3:W-:Y:S01]  /*4ef0*/  LDGSTS.E [R245+0x30000], desc[UR16][R250.64], !P5 ;  /* 0x30000000faf57fae */ /* 0x0007e2000e921850 */
[----:B----4-:R-:W-:-:S03]  /*4f00*/  IMAD.WIDE R160, R184, 0x4, R118 ;  /* 0x00000004b8a07825 */ /* 0x010fc600078e0276 */
[----:B------:R-:W-:Y:S04]  /*4f10*/  STL.64 [R1+0x290], R242 ;  /* 0x000290f201007387 */ /* 0x000fe80000100a00 */
[----:B------:R-:W-:Y:S04]  /*4f20*/  LDGSTS.E [R245+0x38000], desc[UR16][R242.64], !P5 ;  /* 0x38000000f2f57fae */ /* 0x000fe8000e921850 */
[----:B------:R-:W-:Y:S01]  /*4f30*/  STL.64 [R1+0x2c0], R230 ;  /* 0x0002c0e601007387 */ /* 0x000fe20000100a00 */
[----:B---3--:R-:W-:-:S03]  /*4f40*/  IMAD.WIDE R250, R184, 0x4, R122 ;  /* 0x00000004b8fa7825 */ /* 0x008fc600078e027a */
[----:B------:R-:W-:Y:S04]  /*4f50*/  LDGSTS.E [R245+0x30004], desc[UR16][R230.64], !P3 ;  /* 0x30004000e6f57fae */ /* 0x000fe8000d921850 */
[----:B------:R3:W-:Y:S04]  /*4f60*/  STL.64 [R1+0x2f8], R160 ;  /* 0x0002f8a001007387 */ /* 0x0007e80000100a00 */
[----:B------:R3:W-:Y:S02]  /*4f70*/  LDGSTS.E [R245+0x38004], desc[UR16][R160.64], !P3 ;  /* 0x38004000a0f57fae */ /* 0x0007e4000d921850 */
[----:B---3--:R-:W-:-:S05]  /*4f80*/  IMAD.WIDE R160, R184, 0x4, R126 ;  /* 0x00000004b8a07825 */ /* 0x008fca00078e027e */
[----:B------:R3:W-:Y:S04]  /*4f90*/  STL.64 [R1+0x330], R160 ;  /* 0x000330a001007387 */ /* 0x0007e80000100a00 */
[----:B------:R4:W-:Y:S04]  /*4fa0*/  STL.64 [R1+0x368], R250 ;  /* 0x000368fa01007387 */ /* 0x0009e80000100a00 */
[----:B------:R-:W-:Y:S01]  /*4fb0*/  LDGSTS.E [R245+0x30008], desc[UR16][R160.64], !P6 ;  /* 0x30008000a0f57fae */ /* 0x000fe2000f121850 */
[----:B------:R-:W-:Y:S02]  /*4fc0*/  VIADD R48, R55, 0xffffff90 ;  /* 0xffffff9037307836 */ /* 0x000fe40000000000 */
[----:B------:R-:W-:Y:S01]  /*4fd0*/  VIADD R49, R50, 0xffffffac ;  /* 0xffffffac32317836 */ /* 0x000fe20000000000 */
[----:B------:R4:W-:Y:S01]  /*4fe0*/  LDGSTS.E [R245+0x38008], desc[UR16][R250.64], !P6 ;  /* 0x38008000faf57fae */ /* 0x0009e2000f121850 */
[----:B------:R-:W-:-:S03]  /*4ff0*/  IMAD.WIDE R242, R184, 0x4, R64 ;  /* 0x00000004b8f27825 */ /* 0x000fc600078e0240 */
[----:B---3--:R-:W3:Y:S01]  /*5000*/  LDL.LU.64 R160, [R1+0x4c8] ;  /* 0x0004c80001a07983 */ /* 0x008ee20000300a00 */
[----:B------:R-:W-:Y:S01]  /*5010*/  ISETP.GE.U32.AND P5, PT, R48, 0x7fffff51, PT ;  /* 0x7fffff513000780c */ /* 0x000fe20003fa6070 */
[----:B------:R-:W-:Y:S01]  /*5020*/  IMAD.WIDE R230, R184, 0x4, R124 ;  /* 0x00000004b8e67825 */ /* 0x000fe200078e027c */
[----:B------:R-:W-:Y:S01]  /*5030*/  ISETP.GE.U32.AND P3, PT, R49, 0x7fffff6d, PT ;  /* 0x7fffff6d3100780c */ /* 0x000fe20003f66070 */
[----:B------:R-:W2:Y:S01]  /*5040*/  LDC R50, c[0x0][0x230] ;  /* 0x00008c00ff327b82 */ /* 0x000ea20000000800 */
[----:B------:R-:W-:Y:S01]  /*5050*/  IADD3 R48, R54, -0x56, RZ ;  /* 0xffffffaa36307810 */ /* 0x000fe20007ffe0ff */
[----:B-1----:R-:W-:Y:S01]  /*5060*/  VIADD R49, R51, 0xffffffab ;  /* 0xffffffab33317836 */ /* 0x002fe20000000000 */
[----:B------:R1:W-:Y:S01]  /*5070*/  STL.64 [R1+0x398], R242 ;  /* 0x000398f201007387 */ /* 0x0003e20000100a00 */
[----:B----4-:R-:W-:-:S04]  /*5080*/  IMAD.WIDE R250, R184, 0x4, R134 ;  /* 0x00000004b8fa7825 */ /* 0x010fc800078e0286 */
[----:B------:R-:W4:Y:S02]  /*5090*/  LDC R54, c[0x0][0x230] ;  /* 0x00008c00ff367b82 */ /* 0x000f240000000800 */
[----:B------:R1:W-:Y:S01]  /*50a0*/  LDGSTS.E [R245+0x3000c], desc[UR16][R242.64], !P5 ;  /* 0x3000c000f2f57fae */ /* 0x0003e2000e921850 */
[----:B------:R-:W-:Y:S01]  /*50b0*/  ISETP.GE.U32.AND P6, PT, R49, 0x7fffff6c, PT ;  /* 0x7fffff6c3100780c */ /* 0x000fe20003fc6070 */
[----:B------:R-:W-:Y:S02]  /*50c0*/  VIADD R49, R53, 0xffffffa9 ;  /* 0xffffffa935317836 */ /* 0x000fe40000000000 */
[----:B------:R1:W-:Y:S02]  /*50d0*/  STL.64 [R1+0x3b8], R230 ;  /* 0x0003b8e601007387 */ /* 0x0003e40000100a00 */
[----:B------:R-:W4:Y:S02]  /*50e0*/  LDC R51, c[0x0][0x230] ;  /* 0x00008c00ff337b82 */ /* 0x000f240000000800 */
[----:B------:R1:W-:Y:S02]  /*50f0*/  LDGSTS.E [R245+0x3800c], desc[UR16][R230.64], !P5 ;  /* 0x3800c000e6f57fae */ /* 0x0003e4000e921850 */
[----:B-1----:R-:W-:-:S02]  /*5100*/  IMAD.WIDE R242, R184, 0x4, R128 ;  /* 0x00000004b8f27825 */ /* 0x002fc400078e0280 */
[----:B------:R-:W-:Y:S01]  /*5110*/  STL.64 [R1+0x8], R250 ;  /* 0x000008fa01007387 */ /* 0x000fe20000100a00 */
[----:B------:R-:W-:Y:S01]  /*5120*/  ISETP.GE.U32.AND P5, PT, R48, 0x7fffff6b, PT ;  /* 0x7fffff6b3000780c */ /* 0x000fe20003fa6070 */
[----:B------:R-:W1:Y:S02]  /*5130*/  LDC R55, c[0x0][0x230] ;  /* 0x00008c00ff377b82 */ /* 0x000e640000000800 */
[----:B------:R-:W-:Y:S01]  /*5140*/  LDGSTS.E [R246+0x20000], desc[UR16][R250.64], !P0 ;  /* 0x20000000faf67fae */ /* 0x000fe2000c121850 */
[----:B------:R-:W-:-:S03]  /*5150*/  IMAD.WIDE R230, R184, 0x4, R132 ;  /* 0x00000004b8e67825 */ /* 0x000fc600078e0284 */
[----:B------:R2:W-:Y:S02]  /*5160*/  STL.64 [R1+0x48], R242 ;  /* 0x000048f201007387 */ /* 0x0005e40000100a00 */
[----:B------:R-:W1:Y:S01]  /*5170*/  LDC R53, c[0x0][0x230] ;  /* 0x00008c00ff357b82 */ /* 0x000e620000000800 */
[----:B------:R-:W-:Y:S01]  /*5180*/  VIADD R48, R59, 0xffffff8f ;  /* 0xffffff8f3b307836 */ /* 0x000fe20000000000 */
[----:B------:R2:W-:Y:S01]  /*5190*/  LDGSTS.E [R246+0x28000], desc[UR16][R242.64], !P0 ;  /* 0x28000000f2f67fae */ /* 0x0005e2000c121850 */
[----:B------:R-:W-:Y:S01]  /*51a0*/  ISETP.GE.U32.AND P0, PT, R49, 0x7fffff6a, PT ;  /* 0x7fffff6a3100780c */ /* 0x000fe20003f06070 */
[----:B------:R-:W-:Y:S02]  /*51b0*/  VIADD R49, R52, 0xffffff8e ;  /* 0xffffff8e34317836 */ /* 0x000fe40000000000 */
[C---:B------:R-:W-:Y:S02]  /*51c0*/  IMAD.WIDE R168, R184.reuse, 0x4, R168 ;  /* 0x00000004b8a87825 */ /* 0x040fe400078e02a8 */
[----:B------:R-:W1:Y:S02]  /*51d0*/  LDC R52, c[0x0][0x230] ;  /* 0x00008c00ff347b82 */ /* 0x000e640000000800 */
[----:B--2---:R-:W-:-:S04]  /*51e0*/  IMAD.WIDE R242, R184, 0x4, R142 ;  /* 0x00000004b8f27825 */ /* 0x004fc800078e028e */
[----:B------:R-:W-:-:S04]  /*51f0*/  IMAD.WIDE R176, R184, 0x4, R176 ;  /* 0x00000004b8b07825 */ /* 0x000fc800078e02b0 */
[----:B------:R-:W-:-:S04]  /*5200*/  IMAD.WIDE R156, R184, 0x4, R156 ;  /* 0x00000004b89c7825 */ /* 0x000fc800078e029c */
[----:B------:R-:W-:-:S04]  /*5210*/  IMAD.WIDE R152, R184, 0x4, R152 ;  /* 0x00000004b8987825 */ /* 0x000fc800078e0298 */
[----:B------:R-:W-:-:S04]  /*5220*/  IMAD.WIDE R154, R184, 0x4, R154 ;  /* 0x00000004b89a7825 */ /* 0x000fc800078e029a */
[----:B------:R-:W-:-:S04]  /*5230*/  IMAD.WIDE R250, R184, 0x4, R158 ;  /* 0x00000004b8fa7825 */ /* 0x000fc800078e029e */
[----:B------:R-:W-:-:S04]  /*5240*/  IMAD.WIDE R158, R184, 0x4, R222 ;  /* 0x00000004b89e7825 */ /* 0x000fc800078e02de */
[----:B------:R-:W-:-:S04]  /*5250*/  IMAD.WIDE R244, R184, 0x4, R192 ;  /* 0x00000004b8f47825 */ /* 0x000fc800078e02c0 */
[----:B---3--:R-:W-:-:S05]  /*5260*/  IMAD.WIDE R160, R184, 0x4, R160 ;  /* 0x00000004b8a07825 */ /* 0x008fca00078e02a0 */
[----:B------:R2:W-:Y:S04]  /*5270*/  STL.64 [R1+0x68], R160 ;  /* 0x000068a001007387 */ /* 0x0005e80000100a00 */
[----:B------:R2:W-:Y:S04]  /*5280*/  LDGSTS.E [R246+0x20004], desc[UR16][R160.64], !P2 ;  /* 0x20004000a0f67fae */ /* 0x0005e8000d121850 */
[----:B------:R3:W-:Y:S04]  /*5290*/  STL.64 [R1+0x98], R230 ;  /* 0x000098e601007387 */ /* 0x0007e80000100a00 */
[----:B------:R3:W-:Y:S01]  /*52a0*/  LDGSTS.E [R246+0x28004], desc[UR16][R230.64], !P2 ;  /* 0x28004000e6f67fae */ /* 0x0007e2000d121850 */
[----:B------:R-:W-:-:S03]  /*52b0*/  ISETP.GE.U32.AND P2, PT, R48, 0x7fffff50, PT ;  /* 0x7fffff503000780c */ /* 0x000fc60003f46070 */
[----:B------:R-:W-:Y:S01]  /*52c0*/  LDGSTS.E [R246+0x20008], desc[UR16][R242.64], !P1 ;  /* 0x20008000f2f67fae */ /* 0x000fe2000c921850 */
[----:B--2---:R-:W-:-:S04]  /*52d0*/  IMAD.WIDE R160, R184, 0x4, R140 ;  /* 0x00000004b8a07825 */ /* 0x004fc800078e028c */
[----:B---3--:R-:W-:Y:S01]  /*52e0*/  IMAD.WIDE R230, R184, 0x4, R136 ;  /* 0x00000004b8e67825 */ /* 0x008fe200078e0288 */
[----:B------:R-:W-:Y:S01]  /*52f0*/  IADD3 R48, R58, -0x73, RZ ;  /* 0xffffff8d3a307810 */ /* 0x000fe20007ffe0ff */
[----:B------:R-:W-:Y:S01]  /*5300*/  STL.64 [R1+0xc0], R242 ;  /* 0x0000c0f201007387 */ /* 0x000fe20000100a00 */
[----:B------:R-:W2:Y:S03]  /*5310*/  LDC R58, c[0x0][0x230] ;  /* 0x00008c00ff3a7b82 */ /* 0x000ea60000000800 */
[----:B------:R3:W-:Y:S01]  /*5320*/  LDGSTS.E [R246+0x28008], desc[UR16][R230.64], !P1 ;  /* 0x28008000e6f67fae */ /* 0x0007e2000c921850 */
[----:B------:R-:W-:-:S03]  /*5330*/  ISETP.GE.U32.AND P1, PT, R49, 0x7fffff4f, PT ;  /* 0x7fffff4f3100780c */ /* 0x000fc60003f26070 */
[----:B------:R1:W-:Y:S04]  /*5340*/  LDGSTS.E [R246+0x2000c], desc[UR16][R168.64], !P3 ;  /* 0x2000c000a8f67fae */ /* 0x0003e8000d921850 */
[----:B------:R3:W-:Y:S04]  /*5350*/  STL.64 [R1+0xf0], R230 ;  /* 0x0000f0e601007387 */ /* 0x0007e80000100a00 */
[----:B------:R1:W-:Y:S01]  /*5360*/  LDGSTS.E [R246+0x2800c], desc[UR16][R160.64], !P3 ;  /* 0x2800c000a0f67fae */ /* 0x0003e2000d921850 */
[----:B------:R-:W-:Y:S01]  /*5370*/  ISETP.GE.U32.AND P3, PT, R48, 0x7fffff4e, PT ;  /* 0x7fffff4e3000780c */ /* 0x000fe20003f66070 */
[----:B----4-:R-:W-:-:S02]  /*5380*/  VIADD R48, R54, 0xffffff8c ;  /* 0xffffff8c36307836 */ /* 0x010fc40000000000 */
[----:B------:R1:W-:Y:S01]  /*5390*/  STL.64 [R1+0x118], R168 ;  /* 0x000118a801007387 */ /* 0x0003e20000100a00 */
[----:B------:R-:W-:Y:S01]  /*53a0*/  VIADD R49, R51, 0xffffffa8 ;  /* 0xffffffa833317836 */ /* 0x000fe20000000000 */
[----:B------:R-:W4:Y:S01]  /*53b0*/  LDC R54, c[0x0][0x230] ;  /* 0x00008c00ff367b82 */ /* 0x000f220000000800 */
[C---:B---3--:R-:W-:Y:S01]  /*53c0*/  IMAD.WIDE R230, R184.reuse, 0x4, R144 ;  /* 0x00000004b8e67825 */ /* 0x048fe200078e0290 */
[----:B------:R3:W-:Y:S04]  /*53d0*/  STL.64 [R1+0x140], R160 ;  /* 0x000140a001007387 */ /* 0x0007e80000100a00 */
[----:B------:R-:W-:Y:S02]  /*53e0*/  LDGSTS.E [R246+0x30000], desc[UR16][R176.64], !P2 ;  /* 0x30000000b0f67fae */ /* 0x000fe4000d121850 */
[----:B------:R-:W4:Y:S01]  /*53f0*/  LDC R51, c[0x0][0x230] ;  /* 0x00008c00ff337b82 */ /* 0x000f220000000800 */
[----:B-1----:R-:W-:Y:S01]  /*5400*/  IMAD.WIDE R168, R184, 0x4, R150 ;  /* 0x00000004b8a87825 */ /* 0x002fe200078e0296 */
[----:B------:R1:W-:Y:S01]  /*5410*/  LDGSTS.E [R246+0x38000], desc[UR16][R230.64], !P2 ;  /* 0x38000000e6f67fae */ /* 0x0003e2000d121850 */
[----:B------:R-:W-:-:S02]  /*5420*/  ISETP.GE.U32.AND P2, PT, R48, 0x7fffff4d, PT ;  /* 0x7fffff4d3000780c */ /* 0x000fc40003f46070 */
[----:B---3--:R-:W-:Y:S01]  /*5430*/  IMAD.WIDE R160, R184, 0x4, R148 ;  /* 0x00000004b8a07825 */ /* 0x008fe200078e0294 */
[----:B------:R-:W-:Y:S04]  /*5440*/  LDGSTS.E [R246+0x30004], desc[UR16][R168.64], !P1 ;  /* 0x30004000a8f67fae */ /* 0x000fe8000c921850 */
[----:B------:R3:W-:Y:S01]  /*5450*/  LDGSTS.E [R246+0x38004], desc[UR16][R160.64], !P1 ;  /* 0x38004000a0f67fae */ /* 0x0007e2000c921850 */
[----:B------:R-:W-:Y:S01]  /*5460*/  ISETP.GE.U32.AND P1, PT, R49, 0x7fffff69, PT ;  /* 0x7fffff693100780c */ /* 0x000fe20003f26070 */
[----:B------:R-:W-:Y:S02]  /*5470*/  VIADD R49, R50, 0xffffffa7 ;  /* 0xffffffa732317836 */ /* 0x000fe40000000000 */
[----:B------:R-:W-:Y:S01]  /*5480*/  STL.64 [R1+0x250], R176 ;  /* 0x000250b001007387 */ /* 0x000fe20000100a00 */
[----:B------:R-:W4:Y:S03]  /*5490*/  LDC R50, c[0x0][0x230] ;  /* 0x00008c00ff327b82 */ /* 0x000f260000000800 */
[----:B------:R1:W-:Y:S04]  /*54a0*/  STL.64 [R1+0x268], R230 ;  /* 0x000268e601007387 */ /* 0x0003e80000100a00 */
[----:B------:R-:W-:Y:S04]  /*54b0*/  STL.64 [R1+0x288], R168 ;  /* 0x000288a801007387 */ /* 0x000fe80000100a00 */
[----:B------:R3:W-:Y:S01]  /*54c0*/  STL.64 [R1+0x2b8], R160 ;  /* 0x0002b8a001007387 */ /* 0x0007e20000100a00 */
[----:B------:R-:W-:-:S02]  /*54d0*/  IADD3 R48, R55, -0x5a, RZ ;  /* 0xffffffa637307810 */ /* 0x000fc40007ffe0ff */
[----:B------:R-:W4:Y:S01]  /*54e0*/  LDC R55, c[0x0][0x230] ;  /* 0x00008c00ff377b82 */ /* 0x000f220000000800 */
[----:B------:R2:W-:Y:S01]  /*54f0*/  STL.64 [R1+0x2f0], R156 ;  /* 0x0002f09c01007387 */ /* 0x0005e20000100a00 */
[----:B-1----:R-:W-:-:S03]  /*5500*/  IMAD.WIDE R230, R184, 0x4, R164 ;  /* 0x00000004b8e67825 */ /* 0x002fc600078e02a4 */
[----:B------:R2:W-:Y:S01]  /*5510*/  LDGSTS.E [R246+0x30008], desc[UR16][R156.64], !P3 ;  /* 0x300080009cf67fae */ /* 0x0005e2000d921850 */
[----:B---3--:R-:W-:-:S03]  /*5520*/  IMAD.WIDE R160, R184, 0x4, R56 ;  /* 0x00000004b8a07825 */ /* 0x008fc600078e0238 */
[----:B------:R1:W-:Y:S01]  /*5530*/  STL.64 [R1+0x328], R152 ;  /* 0x0003289801007387 */ /* 0x0003e20000100a00 */
[----:B------:R-:W3:Y:S03]  /*5540*/  LDC R56, c[0x0][0x230] ;  /* 0x00008c00ff387b82 */ /* 0x000ee60000000800 */
[----:B------:R1:W-:Y:S04]  /*5550*/  LDGSTS.E [R246+0x38008], desc[UR16][R152.64], !P3 ;  /* 0x3800800098f67fae */ /* 0x0003e8000d921850 */
[----:B------:R-:W-:Y:S01]  /*5560*/  STL.64 [R1+0x360], R160 ;  /* 0x000360a001007387 */ /* 0x000fe20000100a00 */
[C---:B--2---:R-:W-:Y:S01]  /*5570*/  IMAD.WIDE R156, R184.reuse, 0x4, R166 ;  /* 0x00000004b89c7825 */ /* 0x044fe200078e02a6 */
[----:B------:R-:W2:Y:S02]  /*5580*/  LDC R57, c[0x0][0x230] ;  /* 0x00008c00ff397b82 */ /* 0x000ea40000000800 */
[----:B------:R-:W-:Y:S04]  /*5590*/  LDGSTS.E [R246+0x3000c], desc[UR16][R160.64], !P2 ;  /* 0x3000c000a0f67fae */ /* 0x000fe8000d121850 */
[----:B------:R4:W-:Y:S01]  /*55a0*/  STL.64 [R1+0x390], R154 ;  /* 0x0003909a01007387 */ /* 0x0009e20000100a00 */
[----:B-1----:R-:W-:-:S03]  /*55b0*/  IMAD.WIDE R152, R184, 0x4, R162 ;  /* 0x00000004b8987825 */ /* 0x002fc600078e02a2 */
[----:B------:R4:W-:Y:S01]  /*55c0*/  LDGSTS.E [R246+0x3800c], desc[UR16][R154.64], !P2 ;  /* 0x3800c0009af67fae */ /* 0x0009e2000d121850 */
[----:B------:R-:W-:Y:S01]  /*55d0*/  ISETP.GE.U32.AND P2, PT, R48, 0x7fffff67, PT ;  /* 0x7fffff673000780c */ /* 0x000fe20003f46070 */
[----:B------:R-:W-:Y:S02]  /*55e0*/  VIADD R48, R58, 0xffffff8b ;  /* 0xffffff8b3a307836 */ /* 0x000fe40000000000 */
[----:B------:R-:W-:Y:S04]  /*55f0*/  LDGSTS.E [R247+0x20000], desc[UR16][R230.64], !P6 ;  /* 0x20000000e6f77fae */ /* 0x000fe8000f121850 */
[----:B------:R-:W-:Y:S01]  /*5600*/  LDGSTS.E [R247+0x28000], desc[UR16][R250.64], !P6 ;  /* 0x28000000faf77fae */ /* 0x000fe2000f121850 */
[----:B----4-:R-:W-:-:S05]  /*5610*/  IMAD.WIDE R154, R184, 0x4, R194 ;  /* 0x00000004b89a7825 */ /* 0x010fca00078e02c2 */
[----:B------:R1:W-:Y:S04]  /*5620*/  LDGSTS.E [R247+0x20004], desc[UR16][R154.64], !P5 ;  /* 0x200040009af77fae */ /* 0x0003e8000e921850 */
[----:B------:R4:W-:Y:S01]  /*5630*/  LDGSTS.E [R247+0x28004], desc[UR16][R152.64], !P5 ;  /* 0x2800400098f77fae */ /* 0x0009e2000e921850 */
[----:B------:R-:W-:Y:S01]  /*5640*/  ISETP.GE.U32.AND P5, PT, R48, 0x7fffff4c, PT ;  /* 0x7fffff4c3000780c */ /* 0x000fe20003fa6070 */
[----:B------:R-:W-:Y:S02]  /*5650*/  VIADD R48, R51, 0xffffff8a ;  /* 0xffffff8a33307836 */ /* 0x000fe40000000000 */
[----:B------:R1:W-:Y:S01]  /*5660*/  STL.64 [R1+0x40], R154 ;  /* 0x0000409a01007387 */ /* 0x0003e20000100a00 */
[----:B------:R-:W2:Y:S03]  /*5670*/  LDC R51, c[0x0][0x230] ;  /* 0x00008c00ff337b82 */ /* 0x000ea60000000800 */
[----:B------:R4:W-:Y:S04]  /*5680*/  STL.64 [R1+0x60], R152 ;  /* 0x0000609801007387 */ /* 0x0009e80000100a00 */
[----:B------:R3:W-:Y:S01]  /*5690*/  LDGSTS.E [R247+0x20008], desc[UR16][R158.64], !P0 ;  /* 0x200080009ef77fae */ /* 0x0007e2000c121850 */
[----:B-1----:R-:W-:-:S03]  /*56a0*/  IMAD.WIDE R154, R184, 0x4, R172 ;  /* 0x00000004b89a7825 */ /* 0x002fc600078e02ac */
[----:B------:R1:W-:Y:S01]  /*56b0*/  LDGSTS.E [R247+0x28008], desc[UR16][R156.64], !P0 ;  /* 0x280080009cf77fae */ /* 0x0003e2000c121850 */
[----:B------:R-:W-:Y:S01]  /*56c0*/  ISETP.GE.U32.AND P0, PT, R48, 0x7fffff4b, PT ;  /* 0x7fffff4b3000780c */ /* 0x000fe20003f06070 */
[----:B----4-:R-:W-:Y:S01]  /*56d0*/  IMAD.WIDE R152, R184, 0x4, R170 ;  /* 0x00000004b8987825 */ /* 0x010fe200078e02aa */
[----:B------:R-:W-:Y:S01]  /*56e0*/  IADD3 R48, R50, -0x77, RZ ;  /* 0xffffff8932307810 */ /* 0x000fe20007ffe0ff */
[----:B------:R3:W-:Y:S01]  /*56f0*/  STL.64 [R1+0x90], R158 ;  /* 0x0000909e01007387 */ /* 0x0007e20000100a00 */
[----:B------:R-:W4:Y:S03]  /*5700*/  LDC R50, c[0x0][0x230] ;  /* 0x00008c00ff327b82 */ /* 0x000f260000000800 */
[----:B------:R2:W-:Y:S04]  /*5710*/  LDGSTS.E [R247+0x2000c], desc[UR16][R154.64], !P1 ;  /* 0x2000c0009af77fae */ /* 0x0005e8000c921850 */
[----:B------:R1:W-:Y:S04]  /*5720*/  STL.64 [R1+0xb8], R156 ;  /* 0x0000b89c01007387 */ /* 0x0003e80000100a00 */
[----:B------:R2:W-:Y:S01]  /*5730*/  LDGSTS.E [R247+0x2800c], desc[UR16][R152.64], !P1 ;  /* 0x2800c00098f77fae */ /* 0x0005e2000c921850 */
[----:B---3--:R-:W-:Y:S01]  /*5740*/  IMAD.WIDE R158, R184, 0x4, R232 ;  /* 0x00000004b89e7825 */ /* 0x008fe200078e02e8 */
[----:B------:R-:W-:-:S03]  /*5750*/  ISETP.GE.U32.AND P1, PT, R48, 0x7fffff4a, PT ;  /* 0x7fffff4a3000780c */ /* 0x000fc60003f26070 */
[----:B------:R-:W-:Y:S01]  /*5760*/  VIADD R48, R56, 0xffffff88 ;  /* 0xffffff8838307836 */ /* 0x000fe20000000000 */
[----:B------:R-:W-:Y:S01]  /*5770*/  ISETP.GE.U32.AND P3, PT, R49, 0x7fffff68, PT ;  /* 0x7fffff683100780c */ /* 0x000fe20003f66070 */
[----:B-1----:R-:W-:Y:S01]  /*5780*/  IMAD.WIDE R156, R184, 0x4, R174 ;  /* 0x00000004b89c7825 */ /* 0x002fe200078e02ae */
[----:B------:R1:W-:Y:S01]  /*5790*/  LDGSTS.E [R247+0x30000], desc[UR16][R158.64], !P5 ;  /* 0x300000009ef77fae */ /* 0x0003e2000e921850 */
[----:B------:R-:W3:Y:S02]  /*57a0*/  LDC R56, c[0x0][0x230] ;  /* 0x00008c00ff387b82 */ /* 0x000ee40000000800 */
[----:B------:R-:W-:Y:S01]  /*57b0*/  VIADD R49, R53, 0xffffffa5 ;  /* 0xffffffa535317836 */ /* 0x000fe20000000000 */
[----:B------:R1:W-:Y:S01]  /*57c0*/  LDGSTS.E [R247+0x38000], desc[UR16][R156.64], !P5 ;  /* 0x380000009cf77fae */ /* 0x0003e2000e921850 */
[----:B------:R-:W-:-:S03]  /*57d0*/  ISETP.GE.U32.AND P5, PT, R48, 0x7fffff49, PT ;  /* 0x7fffff493000780c */ /* 0x000fc60003fa6070 */
[----:B------:R1:W-:Y:S01]  /*57e0*/  STL.64 [R1+0xe8], R154 ;  /* 0x0000e89a01007387 */ /* 0x0003e20000100a00 */
[----:B------:R-:W-:Y:S01]  /*57f0*/  ISETP.GE.U32.AND P6, PT, R49, 0x7fffff66, PT ;  /* 0x7fffff663100780c */ /* 0x000fe20003fc6070 */
[----:B------:R-:W-:Y:S01]  /*5800*/  VIADD R49, R52, 0xffffffa4 ;  /* 0xffffffa434317836 */ /* 0x000fe20000000000 */
[----:B------:R-:W3:Y:S01]  /*5810*/  LDC R53, c[0x0][0x230] ;  /* 0x00008c00ff357b82 */ /* 0x000ee20000000800 */
[----:B------:R1:W-:Y:S04]  /*5820*/  STL.64 [R1+0x110], R152 ;  /* 0x0001109801007387 */ /* 0x0003e80000100a00 */
[----:B------:R4:W-:Y:S01]  /*5830*/  STL.64 [R1+0x230], R158 ;  /* 0x0002309e01007387 */ /* 0x0009e20000100a00 */
[----:B--2---:R-:W-:Y:S01]  /*5840*/  IADD3 R48, R51, -0x7a, RZ ;  /* 0xffffff8633307810 */ /* 0x004fe20007ffe0ff */
[C---:B------:R-:W-:Y:S01]  /*5850*/  IMAD.WIDE R242, R184.reuse, 0x4, R198 ;  /* 0x00000004b8f27825 */ /* 0x040fe200078e02c6 */
[----:B------:R-:W2:Y:S03]  /*5860*/  LDC R52, c[0x0][0x230] ;  /* 0x00008c00ff347b82 */ /* 0x000ea60000000800 */
[C---:B-1----:R-:W-:Y:S01]  /*5870*/  IMAD.WIDE R154, R184.reuse, 0x4, R180 ;  /* 0x00000004b89a7825 */ /* 0x042fe200078e02b4 */
[----:B------:R1:W-:Y:S03]  /*5880*/  STL.64 [R1+0x248], R156 ;  /* 0x0002489c01007387 */ /* 0x0003e60000100a00 */
[C---:B------:R-:W-:Y:S01]  /*5890*/  IMAD.WIDE R152, R184.reuse, 0x4, R178 ;  /* 0x00000004b8987825 */ /* 0x040fe200078e02b2 */
[----:B------:R1:W-:Y:S01]  /*58a0*/  STL.64 [R1+0x260], R154 ;  /* 0x0002609a01007387 */ /* 0x0003e20000100a00 */
[----:B------:R-:W3:Y:S02]  /*58b0*/  LDC R51, c[0x0][0x230] ;  /* 0x00008c00ff337b82 */ /* 0x000ee40000000800 */
[C---:B----4-:R-:W-:Y:S01]  /*58c0*/  IMAD.WIDE R158, R184.reuse, 0x4, R224 ;  /* 0x00000004b89e7825 */ /* 0x050fe200078e02e0 */
[----:B------:R4:W-:Y:S03]  /*58d0*/  LDGSTS.E [R247+0x30004], desc[UR16][R154.64], !P0 ;  /* 0x300040009af77fae */ /* 0x0009e6000c121850 */
[C---:B-1----:R-:W-:Y:S01]  /*58e0*/  IMAD.WIDE R156, R184.reuse, 0x4, R182 ;  /* 0x00000004b89c7825 */ /* 0x042fe200078e02b6 */
[----:B------:R1:W-:Y:S04]  /*58f0*/  STL.64 [R1+0x280], R152 ;  /* 0x0002809801007387 */ /* 0x0003e80000100a00 */
[----:B------:R1:W-:Y:S01]  /*5900*/  LDGSTS.E [R247+0x38004], desc[UR16][R152.64], !P0 ;  /* 0x3800400098f77fae */ /* 0x0003e2000c121850 */
[----:B------:R-:W-:Y:S01]  /*5910*/  ISETP.GE.U32.AND P0, PT, R49, 0x7fffff65, PT ;  /* 0x7fffff653100780c */ /* 0x000fe20003f06070 */
[----:B----4-:R-:W-:-:S02]  /*5920*/  IMAD.WIDE R154, R184, 0x4, R186 ;  /* 0x00000004b89a7825 */ /* 0x010fc400078e02ba */
[----:B------:R-:W-:Y:S02]  /*5930*/  LDGSTS.E [R247+0x30008], desc[UR16][R158.64], !P1 ;  /* 0x300080009ef77fae */ /* 0x000fe4000c921850 */
[----:B------:R-:W-:Y:S02]  /*5940*/  VIADD R49, R54, 0xffffff87 ;  /* 0xffffff8736317836 */ /* 0x000fe40000000000 */
[----:B------:R-:W-:Y:S01]  /*5950*/  LDGSTS.E [R247+0x38008], desc[UR16][R156.64], !P1 ;  /* 0x380080009cf77fae */ /* 0x000fe2000c921850 */
[C---:B------:R-:W-:Y:S01]  /*5960*/  IMAD.WIDE R174, R184.reuse, 0x4, R228 ;  /* 0x00000004b8ae7825 */ /* 0x040fe200078e02e4 */
[----:B------:R-:W4:Y:S02]  /*5970*/  LDC R54, c[0x0][0x230] ;  /* 0x00008c00ff367b82 */ /* 0x000f240000000800 */
[----:B------:R-:W-:Y:S01]  /*5980*/  STL.64 [R1+0x2b0], R158 ;  /* 0x0002b09e01007387 */ /* 0x000fe20000100a00 */
[----:B-1----:R-:W-:-:S03]  /*5990*/  IMAD.WIDE R152, R184, 0x4, R190 ;  /* 0x00000004b8987825 */ /* 0x002fc600078e02be */
[----:B------:R-:W-:Y:S01]  /*59a0*/  LDGSTS.E [R247+0x3000c], desc[UR16][R154.64], !P5 ;  /* 0x3000c0009af77fae */ /* 0x000fe2000e921850 */
[----:B------:R-:W-:-:S03]  /*59b0*/  ISETP.GE.U32.AND P1, PT, R48, 0x7fffff47, PT ;  /* 0x7fffff473000780c */ /* 0x000fc60003f26070 */
[----:B------:R-:W-:Y:S04]  /*59c0*/  STL.64 [R1+0x2e8], R156 ;  /* 0x0002e89c01007387 */ /* 0x000fe80000100a00 */
[----:B------:R1:W-:Y:S01]  /*59d0*/  LDGSTS.E [R247+0x3800c], desc[UR16][R152.64], !P5 ;  /* 0x3800c00098f77fae */ /* 0x0003e2000e921850 */
[----:B------:R-:W-:Y:S01]  /*59e0*/  ISETP.GE.U32.AND P5, PT, R49, 0x7fffff48, PT ;  /* 0x7fffff483100780c */ /* 0x000fe20003fa6070 */
[----:B------:R-:W-:Y:S02]  /*59f0*/  VIADD R49, R50, 0xffffff85 ;  /* 0xffffff8532317836 */ /* 0x000fe40000000000 */
[----:B------:R-:W-:Y:S01]  /*5a00*/  STL.64 [R1+0x320], R154 ;  /* 0x0003209a01007387 */ /* 0x000fe20000100a00 */
[----:B------:R-:W-:Y:S01]  /*5a10*/  VIADD R48, R55, 0xffffff84 ;  /* 0xffffff8437307836 */ /* 0x000fe20000000000 */
[----:B------:R-:W4:Y:S02]  /*5a20*/  LDC R50, c[0x0][0x230] ;  /* 0x00008c00ff327b82 */ /* 0x000f240000000800 */
[----:B------:R2:W-:Y:S01]  /*5a30*/  STL.64 [R1+0x358], R152 ;  /* 0x0003589801007387 */ /* 0x0005e20000100a00 */
[----:B-1----:R-:W-:-:S03]  /*5a40*/  IMAD.WIDE R246, R184, 0x4, R226 ;  /* 0x00000004b8f67825 */ /* 0x002fc600078e02e2 */
[----:B------:R-:W-:Y:S02]  /*5a50*/  LDGSTS.E [R248+0x20000], desc[UR16][R242.64], !P3 ;  /* 0x20000000f2f87fae */ /* 0x000fe4000d921850 */
[----:B------:R-:W1:Y:S01]  /*5a60*/  LDC R55, c[0x0][0x230] ;  /* 0x00008c00ff377b82 */ /* 0x000e620000000800 */
[C---:B------:R-:W-:Y:S01]  /*5a70*/  IMAD.WIDE R170, R184.reuse, 0x4, R200 ;  /* 0x00000004b8aa7825 */ /* 0x040fe200078e02c8 */
[----:B------:R-:W-:Y:S03]  /*5a80*/  LDGSTS.E [R248+0x28000], desc[UR16][R244.64], !P3 ;  /* 0x28000000f4f87fae */ /* 0x000fe6000d921850 */
[C---:B--2---:R-:W-:Y:S01]  /*5a90*/  IMAD.WIDE R152, R184.reuse, 0x4, R196 ;  /* 0x00000004b8987825 */ /* 0x044fe200078e02c4 */
[----:B------:R-:W-:Y:S01]  /*5aa0*/  ISETP.GE.U32.AND P3, PT, R49, 0x7fffff46, PT ;  /* 0x7fffff463100780c */ /* 0x000fe20003f66070 */
[----:B------:R-:W-:Y:S02]  /*5ab0*/  LDGSTS.E [R248+0x20004], desc[UR16][R246.64], !P2 ;  /* 0x20004000f6f87fae */ /* 0x000fe4000d121850 */
[----:B------:R-:W-:-:S02]  /*5ac0*/  IMAD.WIDE R166, R184, 0x4, R202 ;  /* 0x00000004b8a67825 */ /* 0x000fc400078e02ca */
[----:B------:R2:W-:Y:S01]  /*5ad0*/  LDGSTS.E [R248+0x28004], desc[UR16][R152.64], !P2 ;  /* 0x2800400098f87fae */ /* 0x0005e2000d121850 */
[----:B------:R-:W-:Y:S01]  /*5ae0*/  ISETP.GE.U32.AND P2, PT, R48, 0x7fffff45, PT ;  /* 0x7fffff453000780c */ /* 0x000fe20003f46070 */
[C---:B------:R-:W-:Y:S02]  /*5af0*/  IMAD.WIDE R172, R184.reuse, 0x4, R210 ;  /* 0x00000004b8ac7825 */ /* 0x040fe400078e02d2 */
[----:B------:R2:W-:Y:S02]  /*5b00*/  STL.64 [R1+0x18], R152 ;  /* 0x0000189801007387 */ /* 0x0005e40000100a00 */
[C---:B------:R-:W-:Y:S02]  /*5b10*/  IMAD.WIDE R162, R184.reuse, 0x4, R204 ;  /* 0x00000004b8a27825 */ /* 0x040fe400078e02cc */
[----:B------:R-:W-:Y:S02]  /*5b20*/  STL.64 [R1+0x58], R174 ;  /* 0x000058ae01007387 */ /* 0x000fe40000100a00 */
[----:B------:R-:W-:-:S02]  /*5b30*/  IMAD.WIDE R158, R184, 0x4, R206 ;  /* 0x00000004b89e7825 */ /* 0x000fc400078e02ce */
[----:B------:R-:W-:Y:S02]  /*5b40*/  STL.64 [R1+0xe0], R170 ;  /* 0x0000e0aa01007387 */ /* 0x000fe40000100a00 */
[C---:B------:R-:W-:Y:S02]  /*5b50*/  IMAD.WIDE R168, R184.reuse, 0x4, R212 ;  /* 0x00000004b8a87825 */ /* 0x040fe400078e02d4 */
[----:B------:R-:W-:Y:S02]  /*5b60*/  LDGSTS.E [R248+0x20008], desc[UR16][R174.64], !P6 ;  /* 0x20008000aef87fae */ /* 0x000fe4000f121850 */
[C---:B------:R-:W-:Y:S02]  /*5b70*/  IMAD.WIDE R154, R184.reuse, 0x4, R208 ;  /* 0x00000004b89a7825 */ /* 0x040fe400078e02d0 */
[----:B------:R-:W-:Y:S02]  /*5b80*/  STL.64 [R1+0x240], R166 ;  /* 0x000240a601007387 */ /* 0x000fe40000100a00 */
[----:B------:R-:W-:-:S02]  /*5b90*/  IMAD.WIDE R164, R184, 0x4, R214 ;  /* 0x00000004b8a47825 */ /* 0x000fc400078e02d6 */
[----:B------:R-:W-:Y:S02]  /*5ba0*/  LDGSTS.E [R248+0x28008], desc[UR16][R172.64], !P6 ;  /* 0x28008000acf87fae */ /* 0x000fe4000f121850 */
[C---:B------:R-:W-:Y:S02]  /*5bb0*/  IMAD.WIDE R160, R184.reuse, 0x4, R216 ;  /* 0x00000004b8a07825 */ /* 0x040fe400078e02d8 */
[----:B------:R-:W-:Y:S02]  /*5bc0*/  STL.64 [R1+0x2a8], R162 ;  /* 0x0002a8a201007387 */ /* 0x000fe40000100a00 */
[C---:B------:R-:W-:Y:S02]  /*5bd0*/  IMAD.WIDE R156, R184.reuse, 0x4, R218 ;  /* 0x00000004b89c7825 */ /* 0x040fe400078e02da */
[----:B------:R-:W-:Y:S02]  /*5be0*/  LDGSTS.E [R248+0x2000c], desc[UR16][R170.64], !P0 ;  /* 0x2000c000aaf87fae */ /* 0x000fe4000c121850 */
[----:B--2---:R-:W-:-:S02]  /*5bf0*/  IMAD.WIDE R152, R184, 0x4, R220 ;  /* 0x00000004b8987825 */ /* 0x004fc400078e02dc */
[----:B------:R-:W-:Y:S04]  /*5c00*/  STL.64 [R1+0x350], R158 ;  /* 0x0003509e01007387 */ /* 0x000fe80000100a00 */
[----:B------:R-:W-:Y:S04]  /*5c10*/  LDGSTS.E [R248+0x2800c], desc[UR16][R168.64], !P0 ;  /* 0x2800c000a8f87fae */ /* 0x000fe8000c121850 */
[----:B------:R-:W-:Y:S04]  /*5c20*/  STL.64 [R1], R172 ;  /* 0x000000ac01007387 */ /* 0x000fe80000100a00 */
[----:B------:R-:W-:Y:S04]  /*5c30*/  LDGSTS.E [R248+0x30000], desc[UR16][R166.64], !P5 ;  /* 0x30000000a6f87fae */ /* 0x000fe8000e921850 */
[----:B------:R2:W-:Y:S04]  /*5c40*/  STL.64 [R1+0x3d8], R154 ;  /* 0x0003d89a01007387 */ /* 0x0005e80000100a00 */
[----:B------:R4:W-:Y:S04]  /*5c50*/  LDGSTS.E [R248+0x38000], desc[UR16][R164.64], !P5 ;  /* 0x38000000a4f87fae */ /* 0x0009e8000e921850 */
[----:B------:R-:W-:Y:S04]  /*5c60*/  STL.64 [R1+0x10], R168 ;  /* 0x000010a801007387 */ /* 0x000fe80000100a00 */
[----:B------:R1:W-:Y:S04]  /*5c70*/  LDGSTS.E [R248+0x30004], desc[UR16][R162.64], !P1 ;  /* 0x30004000a2f87fae */ /* 0x0003e8000c921850 */
[----:B------:R-:W-:Y:S04]  /*5c80*/  STL.64 [R1+0x208], R164 ;  /* 0x000208a401007387 */ /* 0x000fe80000100a00 */
[----:B------:R-:W-:Y:S04]  /*5c90*/  LDGSTS.E [R248+0x38004], desc[UR16][R160.64], !P1 ;  /* 0x38004000a0f87fae */ /* 0x000fe8000c921850 */
[----:B------:R-:W-:Y:S04]  /*5ca0*/  STL.64 [R1+0x220], R160 ;  /* 0x000220a001007387 */ /* 0x000fe80000100a00 */
[----:B------:R1:W-:Y:S04]  /*5cb0*/  LDGSTS.E [R248+0x30008], desc[UR16][R158.64], !P3 ;  /* 0x300080009ef87fae */ /* 0x0003e8000d921850 */
[----:B------:R-:W-:Y:S04]  /*5cc0*/  STL.64 [R1+0x278], R156 ;  /* 0x0002789c01007387 */ /* 0x000fe80000100a00 */
[----:B------:R-:W-:Y:S04]  /*5cd0*/  LDGSTS.E [R248+0x38008], desc[UR16][R156.64], !P3 ;  /* 0x380080009cf87fae */ /* 0x000fe8000d921850 */
[----:B------:R3:W-:Y:S04]  /*5ce0*/  STL.64 [R1+0x318], R152 ;  /* 0x0003189801007387 */ /* 0x0007e80000100a00 */
[----:B------:R-:W-:Y:S04]  /*5cf0*/  LDGSTS.E [R248+0x3000c], desc[UR16][R154.64], !P2 ;  /* 0x3000c0009af87fae */ /* 0x000fe8000d121850 */
[----:B------:R-:W-:Y:S04]  /*5d00*/  LDGSTS.E [R248+0x3800c], desc[UR16][R152.64], !P2 ;  /* 0x3800c00098f87fae */ /* 0x000fe8000d121850 */
[----:B--2---:R-:W2:Y:S04]  /*5d10*/  LDL.LU.64 R154, [R1+0x1b8] ;  /* 0x0001b800019a7983 */ /* 0x004ea80000300a00 */
[----:B---3--:R-:W3:Y:S04]  /*5d20*/  LDL.LU.64 R152, [R1+0x198] ;  /* 0x0001980001987983 */ /* 0x008ee80000300a00 */
[----:B------:R-:W3:Y:S04]  /*5d30*/  LDL.LU.64 R156, [R1+0x1c8] ;  /* 0x0001c800019c7983 */ /* 0x000ee80000300a00 */
[----:B------:R-:W3:Y:S04]  /*5d40*/  LDL.LU.64 R168, [R1+0x1d0] ;  /* 0x0001d00001a87983 */ /* 0x000ee80000300a00 */
[----:B------:R-:W3:Y:S01]  /*5d50*/  LDL.LU.64 R176, [R1+0x1f0] ;  /* 0x0001f00001b07983 */ /* 0x000ee20000300a00 */
[----:B------:R-:W-:Y:S01]  /*5d60*/  VIADD R49, R52, 0xffffffa3 ;  /* 0xffffffa334317836 */ /* 0x000fe20000000000 */
[----:B------:R-:W-:-:S02]  /*5d70*/  IADD3 R48, R53, -0x5e, RZ ;  /* 0xffffffa235307810 */ /* 0x000fc40007ffe0ff */
[----:B------:R-:W3:Y:S02]  /*5d80*/  LDL.LU.64 R160, [R1+0x1e8] ;  /* 0x0001e80001a07983 */ /* 0x000ee40000300a00 */
[----:B------:R-:W-:Y:S02]  /*5d90*/  ISETP.GE.U32.AND P6, PT, R49, 0x7fffff64, PT ;  /* 0x7fffff643100780c */ /* 0x000fe40003fc6070 */
[----:B------:R-:W-:Y:S01]  /*5da0*/  ISETP.GE.U32.AND P0, PT, R48, 0x7fffff63, PT ;  /* 0x7fffff633000780c */ /* 0x000fe20003f06070 */
[----:B------:R-:W-:-:S04]  /*5db0*/  IMAD.WIDE R182, R184, 0x4, R234 ;  /* 0x00000004b8b67825 */ /* 0x000fc800078e02ea */
[----:B------:R-:W-:-:S04]  /*5dc0*/  IMAD.WIDE R190, R184, 0x4, R236 ;  /* 0x00000004b8be7825 */ /* 0x000fc800078e02ec */
[C---:B----4-:R-:W-:Y:S02]  /*5dd0*/  IMAD.WIDE R164, R184.reuse, 0x4, R238 ;  /* 0x00000004b8a47825 */ /* 0x050fe400078e02ee */
[----:B------:R-:W-:Y:S02]  /*5de0*/  LDGSTS.E [R7+0x20000], desc[UR16][R182.64], !P6 ;  /* 0x20000000b6077fae */ /* 0x000fe4000f121850 */
[C---:B-1----:R-:W-:Y:S02]  /*5df0*/  IMAD.WIDE R162, R184.reuse, 0x4, R240 ;  /* 0x00000004b8a27825 */ /* 0x042fe400078e02f0 */
[----:B------:R-:W-:Y:S02]  /*5e00*/  LDGSTS.E [R7+0x28000], desc[UR16][R190.64], !P6 ;  /* 0x28000000be077fae */ /* 0x000fe4000f121850 */
[----:B------:R-:W-:Y:S02]  /*5e10*/  VIADD R158, R57, 0xffffff80 ;  /* 0xffffff80399e7836 */ /* 0x000fe40000000000 */
[C---:B------:R-:W-:Y:S01]  /*5e20*/  IMAD.WIDE R174, R184.reuse, 0x4, R40 ;  /* 0x00000004b8ae7825 */ /* 0x040fe200078e0228 */
[----:B------:R-:W-:Y:S03]  /*5e30*/  STL.64 [R1+0x20], R164 ;  /* 0x000020a401007387 */ /* 0x000fe60000100a00 */
[----:B------:R-:W-:Y:S01]  /*5e40*/  IMAD.WIDE R170, R184, 0x4, R42 ;  /* 0x00000004b8aa7825 */ /* 0x000fe200078e022a */
[----:B------:R-:W-:Y:S04]  /*5e50*/  LDGSTS.E [R7+0x20004], desc[UR16][R164.64], !P0 ;  /* 0x20004000a4077fae */ /* 0x000fe8000c121850 */
[----:B------:R3:W-:Y:S04]  /*5e60*/  STL.64 [R1+0x28], R162 ;  /* 0x000028a201007387 */ /* 0x0007e80000100a00 */
[----:B------:R3:W-:Y:S01]  /*5e70*/  LDGSTS.E [R7+0x28004], desc[UR16][R162.64], !P0 ;  /* 0x28004000a2077fae */ /* 0x0007e2000c121850 */
[----:B------:R-:W-:Y:S01]  /*5e80*/  ISETP.GE.U32.AND P0, PT, R158, 0x7fffff41, PT ;  /* 0x7fffff419e00780c */ /* 0x000fe20003f06070 */
[----:B------:R-:W-:-:S02]  /*5e90*/  IMAD.WIDE R158, R184, 0x4, R44 ;  /* 0x00000004b89e7825 */ /* 0x000fc400078e022c */
[----:B------:R-:W-:Y:S04]  /*5ea0*/  STL.64 [R1+0x30], R174 ;  /* 0x000030ae01007387 */ /* 0x000fe80000100a00 */
[----:B------:R-:W-:Y:S01]  /*5eb0*/  STL.64 [R1+0x88], R170 ;  /* 0x000088aa01007387 */ /* 0x000fe20000100a00 */
[----:B--2---:R-:W-:-:S04]  /*5ec0*/  IMAD.WIDE R166, R184, 0x4, R154 ;  /* 0x00000004b8a67825 */ /* 0x004fc800078e029a */
[C---:B---3--:R-:W-:Y:S01]  /*5ed0*/  IMAD.WIDE R162, R184.reuse, 0x4, R152 ;  /* 0x00000004b8a27825 */ /* 0x048fe200078e0298 */
[----:B------:R-:W-:Y:S03]  /*5ee0*/  STL.64 [R1+0x210], R166 ;  /* 0x000210a601007387 */ /* 0x000fe60000100a00 */
[C---:B------:R-:W-:Y:S01]  /*5ef0*/  IMAD.WIDE R172, R184.reuse, 0x4, R156 ;  /* 0x00000004b8ac7825 */ /* 0x040fe200078e029c */
[----:B------:R-:W-:Y:S03]  /*5f00*/  STL.64 [R1+0x258], R162 ;  /* 0x000258a201007387 */ /* 0x000fe60000100a00 */
[C---:B------:R-:W-:Y:S01]  /*5f10*/  IMAD.WIDE R154, R184.reuse, 0x4, R46 ;  /* 0x00000004b89a7825 */ /* 0x040fe200078e022e */
[----:B------:R1:W-:Y:S03]  /*5f20*/  STL.64 [R1+0x2e0], R158 ;  /* 0x0002e09e01007387 */ /* 0x0003e60000100a00 */
[C---:B------:R-:W-:Y:S01]  /*5f30*/  IMAD.WIDE R168, R184.reuse, 0x4, R168 ;  /* 0x00000004b8a87825 */ /* 0x040fe200078e02a8 */
[----:B------:R-:W-:Y:S03]  /*5f40*/  STL.64 [R1+0x38], R172 ;  /* 0x000038ac01007387 */ /* 0x000fe60000100a00 */
[C---:B------:R-:W-:Y:S01]  /*5f50*/  IMAD.WIDE R164, R184.reuse, 0x4, R176 ;  /* 0x00000004b8a47825 */ /* 0x040fe200078e02b0 */
[----:B------:R-:W-:Y:S03]  /*5f60*/  STL.64 [R1+0x388], R154 ;  /* 0x0003889a01007387 */ /* 0x000fe60000100a00 */
[C---:B------:R-:W-:Y:S01]  /*5f70*/  IMAD.WIDE R156, R184.reuse, 0x4, R2 ;  /* 0x00000004b89c7825 */ /* 0x040fe200078e0202 */
[----:B------:R-:W-:Y:S03]  /*5f80*/  STL.64 [R1+0x80], R168 ;  /* 0x000080a801007387 */ /* 0x000fe60000100a00 */
[----:B------:R-:W-:Y:S01]  /*5f90*/  IMAD.WIDE R152, R184, 0x4, R188 ;  /* 0x00000004b8987825 */ /* 0x000fe200078e02bc */
[----:B------:R-:W5:Y:S04]  /*5fa0*/  LDL.LU.64 R2, [R1+0x4c0] ;  /* 0x0004c00001027983 */ /* 0x000f680000300a00 */
[----:B------:R-:W-:Y:S04]  /*5fb0*/  STL.64 [R1+0x218], R164 ;  /* 0x000218a401007387 */ /* 0x000fe80000100a00 */
[----:B------:R-:W5:Y:S04]  /*5fc0*/  LDL.LU.64 R188, [R1+0x4b8] ;  /* 0x0004b80001bc7983 */ /* 0x000f680000300a00 */
[----:B------:R-:W2:Y:S01]  /*5fd0*/  LDL R222, [R1+0x490] ;  /* 0x0004900001de7983 */ /* 0x000ea20000100800 */
[----:B------:R-:W-:Y:S01]  /*5fe0*/  VIADD R51, R51, 0xffffffa1 ;  /* 0xffffffa133337836 */ /* 0x000fe20000000000 */
[----:B------:R-:W-:Y:S01]  /*5ff0*/  IADD3 R48, R55, -0x7e, RZ ;  /* 0xffffff8237307810 */ /* 0x000fe20007ffe0ff */
[----:B------:R-:W-:-:S02]  /*6000*/  VIADD R50, R50, 0xffffffa0 ;  /* 0xffffffa032327836 */ /* 0x000fc40000000000 */
[----:B------:R-:W-:Y:S01]  /*6010*/  VIADD R49, R54, 0xffffff83 ;  /* 0xffffff8336317836 */ /* 0x000fe20000000000 */
[----:B------:R-:W-:Y:S02]  /*6020*/  ISETP.GE.U32.AND P1, PT, R51, 0x7fffff62, PT ;  /* 0x7fffff623300780c */ /* 0x000fe40003f26070 */
[----:B------:R-:W-:Y:S02]  /*6030*/  ISETP.GE.U32.AND P2, PT, R50, 0x7fffff61, PT ;  /* 0x7fffff613200780c */ /* 0x000fe40003f46070 */
[----:B------:R-:W-:Y:S01]  /*6040*/  ISETP.GE.U32.AND P5, PT, R48, 0x7fffff43, PT ;  /* 0x7fffff433000780c */ /* 0x000fe20003fa6070 */
[----:B------:R-:W-:Y:S01]  /*6050*/  VIADD R48, R56, 0xffffff81 ;  /* 0xffffff8138307836 */ /* 0x000fe20000000000 */
[----:B------:R-:W-:-:S04]  /*6060*/  ISETP.GE.U32.AND P3, PT, R49, 0x7fffff44, PT ;  /* 0x7fffff443100780c */ /* 0x000fc80003f66070 */
[----:B------:R-:W-:Y:S01]  /*6070*/  ISETP.GE.U32.AND P6, PT, R48, 0x7fffff42, PT ;  /* 0x7fffff423000780c */ /* 0x000fe20003fc6070 */
[----:B------:R-:W-:Y:S02]  /*6080*/  IMAD.WIDE R160, R184, 0x4, R160 ;  /* 0x00000004b8a07825 */ /* 0x000fe400078e02a0 */
[----:B------:R-:W-:Y:S02]  /*6090*/  LDGSTS.E [R7+0x20008], desc[UR16][R174.64], !P1 ;  /* 0x20008000ae077fae */ /* 0x000fe4000c921850 */
[----:B------:R-:W-:Y:S02]  /*60a0*/  IMAD.SHL.U32 R186, R185, 0x40, RZ ;  /* 0x00000040b9ba7824 */ /* 0x000fe400078e00ff */
[----:B------:R-:W-:Y:S04]  /*60b0*/  LDGSTS.E [R7+0x28008], desc[UR16][R172.64], !P1 ;  /* 0x28008000ac077fae */ /* 0x000fe8000c921850 */
[----:B------:R-:W-:Y:S04]  /*60c0*/  LDGSTS.E [R7+0x2000c], desc[UR16][R170.64], !P2 ;  /* 0x2000c000aa077fae */ /* 0x000fe8000d121850 */
[----:B------:R-:W-:Y:S01]  /*60d0*/  LDGSTS.E [R7+0x2800c], desc[UR16][R168.64], !P2 ;  /* 0x2800c000a8077fae */ /* 0x000fe2000d121850 */
[----:B------:R-:W-:-:S03]  /*60e0*/  IMAD.WIDE R18, R186, 0x4, R18 ;  /* 0x00000004ba127825 */ /* 0x000fc600078e0212 */
[----:B------:R-:W-:Y:S01]  /*60f0*/  LDGSTS.E [R7+0x30000], desc[UR16][R166.64], !P3 ;  /* 0x30000000a6077fae */ /* 0x000fe2000d921850 */
[----:B------:R-:W-:-:S03]  /*6100*/  IMAD.WIDE R20, R186, 0x4, R20 ;  /* 0x00000004ba147825 */ /* 0x000fc600078e0214 */
[----:B------:R-:W-:Y:S01]  /*6110*/  LDGSTS.E [R7+0x38000], desc[UR16][R164.64], !P3 ;  /* 0x38000000a4077fae */ /* 0x000fe2000d921850 */
[----:B------:R-:W-:-:S03]  /*6120*/  IMAD.WIDE R22, R186, 0x4, R22 ;  /* 0x00000004ba167825 */ /* 0x000fc600078e0216 */
[----:B------:R-:W-:Y:S04]  /*6130*/  LDGSTS.E [R7+0x30004], desc[UR16][R162.64], !P5 ;  /* 0x30004000a2077fae */ /* 0x000fe8000e921850 */
[----:B------:R-:W-:Y:S04]  /*6140*/  LDGSTS.E [R7+0x38004], desc[UR16][R160.64], !P5 ;  /* 0x38004000a0077fae */ /* 0x000fe8000e921850 */
[----:B------:R1:W-:Y:S04]  /*6150*/  LDGSTS.E [R7+0x30008], desc[UR16][R158.64], !P6 ;  /* 0x300080009e077fae */ /* 0x0003e8000f121850 */
[----:B------:R3:W-:Y:S04]  /*6160*/  STL.64 [R1+0x228], R160 ;  /* 0x000228a001007387 */ /* 0x0007e80000100a00 */
[----:B------:R4:W-:Y:S04]  /*6170*/  LDGSTS.E [R7+0x38008], desc[UR16][R156.64], !P6 ;  /* 0x380080009c077fae */ /* 0x0009e8000f121850 */
[----:B------:R4:W-:Y:S01]  /*6180*/  STL.64 [R1+0x238], R156 ;  /* 0x0002389c01007387 */ /* 0x0009e20000100a00 */
[----:B-1----:R-:W-:-:S03]  /*6190*/  IMAD.WIDE R158, R186, 0x4, R26 ;  /* 0x00000004ba9e7825 */ /* 0x002fc600078e021a */
[----:B------:R1:W-:Y:S01]  /*61a0*/  LDGSTS.E [R7+0x3000c], desc[UR16][R154.64], !P0 ;  /* 0x3000c0009a077fae */ /* 0x0003e2000c121850 */
[----:B---3--:R-:W-:-:S03]  /*61b0*/  IMAD.WIDE R160, R186, 0x4, R24 ;  /* 0x00000004baa07825 */ /* 0x008fc600078e0218 */
[----:B------:R3:W-:Y:S04]  /*61c0*/  STL.64 [R1+0x2a0], R152 ;  /* 0x0002a09801007387 */ /* 0x0007e80000100a00 */
[----:B------:R3:W-:Y:S01]  /*61d0*/  LDGSTS.E [R7+0x3800c], desc[UR16][R152.64], !P0 ;  /* 0x3800c00098077fae */ /* 0x0007e2000c121850 */
[----:B----4-:R-:W-:-:S03]  /*61e0*/  IMAD.WIDE R156, R186, 0x4, R28 ;  /* 0x00000004ba9c7825 */ /* 0x010fc600078e021c */
[----:B------:R4:W-:Y:S01]  /*61f0*/  STL.64 [R1+0x428], R18 ;  /* 0x0004281201007387 */ /* 0x0009e20000100a00 */
[----:B-1----:R-:W-:-:S03]  /*6200*/  IMAD.WIDE R154, R186, 0x4, R30 ;  /* 0x00000004ba9a7825 */ /* 0x002fc600078e021e */
[----:B------:R-:W0:Y:S01]  /*6210*/  LDGDEPBAR ;  /* 0x00000000000079af */ /* 0x000e220000000000 */
[----:B------:R-:W-:-:S03]  /*6220*/  IMAD.WIDE R16, R186, 0x4, R16 ;  /* 0x00000004ba107825 */ /* 0x000fc600078e0210 */
[----:B------:R1:W-:Y:S01]  /*6230*/  STL.64 [R1+0x438], R20 ;  /* 0x0004381401007387 */ /* 0x0003e20000100a00 */
[----:B---3--:R-:W-:-:S03]  /*6240*/  IMAD.WIDE R152, R186, 0x4, R32 ;  /* 0x00000004ba987825 */ /* 0x008fc600078e0220 */
[----:B------:R4:W-:Y:S04]  /*6250*/  LDGSTS.E [R4+0x64000], desc[UR16][R18.64], P4 ;  /* 0x6400000012047fae */ /* 0x0009e8000a121850 */
[----:B------:R3:W-:Y:S04]  /*6260*/  STL.64 [R1+0x448], R22 ;  /* 0x0004481601007387 */ /* 0x0007e80000100a00 */
[----:B------:R1:W-:Y:S04]  /*6270*/  LDGSTS.E [R4+0x64400], desc[UR16][R20.64], P4 ;  /* 0x6440000014047fae */ /* 0x0003e8000a121850 */
[----:B------:R2:W-:Y:S01]  /*6280*/  STL.64 [R1+0x458], R160 ;  /* 0x000458a001007387 */ /* 0x0005e20000100a00 */
[----:B----4-:R-:W-:-:S03]  /*6290*/  IMAD.WIDE R18, R186, 0x4, R38 ;  /* 0x00000004ba127825 */ /* 0x010fc600078e0226 */
[----:B------:R3:W-:Y:S01]  /*62a0*/  LDGSTS.E [R4+0x64800], desc[UR16][R22.64], P4 ;  /* 0x6480000016047fae */ /* 0x0007e2000a121850 */
[----:B------:R-:W-:-:S03]  /*62b0*/  IMAD.WIDE R14, R186, 0x4, R14 ;  /* 0x00000004ba0e7825 */ /* 0x000fc600078e020e */
[----:B------:R4:W-:Y:S01]  /*62c0*/  STL.64 [R1+0x468], R158 ;  /* 0x0004689e01007387 */ /* 0x0009e20000100a00 */
[----:B-1----:R-:W-:-:S03]  /*62d0*/  IMAD.WIDE R20, R186, 0x4, R36 ;  /* 0x00000004ba147825 */ /* 0x002fc600078e0224 */
[----:B------:R4:W-:Y:S01]  /*62e0*/  STL.64 [R1+0x478], R156 ;  /* 0x0004789c01007387 */ /* 0x0009e20000100a00 */
[----:B---3--:R-:W-:-:S03]  /*62f0*/  IMAD.WIDE R22, R186, 0x4, R34 ;  /* 0x00000004ba167825 */ /* 0x008fc600078e0222 */
[----:B------:R4:W-:Y:S01]  /*6300*/  STL.64 [R1+0x480], R154 ;  /* 0x0004809a01007387 */ /* 0x0009e20000100a00 */
[----:B------:R-:W-:-:S03]  /*6310*/  IMAD.WIDE R8, R186, 0x4, R8 ;  /* 0x00000004ba087825 */ /* 0x000fc600078e0208 */
[----:B------:R4:W-:Y:S01]  /*6320*/  STL.64 [R1+0x488], R152 ;  /* 0x0004889801007387 */ /* 0x0009e20000100a00 */
[----:B------:R-:W-:-:S03]  /*6330*/  IMAD.WIDE R10, R186, 0x4, R10 ;  /* 0x00000004ba0a7825 */ /* 0x000fc600078e020a */
[----:B------:R4:W-:Y:S01]  /*6340*/  STL.64 [R1+0x410], R16 ;  /* 0x0004101001007387 */ /* 0x0009e20000100a00 */
[----:B------:R-:W-:-:S03]  /*6350*/  IMAD.WIDE R12, R186, 0x4, R12 ;  /* 0x00000004ba0c7825 */ /* 0x000fc600078e020c */
[----:B------:R4:W-:Y:S04]  /*6360*/  STL.64 [R1+0x418], R22 ;  /* 0x0004181601007387 */ /* 0x0009e80000100a00 */
[----:B------:R4:W-:Y:S04]  /*6370*/  STL.64 [R1+0x420], R20 ;  /* 0x0004201401007387 */ /* 0x0009e80000100a00 */
[----:B------:R4:W-:Y:S04]  /*6380*/  STL.64 [R1+0x430], R18 ;  /* 0x0004301201007387 */ /* 0x0009e80000100a00 */
[----:B------:R4:W-:Y:S04]  /*6390*/  STL.64 [R1+0x440], R14 ;  /* 0x0004400e01007387 */ /* 0x0009e80000100a00 */
[----:B------:R4:W-:Y:S04]  /*63a0*/  STL.64 [R1+0x450], R8 ;  /* 0x0004500801007387 */ /* 0x0009e80000100a00 */
[----:B------:R4:W-:Y:S04]  /*63b0*/  STL.64 [R1+0x460], R10 ;  /* 0x0004600a01007387 */ /* 0x0009e80000100a00 */
[----:B------:R4:W-:Y:S04]  /*63c0*/  STL.64 [R1+0x470], R12 ;  /* 0x0004700c01007387 */ /* 0x0009e80000100a00 */
[----:B------:R4:W-:Y:S04]  /*63d0*/  LDGSTS.E [R4+0x64c00], desc[UR16][R160.64], P4 ;  /* 0x64c00000a0047fae */ /* 0x0009e8000a121850 */
        /* <DEDUP_REMOVED lines=11> */
[----:B------:R4:W-:Y:S01]  /*6490*/  LDGSTS.E [R6+0x65e00], desc[UR16][R12.64], P4 ;  /* 0x65e000000c067fae */ /* 0x0009e2000a121850 */
[----:B------:R-:W-:-:S03]  /*64a0*/  CS2R R120, SRZ ;  /* 0x0000000000787805 */ /* 0x000fc6000001ff00 */
[----:B------:R-:W0:Y:S01]  /*64b0*/  LDGDEPBAR ;  /* 0x00000000000079af */ /* 0x000e220000000000 */
[----:B------:R-:W-:Y:S02]  /*64c0*/  CS2R R122, SRZ ;  /* 0x00000000007a7805 */ /* 0x000fe4000001ff00 */
[----:B------:R-:W-:Y:S02]  /*64d0*/  CS2R R124, SRZ ;  /* 0x00000000007c7805 */ /* 0x000fe4000001ff00 */
[----:B------:R-:W-:Y:S02]  /*64e0*/  CS2R R126, SRZ ;  /* 0x00000000007e7805 */ /* 0x000fe4000001ff00 */
[----:B------:R-:W-:Y:S02]  /*64f0*/  CS2R R128, SRZ ;  /* 0x0000000000807805 */ /* 0x000fe4000001ff00 */
[----:B------:R-:W-:Y:S02]  /*6500*/  CS2R R130, SRZ ;  /* 0x0000000000827805 */ /* 0x000fe4000001ff00 */
[----:B------:R-:W-:-:S02]  /*6510*/  CS2R R132, SRZ ;  /* 0x0000000000847805 */ /* 0x000fc4000001ff00 */
        /* <DEDUP_REMOVED lines=57> */
[----:B--2---:R-:W-:-:S13]  /*68b0*/  ISETP.GE.AND P0, PT, R222, 0x40, PT ;  /* 0x00000040de00780c */ /* 0x004fda0003f06270 */
[----:B----4-:R-:W-:Y:S05]  /*68c0*/  @!P0 BRA `(.L_x_0) ;  /* 0x00000084007c8947 */ /* 0x010fea0003800000 */
[----:B------:R-:W2:Y:S04]  /*68d0*/  LDL.LU.64 R154, [R1+0x1f8] ;  /* 0x0001f800019a7983 */ /* 0x000ea80000300a00 */
[----:B------:R-:W3:Y:S04]  /*68e0*/  LDL.LU.64 R152, [R1+0x200] ;  /* 0x0002000001987983 */ /* 0x000ee80000300a00 */
[----:B------:R-:W4:Y:S04]  /*68f0*/  LDL.LU.64 R176, [R1+0x138] ;  /* 0x0001380001b07983 */ /* 0x000f280000300a00 */
[----:B------:R-:W4:Y:S04]  /*6900*/  LDL.LU.64 R156, [R1+0x160] ;  /* 0x00016000019c7983 */ /* 0x000f280000300a00 */
[----:B------:R-:W4:Y:S04]  /*6910*/  LDL.LU.64 R160, [R1+0x180] ;  /* 0x0001800001a07983 */ /* 0x000f280000300a00 */
[----:B------:R-:W4:Y:S04]  /*6920*/  LDL.LU.64 R194, [R1+0x1a0] ;  /* 0x0001a00001c27983 */ /* 0x000f280000300a00 */
[----:B------:R-:W4:Y:S04]  /*6930*/  LDL.LU.64 R164, [R1+0x1b0] ;  /* 0x0001b00001a47983 */ /* 0x000f280000300a00 */
[----:B------:R-:W4:Y:S04]  /*6940*/  LDL.LU.64 R168, [R1+0x1c0] ;  /* 0x0001c00001a87983 */ /* 0x000f280000300a00 */
[----:B------:R1:W-:Y:S04]  /*6950*/  STL [R1+0x4c8], R184 ;  /* 0x0004c8b801007387 */ /* 0x0003e80000100800 */
[----:B-----5:R-:W-:Y:S04]  /*6960*/  STL.64 [R1+0x4c0], R188 ;  /* 0x0004c0bc01007387 */ /* 0x020fe80000100a00 */
[----:B------:R-:W-:Y:S01]  /*6970*/  STL.64 [R1+0x4b8], R2 ;  /* 0x0004b80201007387 */ /* 0x000fe20000100a00 */
[----:B--2---:R-:W-:Y:S01]  /*6980*/  MOV R4, R154 ;  /* 0x0000009a00047202 */ /* 0x004fe20000000f00 */
[----:B------:R-:W-:-:S02]  /*6990*/  IMAD.MOV.U32 R6, RZ, RZ, R155 ;  /* 0x000000ffff067224 */ /* 0x000fc400078e009b */
[----:B---3--:R-:W-:Y:S02]  /*69a0*/  IMAD.MOV.U32 R7, RZ, RZ, R152 ;  /* 0x000000ffff077224 */ /* 0x008fe400078e0098 */
[----:B------:R-:W-:Y:S01]  /*69b0*/  STL.64 [R1+0x4d0], R4 ;  /* 0x0004d00401007387 */ /* 0x000fe20000100a00 */
[----:B------:R-:W-:Y:S01]  /*69c0*/  IMAD.MOV.U32 R8, RZ, RZ, R153 ;  /* 0x000000ffff087224 */ /* 0x000fe200078e0099 */
[----:B----4-:R-:W-:Y:S02]  /*69d0*/  MOV R9, R176 ;  /* 0x000000b000097202 */ /* 0x010fe40000000f00 */
[----:B------:R-:W2:Y:S01]  /*69e0*/  LDL.LU.64 R154, [R1+0xb0] ;  /* 0x0000b000019a7983 */ /* 0x000ea20000300a00 */
[----:B------:R-:W-:-:S03]  /*69f0*/  IMAD.MOV.U32 R10, RZ, RZ, R177 ;  /* 0x000000ffff0a7224 */ /* 0x000fc600078e00b1 */
[----:B------:R-:W-:Y:S04]  /*6a00*/  STL.64 [R1+0x4d8], R6 ;  /* 0x0004d80601007387 */ /* 0x000fe80000100a00 */
[----:B------:R-:W3:Y:S04]  /*6a10*/  LDL.LU.64 R152, [R1+0xd8] ;  /* 0x0000d80001987983 */ /* 0x000ee80000300a00 */
[----:B------:R-:W-:Y:S04]  /*6a20*/  STL.64 [R1+0x4e0], R8 ;  /* 0x0004e00801007387 */ /* 0x000fe80000100a00 */
[----:B------:R-:W4:Y:S01]  /*6a30*/  LDL.LU.64 R176, [R1+0x108] ;  /* 0x0001080001b07983 */ /* 0x000f220000300a00 */
[----:B------:R-:W-:Y:S01]  /*6a40*/  IMAD.MOV.U32 R11, RZ, RZ, R156 ;  /* 0x000000ffff0b7224 */ /* 0x000fe200078e009c */
[----:B------:R-:W-:Y:S01]  /*6a50*/  MOV R13, R160 ;  /* 0x000000a0000d7202 */ /* 0x000fe20000000f00 */
[----:B------:R-:W-:-:S02]  /*6a60*/  IMAD.MOV.U32 R12, RZ, RZ, R157 ;  /* 0x000000ffff0c7224 */ /* 0x000fc400078e009d */
[----:B------:R-:W-:Y:S01]  /*6a70*/  IMAD.MOV.U32 R14, RZ, RZ, R161 ;  /* 0x000000ffff0e7224 */ /* 0x000fe200078e00a1 */
[----:B------:R1:W-:Y:S01]  /*6a80*/  STL.64 [R1+0x4e8], R10 ;  /* 0x0004e80a01007387 */ /* 0x0003e20000100a00 */
[----:B------:R-:W-:Y:S01]  /*6a90*/  IMAD.MOV.U32 R15, RZ, RZ, R194 ;  /* 0x000000ffff0f7224 */ /* 0x000fe200078e00c2 */
[----:B------:R-:W-:Y:S01]  /*6aa0*/  MOV R17, R164 ;  /* 0x000000a400117202 */ /* 0x000fe20000000f00 */
[----:B------:R-:W-:Y:S01]  /*6ab0*/  IMAD.MOV.U32 R16, RZ, RZ, R195 ;  /* 0x000000ffff107224 */ /* 0x000fe200078e00c3 */
[----:B------:R-:W4:Y:S01]  /*6ac0*/  LDL.LU.64 R156, [R1+0x130] ;  /* 0x00013000019c7983 */ /* 0x000f220000300a00 */
[----:B------:R-:W-:-:S03]  /*6ad0*/  IMAD.MOV.U32 R18, RZ, RZ, R165 ;  /* 0x000000ffff127224 */ /* 0x000fc600078e00a5 */
[----:B------:R-:W-:Y:S01]  /*6ae0*/  STL.64 [R1+0x4f0], R12 ;  /* 0x0004f00c01007387 */ /* 0x000fe20000100a00 */
[----:B------:R-:W-:-:S03]  /*6af0*/  IMAD.MOV.U32 R19, RZ, RZ, R168 ;  /* 0x000000ffff137224 */ /* 0x000fc600078e00a8 */
[----:B------:R-:W4:Y:S01]  /*6b00*/  LDL.LU.64 R158, [R1+0x158] ;  /* 0x00015800019e7983 */ /* 0x000f220000300a00 */
[----:B------:R-:W-:-:S03]  /*6b10*/  IMAD.MOV.U32 R20, RZ, RZ, R169 ;  /* 0x000000ffff147224 */ /* 0x000fc600078e00a9 */
[----:B------:R-:W4:Y:S04]  /*6b20*/  LDL.LU.64 R160, [R1+0x178] ;  /* 0x0001780001a07983 */ /* 0x000f280000300a00 */
[----:B------:R1:W-:Y:S04]  /*6b30*/  STL.64 [R1+0x4f8], R14 ;  /* 0x0004f80e01007387 */ /* 0x0003e80000100a00 */
[----:B------:R-:W4:Y:S04]  /*6b40*/  LDL.LU.64 R162, [R1+0x190] ;  /* 0x0001900001a27983 */ /* 0x000f280000300a00 */
[----:B------:R-:W-:Y:S04]  /*6b50*/  STL.64 [R1+0x500], R16 ;  /* 0x0005001001007387 */ /* 0x000fe80000100a00 */
[----:B------:R-:W4:Y:S04]  /*6b60*/  LDL.LU.64 R164, [R1+0x1a8] ;  /* 0x0001a80001a47983 */ /* 0x000f280000300a00 */
[----:B------:R-:W4:Y:S04]  /*6b70*/  LDL.LU.64 R166, [R1+0x78] ;  /* 0x0000780001a67983 */ /* 0x000f280000300a00 */
[----:B------:R-:W-:Y:S04]  /*6b80*/  STL.64 [R1+0x508], R18 ;  /* 0x0005081201007387 */ /* 0x000fe80000100a00 */
[----:B------:R-:W4:Y:S01]  /*6b90*/  LDL.LU.64 R168, [R1+0xa8] ;  /* 0x0000a80001a87983 */ /* 0x000f220000300a00 */
[----:B--2---:R-:W-:Y:S01]  /*6ba0*/  MOV R21, R154 ;  /* 0x0000009a00157202 */ /* 0x004fe20000000f00 */
[----:B------:R-:W-:-:S04]  /*6bb0*/  IMAD.MOV.U32 R22, RZ, RZ, R155 ;  /* 0x000000ffff167224 */ /* 0x000fc800078e009b */
[----:B------:R-:W-:Y:S01]  /*6bc0*/  STL.64 [R1+0x510], R20 ;  /* 0x0005101401007387 */ /* 0x000fe20000100a00 */
[----:B---3--:R-:W-:-:S03]  /*6bd0*/  IMAD.MOV.U32 R23, RZ, RZ, R152 ;  /* 0x000000ffff177224 */ /* 0x008fc600078e0098 */
[----:B------:R-:W2:Y:S01]  /*6be0*/  LDL.LU.64 R170, [R1+0xd0] ;  /* 0x0000d00001aa7983 */ /* 0x000ea20000300a00 */
[----:B------:R-:W-:-:S03]  /*6bf0*/  IMAD.MOV.U32 R152, RZ, RZ, R153 ;  /* 0x000000ffff987224 */ /* 0x000fc600078e0099 */
[----:B------:R-:W-:Y:S01]  /*6c00*/  STL.64 [R1+0x518], R22 ;  /* 0x0005181601007387 */ /* 0x000fe20000100a00 */
[----:B----4-:R-:W-:-:S03]  /*6c10*/  MOV R153, R176 ;  /* 0x000000b000997202 */ /* 0x010fc60000000f00 */
[----:B------:R-:W3:Y:S01]  /*6c20*/  LDL.LU.64 R172, [R1+0x100] ;  /* 0x0001000001ac7983 */ /* 0x000ee20000300a00 */
[----:B------:R-:W-:-:S03]  /*6c30*/  IMAD.MOV.U32 R154, RZ, RZ, R177 ;  /* 0x000000ffff9a7224 */ /* 0x000fc600078e00b1 */
[----:B------:R-:W4:Y:S04]  /*6c40*/  LDL.LU.64 R174, [R1+0x128] ;  /* 0x0001280001ae7983 */ /* 0x000f280000300a00 */
[----:B------:R-:W-:Y:S04]  /*6c50*/  STL.64 [R1+0x520], R152 ;  /* 0x0005209801007387 */ /* 0x000fe80000100a00 */
[----:B------:R-:W2:Y:S01]  /*6c60*/  LDL.LU.64 R176, [R1+0x150] ;  /* 0x0001500001b07983 */ /* 0x000ea20000300a00 */
[----:B------:R-:W-:Y:S02]  /*6c70*/  IMAD.MOV.U32 R155, RZ, RZ, R156 ;  /* 0x000000ffff9b7224 */ /* 0x000fe400078e009c */
[----:B------:R-:W-:Y:S01]  /*6c80*/  IMAD.MOV.U32 R156, RZ, RZ, R157 ;  /* 0x000000ffff9c7224 */ /* 0x000fe200078e009d */
[----:B------:R-:W4:Y:S01]  /*6c90*/  LDL.LU.64 R192, [R1+0x170] ;  /* 0x0001700001c07983 */ /* 0x000f220000300a00 */
[----:B------:R-:W-:Y:S01]  /*6ca0*/  MOV R157, R158 ;  /* 0x0000009e009d7202 */ /* 0x000fe20000000f00 */
[----:B------:R-:W-:-:S02]  /*6cb0*/  IMAD.MOV.U32 R158, RZ, RZ, R159 ;  /* 0x000000ffff9e7224 */ /* 0x000fc400078e009f */
[----:B------:R-:W4:Y:S01]  /*6cc0*/  LDL.LU.64 R178, [R1+0x188] ;  /* 0x0001880001b27983 */ /* 0x000f220000300a00 */
[----:B------:R-:W-:Y:S02]  /*6cd0*/  IMAD.MOV.U32 R159, RZ, RZ, R160 ;  /* 0x000000ffff9f7224 */ /* 0x000fe400078e00a0 */
[----:B------:R-:W-:Y:S01]  /*6ce0*/  IMAD.MOV.U32 R160, RZ, RZ, R161 ;  /* 0x000000ffffa07224 */ /* 0x000fe200078e00a1 */
[----:B------:R-:W4:Y:S04]  /*6cf0*/  LDL.LU.64 R194, [R1+0x50] ;  /* 0x0000500001c27983 */ /* 0x000f280000300a00 */
[----:B------:R-:W4:Y:S01]  /*6d00*/  LDL.LU.64 R198, [R1+0x70] ;  /* 0x0000700001c67983 */ /* 0x000f220000300a00 */
[----:B------:R-:W-:Y:S01]  /*6d10*/  MOV R161, R162 ;  /* 0x000000a200a17202 */ /* 0x000fe20000000f00 */
[----:B------:R-:W-:-:S02]  /*6d20*/  IMAD.MOV.U32 R162, RZ, RZ, R163 ;  /* 0x000000ffffa27224 */ /* 0x000fc400078e00a3 */
[----:B------:R-:W4:Y:S04]  /*6d30*/  LDL.LU.64 R224, [R1+0xa0] ;  /* 0x0000a00001e07983 */ /* 0x000f280000300a00 */
[----:B------:R-:W4:Y:S04]  /*6d40*/  LDL.LU.64 R200, [R1+0xc8] ;  /* 0x0000c80001c87983 */ /* 0x000f280000300a00 */
[----:B------:R-:W4:Y:S04]  /*6d50*/  LDL.LU.64 R202, [R1+0xf8] ;  /* 0x0000f80001ca7983 */ /* 0x000f280000300a00 */
[----:B------:R-:W4:Y:S04]  /*6d60*/  LDL.LU.64 R204, [R1+0x120] ;  /* 0x0001200001cc7983 */ /* 0x000f280000300a00 */
[----:B------:R-:W4:Y:S04]  /*6d70*/  LDL.LU.64 R206, [R1+0x148] ;  /* 0x0001480001ce7983 */ /* 0x000f280000300a00 */
[----:B------:R-:W4:Y:S01]  /*6d80*/  LDL.LU.64 R232, [R1+0x168] ;  /* 0x0001680001e87983 */ /* 0x000f220000300a00 */
[----:B------:R-:W-:-:S02]  /*6d90*/  IMAD.MOV.U32 R180, RZ, RZ, R168 ;  /* 0x000000ffffb47224 */ /* 0x000fc400078e00a8 */
[----:B------:R-:W-:Y:S01]  /*6da0*/  IMAD.MOV.U32 R168, RZ, RZ, R169 ;  /* 0x000000ffffa87224 */ /* 0x000fe200078e00a9 */
[----:B------:R-:W4:Y:S04]  /*6db0*/  LDL.LU.64 R210, [R1+0x8] ;  /* 0x0000080001d27983 */ /* 0x000f280000300a00 */
[----:B------:R-:W4:Y:S04]  /*6dc0*/  LDL.LU.64 R212, [R1+0x48] ;  /* 0x0000480001d47983 */ /* 0x000f280000300a00 */
[----:B------:R-:W4:Y:S04]  /*6dd0*/  LDL.LU.64 R214, [R1+0x68] ;  /* 0x0000680001d67983 */ /* 0x000f280000300a00 */
[----:B------:R-:W4:Y:S04]  /*6de0*/  LDL.LU.64 R216, [R1+0x98] ;  /* 0x0000980001d87983 */ /* 0x000f280000300a00 */
[----:B------:R-:W4:Y:S04]  /*6df0*/  LDL.LU.64 R218, [R1+0xc0] ;  /* 0x0000c00001da7983 */ /* 0x000f280000300a00 */
[----:B------:R-:W4:Y:S04]  /*6e00*/  LDL.LU.64 R228, [R1+0xf0] ;  /* 0x0000f00001e47983 */ /* 0x000f280000300a00 */
[----:B------:R-:W4:Y:S01]  /*6e10*/  LDL.LU.64 R226, [R1+0x118] ;  /* 0x0001180001e27983 */ /* 0x000f220000300a00 */
[----:B---3--:R-:W-:-:S02]  /*6e20*/  IMAD.MOV.U32 R169, RZ, RZ, R172 ;  /* 0x000000ffffa97224 */ /* 0x008fc400078e00ac */
[----:B------:R-:W-:Y:S02]  /*6e30*/  IMAD.MOV.U32 R172, RZ, RZ, R173 ;  /* 0x000000ffffac7224 */ /* 0x000fe400078e00ad */
[----:B--2---:R-:W-:Y:S02]  /*6e40*/  IMAD.MOV.U32 R173, RZ, RZ, R176 ;  /* 0x000000ffffad7224 */ /* 0x004fe400078e00b0 */
[----:B------:R-:W-:Y:S02]  /*6e50*/  IMAD.MOV.U32 R176, RZ, RZ, R177 ;  /* 0x000000ffffb07224 */ /* 0x000fe400078e00b1 */
[----:B----4-:R-:W-:Y:S01]  /*6e60*/  IMAD.MOV.U32 R177, RZ, RZ, R178 ;  /* 0x000000ffffb17224 */ /* 0x010fe200078e00b2 */
[----:B------:R-:W-:Y:S01]  /*6e70*/  MOV R178, R195 ;  /* 0x000000c300b27202 */ /* 0x000fe20000000f00 */
[----:B------:R-:W-:Y:S01]  /*6e80*/  IMAD.MOV.U32 R196, RZ, RZ, R224 ;  /* 0x000000ffffc47224 */ /* 0x000fe200078e00e0 */
[----:B------:R-:W-:Y:S02]  /*6e90*/  MOV R195, R225 ;  /* 0x000000e100c37202 */ /* 0x000fe40000000f00 */
[----:B------:R-:W2:Y:S04]  /*6ea0*/  LDL.LU.64 R224, [R1+0x140] ;  /* 0x0001400001e07983 */ /* 0x000ea80000300a00 */
[----:B-1----:R-:W3:Y:S01]  /*6eb0*/  LDL.LU.64 R184, [R1+0x40] ;  /* 0x0000400001b87983 */ /* 0x002ee20000300a00 */
[----:B------:R-:W-:-:S02]  /*6ec0*/  MOV R187, R166 ;  /* 0x000000a600bb7202 */ /* 0x000fc40000000f00 */
[----:B------:R-:W-:Y:S02]  /*6ed0*/  MOV R166, R170 ;  /* 0x000000aa00a67202 */ /* 0x000fe40000000f00 */
[----:B------:R-:W-:Y:S02]  /*6ee0*/  MOV R170, R174 ;  /* 0x000000ae00aa7202 */ /* 0x000fe40000000f00 */
[----:B------:R-:W-:Y:S01]  /*6ef0*/  MOV R174, R192 ;  /* 0x000000c000ae7202 */ /* 0x000fe20000000f00 */
[----:B------:R-:W-:Y:S02]  /*6f00*/  IMAD.MOV.U32 R192, RZ, RZ, R194 ;  /* 0x000000ffffc07224 */ /* 0x000fe400078e00c2 */
[----:B------:R-:W-:Y:S02]  /*6f10*/  IMAD.MOV.U32 R194, RZ, RZ, R198 ;  /* 0x000000ffffc27224 */ /* 0x000fe400078e00c6 */
[----:B------:R-:W-:Y:S02]  /*6f20*/  IMAD.MOV.U32 R198, RZ, RZ, R200 ;  /* 0x000000ffffc67224 */ /* 0x000fe400078e00c8 */
[----:B------:R-:W-:-:S02]  /*6f30*/  IMAD.MOV.U32 R200, RZ, RZ, R202 ;  /* 0x000000ffffc87224 */ /* 0x000fc400078e00ca */
[----:B------:R-:W-:Y:S02]  /*6f40*/  IMAD.MOV.U32 R197, RZ, RZ, R201 ;  /* 0x000000ffffc57224 */ /* 0x000fe400078e00c9 */
[----:B------:R-:W-:Y:S02]  /*6f50*/  IMAD.MOV.U32 R202, RZ, RZ, R204 ;  /* 0x000000ffffca7224 */ /* 0x000fe400078e00cc */
[----:B------:R-:W-:Y:S02]  /*6f60*/  IMAD.MOV.U32 R201, RZ, RZ, R205 ;  /* 0x000000ffffc97224 */ /* 0x000fe400078e00cd */
[----:B------:R-:W-:Y:S02]  /*6f70*/  IMAD.MOV.U32 R204, RZ, RZ, R206 ;  /* 0x000000ffffcc7224 */ /* 0x000fe400078e00ce */
[----:B------:R-:W-:Y:S02]  /*6f80*/  IMAD.MOV.U32 R206, RZ, RZ, R232 ;  /* 0x000000ffffce7224 */ /* 0x000fe400078e00e8 */
[----:B------:R-:W-:-:S02]  /*6f90*/  IMAD.MOV.U32 R205, RZ, RZ, R233 ;  /* 0x000000ffffcd7224 */ /* 0x000fc400078e00e9 */
[----:B------:R-:W4:Y:S04]  /*6fa0*/  LDL.LU.64 R232, [R1+0x60] ;  /* 0x0000600001e87983 */ /* 0x000f280000300a00 */
[----:B------:R-:W4:Y:S04]  /*6fb0*/  LDL.LU.64 R234, [R1+0x90] ;  /* 0x0000900001ea7983 */ /* 0x000f280000300a00 */
[----:B------:R-:W4:Y:S04]  /*6fc0*/  LDL.LU.64 R236, [R1+0xb8] ;  /* 0x0000b80001ec7983 */ /* 0x000f280000300a00 */
[----:B------:R-:W4:Y:S04]  /*6fd0*/  LDL.LU.64 R238, [R1+0xe8] ;  /* 0x0000e80001ee7983 */ /* 0x000f280000300a00 */
[----:B------:R-:W4:Y:S04]  /*6fe0*/  LDL.LU.64 R240, [R1+0x110] ;  /* 0x0001100001f07983 */ /* 0x000f280000300a00 */
[----:B------:R-:W4:Y:S04]  /*6ff0*/  LDL.LU.64 R248, [R1+0x18] ;  /* 0x0000180001f87983 */ /* 0x000f280000300a00 */
[----:B------:R-:W4:Y:S04]  /*7000*/  LDL.LU.64 R10, [R1+0x58] ;  /* 0x00005800010a7983 */ /* 0x000f280000300a00 */
[----:B------:R-:W4:Y:S04]  /*7010*/  LDL.LU.64 R8, [R1] ;  /* 0x0000000001087983 */ /* 0x000f280000300a00 */
[----:B------:R-:W4:Y:S04]  /*7020*/  LDL.LU.64 R6, [R1+0xe0] ;  /* 0x0000e00001067983 */ /* 0x000f280000300a00 */
[----:B------:R-:W4:Y:S01]  /*7030*/  LDL.LU.64 R4, [R1+0x10] ;  /* 0x0000100001047983 */ /* 0x000f220000300a00 */
[----:B------:R-:W-:-:S02]  /*7040*/  IMAD.MOV.U32 R208, RZ, RZ, R210 ;  /* 0x000000ffffd07224 */ /* 0x000fc400078e00d2 */
[----:B------:R-:W-:Y:S01]  /*7050*/  IMAD.MOV.U32 R210, RZ, RZ, R212 ;  /* 0x000000ffffd27224 */ /* 0x000fe200078e00d4 */
[----:B------:R-:W4:Y:S01]  /*7060*/  LDL.LU.64 R188, [R1+0x20] ;  /* 0x0000200001bc7983 */ /* 0x000f220000300a00 */
[----:B------:R-:W-:Y:S02]  /*7070*/  IMAD.MOV.U32 R212, RZ, RZ, R214 ;  /* 0x000000ffffd47224 */ /* 0x000fe400078e00d6 */
[----:B------:R-:W-:Y:S02]  /*7080*/  IMAD.MOV.U32 R209, RZ, RZ, R213 ;  /* 0x000000ffffd17224 */ /* 0x000fe400078e00d5 */
[----:B------:R-:W-:Y:S02]  /*7090*/  IMAD.MOV.U32 R214, RZ, RZ, R216 ;  /* 0x000000ffffd67224 */ /* 0x000fe400078e00d8 */
[----:B------:R-:W-:Y:S02]  /*70a0*/  IMAD.MOV.U32 R213, RZ, RZ, R217 ;  /* 0x000000ffffd57224 */ /* 0x000fe400078e00d9 */
[----:B------:R-:W-:-:S02]  /*70b0*/  IMAD.MOV.U32 R216, RZ, RZ, R218 ;  /* 0x000000ffffd87224 */ /* 0x000fc400078e00da */
[----:B------:R-:W-:Y:S02]  /*70c0*/  IMAD.MOV.U32 R218, RZ, RZ, R228 ;  /* 0x000000ffffda7224 */ /* 0x000fe400078e00e4 */
[----:B------:R-:W-:Y:S02]  /*70d0*/  IMAD.MOV.U32 R217, RZ, RZ, R229 ;  /* 0x000000ffffd97224 */ /* 0x000fe400078e00e5 */
[----:B---3--:R-:W-:Y:S01]  /*70e0*/  IMAD.MOV.U32 R229, RZ, RZ, R184 ;  /* 0x000000ffffe57224 */ /* 0x008fe200078e00b8 */
[----:B------:R-:W-:Y:S02]  /*70f0*/  MOV R228, R185 ;  /* 0x000000b900e47202 */ /* 0x000fe40000000f00 */
[----:B------:R-:W3:Y:S04]  /*7100*/  LDL.LU.64 R184, [R1+0x28] ;  /* 0x0000280001b87983 */ /* 0x000ee80000300a00 */
[----:B------:R-:W3:Y:S01]  /*7110*/  LDL.LU.64 R2, [R1+0x30] ;  /* 0x0000300001027983 */ /* 0x000ee20000300a00 */
[----:B--2---:R-:W-:-:S03]  /*7120*/  IMAD.MOV.U32 R223, RZ, RZ, R224 ;  /* 0x000000ffffdf7224 */ /* 0x004fc600078e00e0 */
[----:B------:R-:W2:Y:S01]  /*7130*/  LDL.LU.64 R14, [R1+0x38] ;  /* 0x00003800010e7983 */ /* 0x000ea20000300a00 */
[----:B------:R-:W-:Y:S01]  /*7140*/  IMAD.MOV.U32 R221, RZ, RZ, R225 ;  /* 0x000000ffffdd7224 */ /* 0x000fe200078e00e1 */
[----:B------:R-:W-:Y:S01]  /*7150*/  MOV R224, R231 ;  /* 0x000000e700e07202 */ /* 0x000fe20000000f00 */
[----:B------:R-:W-:Y:S01]  /*7160*/  IMAD.MOV.U32 R225, RZ, RZ, R230 ;  /* 0x000000ffffe17224 */ /* 0x000fe200078e00e6 */
[----:B------:R-:W2:Y:S01]  /*7170*/  LDL.LU.64 R12, [R1+0x88] ;  /* 0x00008800010c7983 */ /* 0x000ea20000300a00 */
[----:B------:R-:W-:Y:S02]  /*7180*/  IMAD.MOV.U32 R163, RZ, RZ, R164 ;  /* 0x000000ffffa37224 */ /* 0x000fe400078e00a4 */
[----:B------:R-:W-:Y:S02]  /*7190*/  IMAD.MOV.U32 R164, RZ, RZ, R165 ;  /* 0x000000ffffa47224 */ /* 0x000fe400078e00a5 */
[----:B------:R-:W-:Y:S02]  /*71a0*/  IMAD.MOV.U32 R165, RZ, RZ, R167 ;  /* 0x000000ffffa57224 */ /* 0x000fe400078e00a7 */
[----:B------:R-:W-:-:S02]  /*71b0*/  IMAD.MOV.U32 R167, RZ, RZ, R171 ;  /* 0x000000ffffa77224 */ /* 0x000fc400078e00ab */
[----:B----4-:R-:W-:Y:S02]  /*71c0*/  IMAD.MOV.U32 R231, RZ, RZ, R232 ;  /* 0x000000ffffe77224 */ /* 0x010fe400078e00e8 */
[----:B------:R-:W-:Y:S02]  /*71d0*/  IMAD.MOV.U32 R230, RZ, RZ, R233 ;  /* 0x000000ffffe67224 */ /* 0x000fe400078e00e9 */
[----:B------:R-:W-:Y:S01]  /*71e0*/  IMAD.MOV.U32 R233, RZ, RZ, R234 ;  /* 0x000000ffffe97224 */ /* 0x000fe200078e00ea */
[----:B------:R-:W-:Y:S01]  /*71f0*/  MOV R232, R235 ;  /* 0x000000eb00e87202 */ /* 0x000fe20000000f00 */
[----:B------:R-:W-:Y:S02]  /*7200*/  IMAD.MOV.U32 R235, RZ, RZ, R236 ;  /* 0x000000ffffeb7224 */ /* 0x000fe400078e00ec */
[----:B------:R-:W-:Y:S02]  /*7210*/  IMAD.MOV.U32 R234, RZ, RZ, R237 ;  /* 0x000000ffffea7224 */ /* 0x000fe400078e00ed */
[----:B------:R-:W-:Y:S01]  /*7220*/  IMAD.MOV.U32 R237, RZ, RZ, R238 ;  /* 0x000000ffffed7224 */ /* 0x000fe200078e00ee */
[----:B------:R-:W-:Y:S01]  /*7230*/  MOV R236, R239 ;  /* 0x000000ef00ec7202 */ /* 0x000fe20000000f00 */
[----:B------:R-:W-:-:S02]  /*7240*/  IMAD.MOV.U32 R171, RZ, RZ, R175 ;  /* 0x000000ffffab7224 */ /* 0x000fc400078e00af */
[----:B------:R-:W-:Y:S01]  /*7250*/  IMAD.MOV.U32 R239, RZ, RZ, R240 ;  /* 0x000000ffffef7224 */ /* 0x000fe200078e00f0 */
[----:B------:R-:W-:Y:S01]  /*7260*/  MOV R240, R243 ;  /* 0x000000f300f07202 */ /* 0x000fe20000000f00 */
[----:B------:R-:W-:Y:S02]  /*7270*/  IMAD.MOV.U32 R238, RZ, RZ, R241 ;  /* 0x000000ffffee7224 */ /* 0x000fe400078e00f1 */
[----:B------:R-:W-:Y:S02]  /*7280*/  IMAD.MOV.U32 R241, RZ, RZ, R242 ;  /* 0x000000fffff17224 */ /* 0x000fe400078e00f2 */
[----:B------:R-:W-:Y:S02]  /*7290*/  IMAD.MOV.U32 R175, RZ, RZ, R193 ;  /* 0x000000ffffaf7224 */ /* 0x000fe400078e00c1 */
[----:B------:R-:W-:Y:S01]  /*72a0*/  IMAD.MOV.U32 R243, RZ, RZ, R244 ;  /* 0x000000fffff37224 */ /* 0x000fe200078e00f4 */
[----:B------:R-:W-:Y:S01]  /*72b0*/  MOV R244, R247 ;  /* 0x000000f700f47202 */ /* 0x000fe20000000f00 */
[----:B------:R-:W-:-:S02]  /*72c0*/  IMAD.MOV.U32 R242, RZ, RZ, R245 ;  /* 0x000000fffff27224 */ /* 0x000fc400078e00f5 */
[----:B------:R-:W-:Y:S01]  /*72d0*/  IMAD.MOV.U32 R193, RZ, RZ, R199 ;  /* 0x000000ffffc17224 */ /* 0x000fe200078e00c7 */
[----:B------:R-:W-:Y:S01]  /*72e0*/  MOV R199, R203 ;  /* 0x000000cb00c77202 */ /* 0x000fe20000000f00 */
        /* <DEDUP_REMOVED lines=8> */
[----:B------:R-:W4:Y:S01]  /*7370*/  LDL.LU.64 R10, [R1+0x80] ;  /* 0x00008000010a7983 */ /* 0x000f220000300a00 */
[----:B------:R-:W-:Y:S01]  /*7380*/  MOV R215, R219 ;  /* 0x000000db00d77202 */ /* 0x000fe20000000f00 */
[----:B------:R-:W-:Y:S01]  /*7390*/  IMAD.MOV.U32 R220, RZ, RZ, R226 ;  /* 0x000000ffffdc7224 */ /* 0x000fe200078e00e2 */
[----:B------:R-:W-:Y:S01]  /*73a0*/  MOV R219, R227 ;  /* 0x000000e300db7202 */ /* 0x000fe20000000f00 */
[----:B------:R-:W-:-:S02]  /*73b0*/  IMAD.MOV.U32 R227, RZ, RZ, R250 ;  /* 0x000000ffffe37224 */ /* 0x000fc400078e00fa */
[----:B------:R-:W-:Y:S02]  /*73c0*/  IMAD.MOV.U32 R226, RZ, RZ, R251 ;  /* 0x000000ffffe27224 */ /* 0x000fe400078e00fb */
[----:B------:R-:W-:Y:S02]  /*73d0*/  IMAD.MOV.U32 R251, RZ, RZ, R8 ;  /* 0x000000fffffb7224 */ /* 0x000fe400078e0008 */
[----:B------:R-:W-:Y:S02]  /*73e0*/  IMAD.MOV.U32 R250, RZ, RZ, R9 ;  /* 0x000000fffffa7224 */ /* 0x000fe400078e0009 */
[----:B------:R-:W4:Y:S01]  /*73f0*/  LDL.LU.64 R8, [R1+0x310] ;  /* 0x0003100001087983 */ /* 0x000f220000300a00 */
[----:B------:R-:W-:-:S03]  /*7400*/  IMAD.MOV.U32 R252, RZ, RZ, R7 ;  /* 0x000000fffffc7224 */ /* 0x000fc600078e0007 */
[----:B------:R1:W-:Y:S04]  /*7410*/  STL [R1], R6 ;  /* 0x0000000601007387 */ /* 0x0003e80000100800 */
[----:B-1----:R-:W4:Y:S04]  /*7420*/  LDL.LU.64 R6, [R1+0x348] ;  /* 0x0003480001067983 */ /* 0x002f280000300a00 */
[----:B------:R1:W-:Y:S04]  /*7430*/  STL [R1+0x8], R4 ;  /* 0x0000080401007387 */ /* 0x0003e80000100800 */
[----:B------:R-:W4:Y:S01]  /*7440*/  LDL.LU.64 R18, [R1+0x380] ;  /* 0x0003800001127983 */ /* 0x000f220000300a00 */
[----:B-1----:R-:W-:-:S05]  /*7450*/  MOV R4, R5 ;  /* 0x0000000500047202 */ /* 0x002fca0000000f00 */
[----:B------:R1:W-:Y:S04]  /*7460*/  STL [R1+0x4], R4 ;  /* 0x0000040401007387 */ /* 0x0003e80000100800 */
[----:B------:R-:W-:Y:S04]  /*7470*/  STL [R1+0x10], R182 ;  /* 0x000010b601007387 */ /* 0x000fe80000100800 */
[----:B------:R-:W-:Y:S04]  /*7480*/  STL [R1+0xc], R183 ;  /* 0x00000cb701007387 */ /* 0x000fe80000100800 */
[----:B------:R-:W4:Y:S04]  /*7490*/  LDL.LU.64 R16, [R1+0x3b0] ;  /* 0x0003b00001107983 */ /* 0x000f280000300a00 */
[----:B------:R-:W-:Y:S04]  /*74a0*/  STL [R1+0x18], R190 ;  /* 0x000018be01007387 */ /* 0x000fe80000100800 */
[----:B------:R-:W-:Y:S04]  /*74b0*/  STL [R1+0x14], R191 ;  /* 0x000014bf01007387 */ /* 0x000fe80000100800 */
[----:B-1----:R-:W4:Y:S01]  /*74c0*/  LDL.LU.64 R4, [R1+0x3d0] ;  /* 0x0003d00001047983 */ /* 0x002f220000300a00 */
[----:B------:R-:W-:-:S03]  /*74d0*/  IMAD.MOV.U32 R20, RZ, RZ, R189 ;  /* 0x000000ffff147224 */ /* 0x000fc600078e00bd */
[----:B------:R1:W-:Y:S04]  /*74e0*/  STL [R1+0x20], R188 ;  /* 0x000020bc01007387 */ /* 0x0003e80000100800 */
[----:B-1----:R-:W4:Y:S04]  /*74f0*/  LDL.LU.64 R188, [R1+0x3f0] ;  /* 0x0003f00001bc7983 */ /* 0x002f280000300a00 */
[----:B------:R1:W-:Y:S04]  /*7500*/  STL [R1+0x1c], R20 ;  /* 0x00001c1401007387 */ /* 0x0003e80000100800 */
[----:B---3--:R3:W-:Y:S01]  /*7510*/  STL [R1+0x28], R184 ;  /* 0x000028b801007387 */ /* 0x0087e20000100800 */
[----:B-1----:R-:W-:-:S03]  /*7520*/  IMAD.MOV.U32 R20, RZ, RZ, R185 ;  /* 0x000000ffff147224 */ /* 0x002fc600078e00b9 */
[----:B---3--:R-:W3:Y:S04]  /*7530*/  LDL.LU.64 R184, [R1+0x400] ;  /* 0x0004000001b87983 */ /* 0x008ee80000300a00 */
[----:B------:R1:W-:Y:S04]  /*7540*/  STL [R1+0x24], R20 ;  /* 0x0000241401007387 */ /* 0x0003e80000100800 */
[----:B------:R2:W-:Y:S01]  /*7550*/  STL [R1+0x30], R2 ;  /* 0x0000300201007387 */ /* 0x0005e20000100800 */
[----:B-1----:R-:W-:-:S03]  /*7560*/  IMAD.MOV.U32 R20, RZ, RZ, R3 ;  /* 0x000000ffff147224 */ /* 0x002fc600078e0003 */
[----:B--2---:R-:W2:Y:S04]  /*7570*/  LDL.LU.64 R2, [R1+0x408] ;  /* 0x0004080001027983 */ /* 0x004ea80000300a00 */
[----:B------:R1:W-:Y:S04]  /*7580*/  STL [R1+0x2c], R20 ;  /* 0x00002c1401007387 */ /* 0x0003e80000100800 */
[----:B------:R1:W-:Y:S02]  /*7590*/  STL [R1+0x38], R14 ;  /* 0x0000380e01007387 */ /* 0x0003e40000100800 */
[----:B-1----:R-:W-:-:S02]  /*75a0*/  MOV R20, R15 ;  /* 0x0000000f00147202 */ /* 0x002fc40000000f00 */
[----:B------:R-:W2:Y:S04]  /*75b0*/  LDL.LU.64 R14, [R1+0x2d8] ;  /* 0x0002d800010e7983 */ /* 0x000ea80000300a00 */
[----:B------:R1:W-:Y:S04]  /*75c0*/  STL [R1+0x34], R20 ;  /* 0x0000341401007387 */ /* 0x0003e80000100800 */
[----:B------:R1:W-:Y:S02]  /*75d0*/  STL [R1+0x40], R12 ;  /* 0x0000400c01007387 */ /* 0x0003e40000100800 */
[----:B-1----:R-:W-:-:S02]  /*75e0*/  IMAD.MOV.U32 R20, RZ, RZ, R13 ;  /* 0x000000ffff147224 */ /* 0x002fc400078e000d */
[----:B------:R-:W2:Y:S04]  /*75f0*/  LDL.LU.64 R12, [R1+0x308] ;  /* 0x00030800010c7983 */ /* 0x000ea80000300a00 */
[----:B------:R1:W-:Y:S04]  /*7600*/  STL [R1+0x3c], R20 ;  /* 0x00003c1401007387 */ /* 0x0003e80000100800 */
[----:B----4-:R4:W-:Y:S01]  /*7610*/  STL [R1+0x48], R10 ;  /* 0x0000480a01007387 */ /* 0x0109e20000100800 */
[----:B-1----:R-:W-:-:S03]  /*7620*/  IMAD.MOV.U32 R20, RZ, RZ, R11 ;  /* 0x000000ffff147224 */ /* 0x002fc600078e000b */
[----:B----4-:R-:W4:Y:S04]  /*7630*/  LDL.LU.64 R10, [R1+0x340] ;  /* 0x00034000010a7983 */ /* 0x010f280000300a00 */
[----:B------:R1:W-:Y:S04]  /*7640*/  STL [R1+0x44], R20 ;  /* 0x0000441401007387 */ /* 0x0003e80000100800 */
[----:B------:R1:W-:Y:S02]  /*7650*/  STL [R1+0x50], R8 ;  /* 0x0000500801007387 */ /* 0x0003e40000100800 */
[----:B-1----:R-:W-:-:S02]  /*7660*/  IMAD.MOV.U32 R20, RZ, RZ, R9 ;  /* 0x000000ffff147224 */ /* 0x002fc400078e0009 */
[----:B------:R-:W4:Y:S04]  /*7670*/  LDL.LU.64 R8, [R1+0x378] ;  /* 0x0003780001087983 */ /* 0x000f280000300a00 */
[----:B------:R1:W-:Y:S04]  /*7680*/  STL [R1+0x4c], R20 ;  /* 0x00004c1401007387 */ /* 0x0003e80000100800 */
[----:B------:R1:W-:Y:S02]  /*7690*/  STL [R1+0x58], R6 ;  /* 0x0000580601007387 */ /* 0x0003e40000100800 */
[----:B-1----:R-:W-:-:S02]  /*76a0*/  MOV R20, R7 ;  /* 0x0000000700147202 */ /* 0x002fc40000000f00 */
[----:B------:R-:W4:Y:S04]  /*76b0*/  LDL.LU.64 R6, [R1+0x3a8] ;  /* 0x0003a80001067983 */ /* 0x000f280000300a00 */
[----:B------:R1:W-:Y:S04]  /*76c0*/  STL [R1+0x54], R20 ;  /* 0x0000541401007387 */ /* 0x0003e80000100800 */
[----:B------:R1:W-:Y:S02]  /*76d0*/  STL [R1+0x60], R18 ;  /* 0x0000601201007387 */ /* 0x0003e40000100800 */
[----:B-1----:R-:W-:-:S02]  /*76e0*/  IMAD.MOV.U32 R20, RZ, RZ, R19 ;  /* 0x000000ffff147224 */ /* 0x002fc400078e0013 */
        /* <DEDUP_REMOVED lines=14> */
[----:B---3--:R3:W-:Y:S01]  /*77d0*/  STL [R1+0x80], R184 ;  /* 0x000080b801007387 */ /* 0x0087e20000100800 */
[----:B-1----:R-:W-:-:S03]  /*77e0*/  IMAD.MOV.U32 R20, RZ, RZ, R185 ;  /* 0x000000ffff147224 */ /* 0x002fc600078e00b9 */
[----:B---3--:R-:W3:Y:S04]  /*77f0*/  LDL.LU.64 R184, [R1+0x2d0] ;  /* 0x0002d00001b87983 */ /* 0x008ee80000300a00 */
[----:B------:R1:W-:Y:S04]  /*7800*/  STL [R1+0x7c], R20 ;  /* 0x00007c1401007387 */ /* 0x0003e80000100800 */
[----:B--2---:R2:W-:Y:S01]  /*7810*/  STL [R1+0x88], R2 ;  /* 0x0000880201007387 */ /* 0x0045e20000100800 */
[----:B-1----:R-:W-:-:S03]  /*7820*/  IMAD.MOV.U32 R20, RZ, RZ, R3 ;  /* 0x000000ffff147224 */ /* 0x002fc600078e0003 */
[----:B--2---:R-:W2:Y:S04]  /*7830*/  LDL.LU.64 R2, [R1+0x300] ;  /* 0x0003000001027983 */ /* 0x004ea80000300a00 */
[----:B------:R1:W-:Y:S04]  /*7840*/  STL [R1+0x84], R20 ;  /* 0x0000841401007387 */ /* 0x0003e80000100800 */
[----:B------:R1:W-:Y:S02]  /*7850*/  STL [R1+0x90], R14 ;  /* 0x0000900e01007387 */ /* 0x0003e40000100800 */
[----:B-1----:R-:W-:-:S02]  /*7860*/  IMAD.MOV.U32 R20, RZ, RZ, R15 ;  /* 0x000000ffff147224 */ /* 0x002fc400078e000f */
[----:B------:R-:W2:Y:S04]  /*7870*/  LDL.LU.64 R14, [R1+0x338] ;  /* 0x00033800010e7983 */ /* 0x000ea80000300a00 */
[----:B------:R1:W-:Y:S04]  /*7880*/  STL [R1+0x8c], R20 ;  /* 0x00008c1401007387 */ /* 0x0003e80000100800 */
[----:B------:R1:W-:Y:S02]  /*7890*/  STL [R1+0x98], R12 ;  /* 0x0000980c01007387 */ /* 0x0003e40000100800 */
[----:B-1----:R-:W-:-:S02]  /*78a0*/  MOV R20, R13 ;  /* 0x0000000d00147202 */ /* 0x002fc40000000f00 */
        /* <DEDUP_REMOVED lines=18> */
[----:B------:R1:W-:Y:S04]  /*79d0*/  STL [R1+0xc0], R16 ;  /* 0x0000c01001007387 */ /* 0x0003e80000100800 */
[----:B-1----:R-:W4:Y:S01]  /*79e0*/  LDL.LU.64 R20, [R1+0x290] ;  /* 0x0002900001147983 */ /* 0x002f220000300a00 */
[----:B------:R-:W-:-:S05]  /*79f0*/  IMAD.MOV.U32 R16, RZ, RZ, R17 ;  /* 0x000000ffff107224 */ /* 0x000fca00078e0011 */
[----:B------:R1:W-:Y:S04]  /*7a00*/  STL [R1+0xbc], R16 ;  /* 0x0000bc1001007387 */ /* 0x0003e80000100800 */
[----:B------:R1:W-:Y:S02]  /*7a10*/  STL [R1+0xc8], R4 ;  /* 0x0000c80401007387 */ /* 0x0003e40000100800 */
[----:B-1----:R-:W-:Y:S02]  /*7a20*/  IMAD.MOV.U32 R16, RZ, RZ, R5 ;  /* 0x000000ffff107224 */ /* 0x002fe400078e0005 */
[----:B------:R-:W4:Y:S04]  /*7a30*/  LDL.LU.64 R4, [R1+0x2c0] ;  /* 0x0002c00001047983 */ /* 0x000f280000300a00 */
[----:B------:R1:W-:Y:S04]  /*7a40*/  STL [R1+0xc4], R16 ;  /* 0x0000c41001007387 */ /* 0x0003e80000100800 */
[----:B------:R1:W-:Y:S02]  /*7a50*/  STL [R1+0xd0], R188 ;  /* 0x0000d0bc01007387 */ /* 0x0003e40000100800 */
[----:B-1----:R-:W-:-:S02]  /*7a60*/  IMAD.MOV.U32 R16, RZ, RZ, R189 ;  /* 0x000000ffff107224 */ /* 0x002fc400078e00bd */
[----:B------:R-:W4:Y:S04]  /*7a70*/  LDL.LU.64 R188, [R1+0x2f8] ;  /* 0x0002f80001bc7983 */ /* 0x000f280000300a00 */
[----:B------:R1:W-:Y:S04]  /*7a80*/  STL [R1+0xcc], R16 ;  /* 0x0000cc1001007387 */ /* 0x0003e80000100800 */
[----:B---3--:R3:W-:Y:S01]  /*7a90*/  STL [R1+0xd8], R184 ;  /* 0x0000d8b801007387 */ /* 0x0087e20000100800 */
[----:B-1----:R-:W-:-:S03]  /*7aa0*/  MOV R16, R185 ;  /* 0x000000b900107202 */ /* 0x002fc60000000f00 */
[----:B---3--:R-:W3:Y:S04]  /*7ab0*/  LDL.LU.64 R184, [R1+0x330] ;  /* 0x0003300001b87983 */ /* 0x008ee80000300a00 */
[----:B------:R1:W-:Y:S04]  /*7ac0*/  STL [R1+0xd4], R16 ;  /* 0x0000d41001007387 */ /* 0x0003e80000100800 */
[----:B--2---:R2:W-:Y:S01]  /*7ad0*/  STL [R1+0xe0], R2 ;  /* 0x0000e00201007387 */ /* 0x0045e20000100800 */
[----:B-1----:R-:W-:-:S03]  /*7ae0*/  IMAD.MOV.U32 R16, RZ, RZ, R3 ;  /* 0x000000ffff107224 */ /* 0x002fc600078e0003 */
[----:B--2---:R-:W2:Y:S04]  /*7af0*/  LDL.LU.64 R2, [R1+0x368] ;  /* 0x0003680001027983 */ /* 0x004ea80000300a00 */
[----:B------:R1:W-:Y:S04]  /*7b00*/  STL [R1+0xdc], R16 ;  /* 0x0000dc1001007387 */ /* 0x0003e80000100800 */
[----:B------:R1:W-:Y:S04]  /*7b10*/  STL [R1+0xe8], R14 ;  /* 0x0000e80e01007387 */ /* 0x0003e80000100800 */
[----:B-1----:R-:W2:Y:S01]  /*7b20*/  LDL.LU.64 R16, [R1+0x398] ;  /* 0x0003980001107983 */ /* 0x002ea20000300a00 */
[----:B------:R-:W-:-:S05]  /*7b30*/  IMAD.MOV.U32 R14, RZ, RZ, R15 ;  /* 0x000000ffff0e7224 */ /* 0x000fca00078e000f */
[----:B------:R1:W-:Y:S04]  /*7b40*/  STL [R1+0xe4], R14 ;  /* 0x0000e40e01007387 */ /* 0x0003e80000100800 */
[----:B------:R1:W-:Y:S04]  /*7b50*/  STL [R1+0xf0], R12 ;  /* 0x0000f00c01007387 */ /* 0x0003e80000100800 */
[----:B-1----:R-:W2:Y:S01]  /*7b60*/  LDL.LU.64 R14, [R1+0x3b8] ;  /* 0x0003b800010e7983 */ /* 0x002ea20000300a00 */
[----:B------:R-:W-:-:S05]  /*7b70*/  IMAD.MOV.U32 R12, RZ, RZ, R13 ;  /* 0x000000ffff0c7224 */ /* 0x000fca00078e000d */
[----:B------:R1:W-:Y:S04]  /*7b80*/  STL [R1+0xec], R12 ;  /* 0x0000ec0c01007387 */ /* 0x0003e80000100800 */
[----:B----4-:R4:W-:Y:S04]  /*7b90*/  STL [R1+0xf8], R10 ;  /* 0x0000f80a01007387 */ /* 0x0109e80000100800 */
[----:B-1----:R-:W2:Y:S01]  /*7ba0*/  LDL.LU.64 R12, [R1+0x250] ;  /* 0x00025000010c7983 */ /* 0x002ea20000300a00 */
[----:B----4-:R-:W-:-:S03]  /*7bb0*/  MOV R10, R11 ;  /* 0x0000000b000a7202 */ /* 0x010fc60000000f00 */
[----:B------:R1:W-:Y:S04]  /*7bc0*/  STL [R1+0x100], R8 ;  /* 0x0001000801007387 */ /* 0x0003e80000100800 */
[----:B------:R4:W-:Y:S01]  /*7bd0*/  STL [R1+0xf4], R10 ;  /* 0x0000f40a01007387 */ /* 0x0009e20000100800 */
        /* <DEDUP_REMOVED lines=10> */
[----:B------:R-:W-:Y:S04]  /*7c80*/  STL [R1+0x118], R20 ;  /* 0x0001181401007387 */ /* 0x000fe80000100800 */
[----:B------:R1:W-:Y:S04]  /*7c90*/  STL [R1+0x10c], R18 ;  /* 0x00010c1201007387 */ /* 0x0003e80000100800 */
[----:B-1----:R-:W4:Y:S01]  /*7ca0*/  LDL.LU.64 R18, [R1+0x2f0] ;  /* 0x0002f00001127983 */ /* 0x002f220000300a00 */
[----:B------:R-:W-:-:S03]  /*7cb0*/  MOV R20, R21 ;  /* 0x0000001500147202 */ /* 0x000fc60000000f00 */
[----:B------:R-:W-:Y:S04]  /*7cc0*/  STL [R1+0x120], R4 ;  /* 0x0001200401007387 */ /* 0x000fe80000100800 */
        /* <DEDUP_REMOVED lines=9> */
[----:B-1----:R-:W-:-:S03]  /*7d60*/  IMAD.MOV.U32 R20, RZ, RZ, R185 ;  /* 0x000000ffff147224 */ /* 0x002fc600078e00b9 */
[----:B---3--:R-:W3:Y:S04]  /*7d70*/  LDL.LU.64 R184, [R1+0x390] ;  /* 0x0003900001b87983 */ /* 0x008ee80000300a00 */
[----:B------:R1:W-:Y:S04]  /*7d80*/  STL [R1+0x12c], R20 ;  /* 0x00012c1401007387 */ /* 0x0003e80000100800 */
[----:B--2---:R2:W-:Y:S01]  /*7d90*/  STL [R1+0x138], R2 ;  /* 0x0001380201007387 */ /* 0x0045e20000100800 */
[----:B-1----:R-:W-:-:S03]  /*7da0*/  MOV R20, R3 ;  /* 0x0000000300147202 */ /* 0x002fc60000000f00 */
[----:B--2---:R-:W2:Y:S04]  /*7db0*/  LDL.LU.64 R2, [R1+0x230] ;  /* 0x0002300001027983 */ /* 0x004ea80000300a00 */
[----:B------:R1:W-:Y:S04]  /*7dc0*/  STL [R1+0x134], R20 ;  /* 0x0001341401007387 */ /* 0x0003e80000100800 */
[----:B------:R1:W-:Y:S02]  /*7dd0*/  STL [R1+0x140], R16 ;  /* 0x0001401001007387 */ /* 0x0003e40000100800 */
[----:B-1----:R-:W-:-:S02]  /*7de0*/  IMAD.MOV.U32 R20, RZ, RZ, R17 ;  /* 0x000000ffff147224 */ /* 0x002fc400078e0011 */
[----:B------:R-:W2:Y:S04]  /*7df0*/  LDL.LU.64 R16, [R1+0x248] ;  /* 0x0002480001107983 */ /* 0x000ea80000300a00 */
[----:B------:R-:W-:Y:S04]  /*7e00*/  STL [R1+0x13c], R20 ;  /* 0x00013c1401007387 */ /* 0x000fe80000100800 */
[----:B------:R1:W-:Y:S02]  /*7e10*/  STL [R1+0x148], R14 ;  /* 0x0001480e01007387 */ /* 0x0003e40000100800 */
[----:B-1----:R-:W-:-:S02]  /*7e20*/  IMAD.MOV.U32 R14, RZ, RZ, R15 ;  /* 0x000000ffff0e7224 */ /* 0x002fc400078e000f */
[----:B------:R1:W-:Y:S04]  /*7e30*/  STL [R1+0x150], R12 ;  /* 0x0001500c01007387 */ /* 0x0003e80000100800 */
[----:B------:R1:W-:Y:S02]  /*7e40*/  STL [R1+0x144], R14 ;  /* 0x0001440e01007387 */ /* 0x0003e40000100800 */
[----:B-1----:R-:W-:Y:S02]  /*7e50*/  IMAD.MOV.U32 R12, RZ, RZ, R13 ;  /* 0x000000ffff0c7224 */ /* 0x002fe400078e000d */
[----:B------:R-:W2:Y:S04]  /*7e60*/  LDL.LU.64 R14, [R1+0x260] ;  /* 0x00026000010e7983 */ /* 0x000ea80000300a00 */
[----:B----4-:R1:W-:Y:S04]  /*7e70*/  STL [R1+0x158], R10 ;  /* 0x0001580a01007387 */ /* 0x0103e80000100800 */
[----:B------:R4:W-:Y:S01]  /*7e80*/  STL [R1+0x14c], R12 ;  /* 0x00014c0c01007387 */ /* 0x0009e20000100800 */
[----:B-1----:R-:W-:-:S03]  /*7e90*/  MOV R10, R11 ;  /* 0x0000000b000a7202 */ /* 0x002fc60000000f00 */
        /* <DEDUP_REMOVED lines=11> */
[----:B-1----:R-:W4:Y:S04]  /*7f50*/  LDL.LU.64 R6, [R1+0x320] ;  /* 0x0003200001067983 */ /* 0x002f280000300a00 */
[----:B------:R-:W4:Y:S01]  /*7f60*/  LDL.LU.64 R20, [R1+0x358] ;  /* 0x0003580001147983 */ /* 0x000f220000300a00 */
[----:B------:R-:W-:-:S05]  /*7f70*/  IMAD.MOV.U32 R18, RZ, RZ, R19 ;  /* 0x000000ffff127224 */ /* 0x000fca00078e0013 */
[----:B------:R1:W-:Y:S04]  /*7f80*/  STL [R1+0x16c], R18 ;  /* 0x00016c1201007387 */ /* 0x0003e80000100800 */
[----:B------:R1:W-:Y:S02]  /*7f90*/  STL [R1+0x178], R4 ;  /* 0x0001780401007387 */ /* 0x0003e40000100800 */
[----:B-1----:R-:W-:Y:S02]  /*7fa0*/  MOV R18, R5 ;  /* 0x0000000500127202 */ /* 0x002fe40000000f00 */
[----:B------:R-:W4:Y:S04]  /*7fb0*/  LDL.LU.64 R4, [R1+0x240] ;  /* 0x0002400001047983 */ /* 0x000f280000300a00 */
[----:B------:R1:W-:Y:S04]  /*7fc0*/  STL [R1+0x174], R18 ;  /* 0x0001741201007387 */ /* 0x0003e80000100800 */
[----:B------:R1:W-:Y:S02]  /*7fd0*/  STL [R1+0x180], R188 ;  /* 0x000180bc01007387 */ /* 0x0003e40000100800 */
[----:B-1----:R-:W-:-:S02]  /*7fe0*/  IMAD.MOV.U32 R18, RZ, RZ, R189 ;  /* 0x000000ffff127224 */ /* 0x002fc400078e00bd */
[----:B------:R-:W4:Y:S04]  /*7ff0*/  LDL.LU.64 R188, [R1+0x208] ;  /* 0x0002080001bc7983 */ /* 0x000f280000300a00 */
[----:B------:R1:W-:Y:S04]  /*8000*/  STL [R1+0x17c], R18 ;  /* 0x00017c1201007387 */ /* 0x0003e80000100800 */
[----:B---3--:R3:W-:Y:S04]  /*8010*/  STL [R1+0x188], R184 ;  /* 0x000188b801007387 */ /* 0x0087e80000100800 */
[----:B-1----:R-:W4:Y:S01]  /*8020*/  LDL.LU.64 R18, [R1+0x2a8] ;  /* 0x0002a80001127983 */ /* 0x002f220000300a00 */
[----:B------:R-:W-:-:S03]  /*8030*/  IMAD.MOV.U32 R22, RZ, RZ, R185 ;  /* 0x000000ffff167224 */ /* 0x000fc600078e00b9 */
[----:B--2---:R1:W-:Y:S04]  /*8040*/  STL [R1+0x190], R2 ;  /* 0x0001900201007387 */ /* 0x0043e80000100800 */
[----:B------:R2:W-:Y:S04]  /*8050*/  STL [R1+0x184], R22 ;  /* 0x0001841601007387 */ /* 0x0005e80000100800 */
[----:B---3--:R-:W3:Y:S01]  /*8060*/  LDL.LU.64 R184, [R1+0x220] ;  /* 0x0002200001b87983 */ /* 0x008ee20000300a00 */
[----:B-1----:R-:W-:-:S03]  /*8070*/  IMAD.MOV.U32 R2, RZ, RZ, R3 ;  /* 0x000000ffff027224 */ /* 0x002fc600078e0003 */
[----:B------:R-:W-:Y:S01]  /*8080*/  STL [R1+0x198], R16 ;  /* 0x0001981001007387 */ /* 0x000fe20000100800 */
[----:B--2---:R-:W-:-:S03]  /*8090*/  MOV R22, R17 ;  /* 0x0000001100167202 */ /* 0x004fc60000000f00 */
[----:B------:R1:W-:Y:S04]  /*80a0*/  STL [R1+0x18c], R2 ;  /* 0x00018c0201007387 */ /* 0x0003e80000100800 */
[----:B-1----:R-:W2:Y:S04]  /*80b0*/  LDL.LU.64 R2, [R1+0x350] ;  /* 0x0003500001027983 */ /* 0x002ea80000300a00 */
        /* <DEDUP_REMOVED lines=17> */
[----:B------:R-:W-:Y:S04]  /*81d0*/  STL [R1+0x1b4], R22 ;  /* 0x0001b41601007387 */ /* 0x000fe80000100800 */
[----:B------:R1:W-:Y:S04]  /*81e0*/  STL [R1+0x1c0], R6 ;  /* 0x0001c00601007387 */ /* 0x0003e80000100800 */
[----:B------:R1:W-:Y:S02]  /*81f0*/  STL [R1+0x1c8], R20 ;  /* 0x0001c81401007387 */ /* 0x0003e40000100800 */
[----:B-1----:R-:W-:-:S05]  /*8200*/  IMAD.MOV.U32 R6, RZ, RZ, R7 ;  /* 0x000000ffff067224 */ /* 0x002fca00078e0007 */
[----:B------:R1:W-:Y:S01]  /*8210*/  STL [R1+0x1bc], R6 ;  /* 0x0001bc0601007387 */ /* 0x0003e20000100800 */
[----:B------:R-:W-:-:S03]  /*8220*/  IMAD.MOV.U32 R20, RZ, RZ, R21 ;  /* 0x000000ffff147224 */ /* 0x000fc600078e0015 */
[----:B-1----:R-:W4:Y:S04]  /*8230*/  LDL.LU.64 R6, [R1+0x258] ;  /* 0x0002580001067983 */ /* 0x002f280000300a00 */
[----:B------:R-:W-:Y:S04]  /*8240*/  STL [R1+0x1d0], R4 ;  /* 0x0001d00401007387 */ /* 0x000fe80000100800 */
[----:B------:R1:W-:Y:S02]  /*8250*/  STL [R1+0x1c4], R20 ;  /* 0x0001c41401007387 */ /* 0x0003e40000100800 */
[----:B-1----:R-:W-:-:S02]  /*8260*/  IMAD.MOV.U32 R20, RZ, RZ, R5 ;  /* 0x000000ffff147224 */ /* 0x002fc400078e0005 */
[----:B------:R-:W4:Y:S04]  /*8270*/  LDL.LU.64 R4, [R1+0x228] ;  /* 0x0002280001047983 */ /* 0x000f280000300a00 */
[----:B------:R1:W-:Y:S04]  /*8280*/  STL [R1+0x1cc], R20 ;  /* 0x0001cc1401007387 */ /* 0x0003e80000100800 */
[----:B------:R1:W-:Y:S02]  /*8290*/  STL [R1+0x1d8], R188 ;  /* 0x0001d8bc01007387 */ /* 0x0003e40000100800 */
[----:B-1----:R-:W-:-:S02]  /*82a0*/  MOV R20, R189 ;  /* 0x000000bd00147202 */ /* 0x002fc40000000f00 */
[----:B------:R1:W-:Y:S04]  /*82b0*/  STL [R1+0x1e0], R18 ;  /* 0x0001e01201007387 */ /* 0x0003e80000100800 */
[----:B------:R-:W-:Y:S04]  /*82c0*/  STL [R1+0x1d4], R20 ;  /* 0x0001d41401007387 */ /* 0x000fe80000100800 */
[----:B------:R-:W4:Y:S01]  /*82d0*/  LDL.LU.64 R188, [R1+0x2e0] ;  /* 0x0002e00001bc7983 */ /* 0x000f220000300a00 */
[----:B-1----:R-:W-:-:S03]  /*82e0*/  IMAD.MOV.U32 R18, RZ, RZ, R19 ;  /* 0x000000ffff127224 */ /* 0x002fc600078e0013 */
[----:B---3--:R-:W-:Y:S04]  /*82f0*/  STL [R1+0x1e8], R184 ;  /* 0x0001e8b801007387 */ /* 0x008fe80000100800 */
[----:B------:R1:W-:Y:S02]  /*8300*/  STL [R1+0x1dc], R18 ;  /* 0x0001dc1201007387 */ /* 0x0003e40000100800 */
[----:B-1----:R-:W-:Y:S02]  /*8310*/  IMAD.MOV.U32 R18, RZ, RZ, R185 ;  /* 0x000000ffff127224 */ /* 0x002fe400078e00b9 */
[----:B------:R-:W3:Y:S04]  /*8320*/  LDL.LU.64 R184, [R1+0x238] ;  /* 0x0002380001b87983 */ /* 0x000ee80000300a00 */
[----:B------:R-:W-:Y:S04]  /*8330*/  STL [R1+0x1e4], R18 ;  /* 0x0001e41201007387 */ /* 0x000fe80000100800 */
[----:B--2---:R1:W-:Y:S04]  /*8340*/  STL [R1+0x1f0], R2 ;  /* 0x0001f00201007387 */ /* 0x0043e80000100800 */
[----:B------:R2:W-:Y:S01]  /*8350*/  STL [R1+0x1f8], R16 ;  /* 0x0001f81001007387 */ /* 0x0005e20000100800 */
[----:B-1----:R-:W-:-:S05]  /*8360*/  IMAD.MOV.U32 R2, RZ, RZ, R3 ;  /* 0x000000ffff027224 */ /* 0x002fca00078e0003 */
[----:B------:R1:W-:Y:S01]  /*8370*/  STL [R1+0x1ec], R2 ;  /* 0x0001ec0201007387 */ /* 0x0003e20000100800 */
[----:B--2---:R-:W-:-:S03]  /*8380*/  MOV R16, R17 ;  /* 0x0000001100107202 */ /* 0x004fc60000000f00 */
[----:B-1----:R-:W2:Y:S04]  /*8390*/  LDL.LU.64 R2, [R1+0x388] ;  /* 0x0003880001027983 */ /* 0x002ea80000300a00 */
[----:B------:R1:W-:Y:S04]  /*83a0*/  STL [R1+0x200], R14 ;  /* 0x0002000e01007387 */ /* 0x0003e80000100800 */
[----:B------:R-:W-:Y:S04]  /*83b0*/  STL [R1+0x1f4], R16 ;  /* 0x0001f41001007387 */ /* 0x000fe80000100800 */
[----:B------:R-:W2:Y:S01]  /*83c0*/  LDL.LU.64 R182, [R1+0x2a0] ;  /* 0x0002a00001b67983 */ /* 0x000ea20000300a00 */
[----:B-1----:R-:W-:-:S05]  /*83d0*/  IMAD.MOV.U32 R14, RZ, RZ, R15 ;  /* 0x000000ffff0e7224 */ /* 0x002fca00078e000f */
[----:B------:R-:W-:Y:S04]  /*83e0*/  STL [R1+0x1fc], R14 ;  /* 0x0001fc0e01007387 */ /* 0x000fe80000100800 */
[----:B----4-:R1:W-:Y:S04]  /*83f0*/  STL [R1+0x208], R12 ;  /* 0x0002080c01007387 */ /* 0x0103e80000100800 */
[----:B------:R-:W4:Y:S01]  /*8400*/  LDL.LU.64 R152, [R1+0x428] ;  /* 0x0004280001987983 */ /* 0x000f220000300a00 */
[----:B-1----:R-:W-:-:S05]  /*8410*/  IMAD.MOV.U32 R12, RZ, RZ, R13 ;  /* 0x000000ffff0c7224 */ /* 0x002fca00078e000d */
[----:B------:R-:W-:Y:S04]  /*8420*/  STL [R1+0x204], R12 ;  /* 0x0002040c01007387 */ /* 0x000fe80000100800 */
[----:B------:R1:W-:Y:S04]  /*8430*/  STL [R1+0x210], R10 ;  /* 0x0002100a01007387 */ /* 0x0003e80000100800 */
[----:B------:R-:W4:Y:S01]  /*8440*/  LDL.LU.64 R22, [R1+0x410] ;  /* 0x0004100001167983 */ /* 0x000f220000300a00 */
[----:B-1----:R-:W-:-:S05]  /*8450*/  IMAD.MOV.U32 R10, RZ, RZ, R11 ;  /* 0x000000ffff0a7224 */ /* 0x002fca00078e000b */
[----:B------:R-:W-:Y:S04]  /*8460*/  STL [R1+0x20c], R10 ;  /* 0x00020c0a01007387 */ /* 0x000fe80000100800 */
[----:B------:R1:W-:Y:S04]  /*8470*/  STL [R1+0x218], R8 ;  /* 0x0002180801007387 */ /* 0x0003e80000100800 */
[----:B------:R-:W4:Y:S04]  /*8480*/  LDL.LU.64 R20, [R1+0x438] ;  /* 0x0004380001147983 */ /* 0x000f280000300a00 */
[----:B------:R-:W4:Y:S01]  /*8490*/  LDL.LU.64 R18, [R1+0x418] ;  /* 0x0004180001127983 */ /* 0x000f220000300a00 */
[----:B-1----:R-:W-:-:S05]  /*84a0*/  MOV R8, R9 ;  /* 0x0000000900087202 */ /* 0x002fca0000000f00 */
[----:B------:R-:W-:Y:S04]  /*84b0*/  STL [R1+0x214], R8 ;  /* 0x0002140801007387 */ /* 0x000fe80000100800 */
[----:B------:R1:W-:Y:S04]  /*84c0*/  STL [R1+0x220], R6 ;  /* 0x0002200601007387 */ /* 0x0003e80000100800 */
[----:B------:R-:W4:Y:S04]  /*84d0*/  LDL.LU.64 R16, [R1+0x448] ;  /* 0x0004480001107983 */ /* 0x000f280000300a00 */
[----:B------:R-:W4:Y:S01]  /*84e0*/  LDL.LU.64 R14, [R1+0x420] ;  /* 0x00042000010e7983 */ /* 0x000f220000300a00 */
[----:B-1----:R-:W-:-:S05]  /*84f0*/  IMAD.MOV.U32 R6, RZ, RZ, R7 ;  /* 0x000000ffff067224 */ /* 0x002fca00078e0007 */
[----:B------:R-:W-:Y:S04]  /*8500*/  STL [R1+0x21c], R6 ;  /* 0x00021c0601007387 */ /* 0x000fe80000100800 */
[----:B------:R1:W-:Y:S04]  /*8510*/  STL [R1+0x228], R4 ;  /* 0x0002280401007387 */ /* 0x0003e80000100800 */
[----:B------:R-:W4:Y:S04]  /*8520*/  LDL.LU.64 R12, [R1+0x458] ;  /* 0x00045800010c7983 */ /* 0x000f280000300a00 */
[----:B------:R-:W4:Y:S01]  /*8530*/  LDL.LU.64 R10, [R1+0x430] ;  /* 0x00043000010a7983 */ /* 0x000f220000300a00 */
[----:B-1----:R-:W-:-:S05]  /*8540*/  IMAD.MOV.U32 R4, RZ, RZ, R5 ;  /* 0x000000ffff047224 */ /* 0x002fca00078e0005 */
[----:B------:R1:W-:Y:S04]  /*8550*/  STL [R1+0x224], R4 ;  /* 0x0002240401007387 */ /* 0x0003e80000100800 */
[----:B------:R-:W-:Y:S04]  /*8560*/  STL [R1+0x230], R188 ;  /* 0x000230bc01007387 */ /* 0x000fe80000100800 */
[----:B------:R-:W4:Y:S01]  /*8570*/  LDL.LU.64 R8, [R1+0x468] ;  /* 0x0004680001087983 */ /* 0x000f220000300a00 */
[----:B-1----:R-:W-:-:S03]  /*8580*/  IMAD.MOV.U32 R4, RZ, RZ, R189 ;  /* 0x000000ffff047224 */ /* 0x002fc600078e00bd */
[----:B------:R-:W4:Y:S04]  /*8590*/  LDL.LU.64 R6, [R1+0x440] ;  /* 0x0004400001067983 */ /* 0x000f280000300a00 */
[----:B------:R1:W-:Y:S04]  /*85a0*/  STL [R1+0x22c], R4 ;  /* 0x00022c0401007387 */ /* 0x0003e80000100800 */
[----:B---3--:R3:W-:Y:S04]  /*85b0*/  STL [R1+0x238], R184 ;  /* 0x000238b801007387 */ /* 0x0087e80000100800 */
[----:B-1----:R-:W4:Y:S01]  /*85c0*/  LDL.LU.64 R4, [R1+0x478] ;  /* 0x0004780001047983 */ /* 0x002f220000300a00 */
[----:B------:R-:W-:-:S03]  /*85d0*/  MOV R181, R185 ;  /* 0x000000b900b57202 */ /* 0x000fc60000000f00 */
[----:B---3--:R-:W3:Y:S04]  /*85e0*/  LDL.LU.64 R184, [R1+0x450] ;  /* 0x0004500001b87983 */ /* 0x008ee80000300a00 */
[----:B------:R1:W-:Y:S04]  /*85f0*/  STL [R1+0x234], R181 ;  /* 0x000234b501007387 */ /* 0x0003e80000100800 */
[----:B--2---:R2:W-:Y:S01]  /*8600*/  STL [R1+0x240], R2 ;  /* 0x0002400201007387 */ /* 0x0045e20000100800 */
[----:B-1----:R-:W-:-:S03]  /*8610*/  IMAD.MOV.U32 R181, RZ, RZ, R3 ;  /* 0x000000ffffb57224 */ /* 0x002fc600078e0003 */
[----:B------:R-:W3:Y:S04]  /*8620*/  LDL.LU.64 R188, [R1+0x480] ;  /* 0x0004800001bc7983 */ /* 0x000ee80000300a00 */
[----:B--2---:R-:W2:Y:S04]  /*8630*/  LDL.LU.64 R2, [R1+0x460] ;  /* 0x0004600001027983 */ /* 0x004ea80000300a00 */
[----:B------:R1:W-:Y:S04]  /*8640*/  STL [R1+0x23c], R181 ;  /* 0x00023cb501007387 */ /* 0x0003e80000100800 */
[----:B------:R4:W-:Y:S04]  /*8650*/  STL [R1+0x248], R182 ;  /* 0x000248b601007387 */ /* 0x0009e80000100800 */
[----:B------:R-:W2:Y:S01]  /*8660*/  LDL.LU.64 R190, [R1+0x488] ;  /* 0x0004880001be7983 */ /* 0x000ea20000300a00 */
[----:B-1----:R-:W-:-:S03]  /*8670*/  IMAD.MOV.U32 R181, RZ, RZ, R183 ;  /* 0x000000ffffb57224 */ /* 0x002fc600078e00b7 */
[----:B----4-:R-:W-:Y:S04]  /*8680*/  STL [R1+0x250], R152 ;  /* 0x0002509801007387 */ /* 0x010fe80000100800 */
[----:B------:R1:W-:Y:S04]  /*8690*/  STL [R1+0x244], R181 ;  /* 0x000244b501007387 */ /* 0x0003e80000100800 */
[----:B------:R-:W4:Y:S01]  /*86a0*/  LDL.LU.64 R182, [R1+0x470] ;  /* 0x0004700001b67983 */ /* 0x000f220000300a00 */
[----:B-1----:R-:W-:-:S03]  /*86b0*/  IMAD.MOV.U32 R181, RZ, RZ, R153 ;  /* 0x000000ffffb57224 */ /* 0x002fc600078e0099 */
[----:B------:R1:W5:Y:S04]  /*86c0*/  LDL.LU.64 R152, [R1+0x520] ;  /* 0x0005200001987983 */ /* 0x0003680000300a00 */
[----:B------:R-:W-:Y:S04]  /*86d0*/  STL [R1+0x258], R22 ;  /* 0x0002581601007387 */ /* 0x000fe80000100800 */
[----:B------:R1:W-:Y:S02]  /*86e0*/  STL [R1+0x24c], R181 ;  /* 0x00024cb501007387 */ /* 0x0003e40000100800 */
[----:B-1----:R-:W-:-:S02]  /*86f0*/  MOV R181, R23 ;  /* 0x0000001700b57202 */ /* 0x002fc40000000f00 */
[----:B------:R1:W5:Y:S04]  /*8700*/  LDL.LU.64 R22, [R1+0x518] ;  /* 0x0005180001167983 */ /* 0x0003680000300a00 */
[----:B------:R-:W-:Y:S04]  /*8710*/  STL [R1+0x260], R20 ;  /* 0x0002601401007387 */ /* 0x000fe80000100800 */
[----:B------:R1:W-:Y:S02]  /*8720*/  STL [R1+0x254], R181 ;  /* 0x000254b501007387 */ /* 0x0003e40000100800 */
[----:B-1----:R-:W-:-:S02]  /*8730*/  IMAD.MOV.U32 R181, RZ, RZ, R21 ;  /* 0x000000ffffb57224 */ /* 0x002fc400078e0015 */
        /* <DEDUP_REMOVED lines=33> */
[----:B---3--:R3:W-:Y:S04]  /*8950*/  STL [R1+0x2a8], R184 ;  /* 0x0002a8b801007387 */ /* 0x0087e80000100800 */
[----:B------:R1:W-:Y:S04]  /*8960*/  STL [R1+0x29c], R181 ;  /* 0x00029cb501007387 */ /* 0x0003e80000100800 */
[----:B---3--:R-:W3:Y:S01]  /*8970*/  LDL.LU R184, [R1+0x4c8] ;  /* 0x0004c80001b87983 */ /* 0x008ee20000300800 */
[----:B-1----:R-:W-:-:S03]  /*8980*/  IMAD.MOV.U32 R181, RZ, RZ, R185 ;  /* 0x000000ffffb57224 */ /* 0x002fc600078e00b9 */
[----:B------:R-:W-:Y:S04]  /*8990*/  STL [R1+0x2b0], R188 ;  /* 0x0002b0bc01007387 */ /* 0x000fe80000100800 */
[----:B------:R1:W-:Y:S02]  /*89a0*/  STL [R1+0x2a4], R181 ;  /* 0x0002a4b501007387 */ /* 0x0003e40000100800 */
[----:B-1----:R-:W-:Y:S02]  /*89b0*/  IMAD.MOV.U32 R181, RZ, RZ, R189 ;  /* 0x000000ffffb57224 */ /* 0x002fe400078e00bd */
[----:B------:R1:W5:Y:S04]  /*89c0*/  LDL.LU.64 R188, [R1+0x4c0] ;  /* 0x0004c00001bc7983 */ /* 0x0003680000300a00 */
[----:B--2---:R-:W-:Y:S04]  /*89d0*/  STL [R1+0x2b8], R2 ;  /* 0x0002b80201007387 */ /* 0x004fe80000100800 */
[----:B------:R2:W-:Y:S02]  /*89e0*/  STL [R1+0x2ac], R181 ;  /* 0x0002acb501007387 */ /* 0x0005e40000100800 */
[----:B--2---:R-:W-:-:S02]  /*89f0*/  MOV R181, R3 ;  /* 0x0000000300b57202 */ /* 0x004fc40000000f00 */
[----:B------:R1:W5:Y:S04]  /*8a00*/  LDL.LU.64 R2, [R1+0x4b8] ;  /* 0x0004b80001027983 */ /* 0x0003680000300a00 */
[----:B------:R-:W-:Y:S04]  /*8a10*/  STL [R1+0x2c0], R190 ;  /* 0x0002c0be01007387 */ /* 0x000fe80000100800 */
[----:B------:R2:W-:Y:S02]  /*8a20*/  STL [R1+0x2b4], R181 ;  /* 0x0002b4b501007387 */ /* 0x0005e40000100800 */
[----:B--2---:R-:W2:Y:S01]  /*8a30*/  S2R R181, SR_TID.X ;  /* 0x0000000000b57919 */ /* 0x004ea20000002100 */
[----:B------:R-:W-:Y:S01]  /*8a40*/  IMAD.MOV.U32 R185, RZ, RZ, R191 ;  /* 0x000000ffffb97224 */ /* 0x000fe200078e00bf */
[----:B------:R-:W-:-:S04]  /*8a50*/  SHF.R.S32.HI R28, RZ, 0x1f, R222 ;  /* 0x0000001fff1c7819 */ /* 0x000fc800000114de */
[----:B------:R-:W-:Y:S01]  /*8a60*/  LEA.HI R28, R28, R222, RZ, 0x6 ;  /* 0x000000de1c1c7211 */ /* 0x000fe200078f30ff */
[----:B------:R-:W-:Y:S04]  /*8a70*/  STL [R1+0x2bc], R185 ;  /* 0x0002bcb901007387 */ /* 0x000fe80000100800 */
[----:B----4-:R-:W-:Y:S01]  /*8a80*/  STL [R1+0x2c8], R182 ;  /* 0x0002c8b601007387 */ /* 0x010fe20000100800 */
[----:B--2---:R-:W-:Y:S01]  /*8a90*/  SHF.R.U32.HI R24, RZ, 0x5, R181 ;  /* 0x00000005ff187819 */ /* 0x004fe200000116b5 */
[----:B------:R-:W-:-:S05]  /*8aa0*/  IMAD.MOV.U32 R181, RZ, RZ, R183 ;  /* 0x000000ffffb57224 */ /* 0x000fca00078e00b7 */
[----:B------:R2:W-:Y:S02]  /*8ab0*/  STL [R1+0x2c4], R181 ;  /* 0x0002c4b501007387 */ /* 0x0005e40000100800 */
[----:B--2---:R-:W-:-:S05]  /*8ac0*/  SHF.R.S32.HI R181, RZ, 0x6, R28 ;  /* 0x00000006ffb57819 */ /* 0x004fca000001141c */
[----:B------:R2:W-:Y:S02]  /*8ad0*/  STL [R1+0x2d0], R181 ;  /* 0x0002d0b501007387 */ /* 0x0005e40000100800 */
[----:B--2---:R-:W-:-:S05]  /*8ae0*/  VIADD R181, R181, 0xfffffffe ;  /* 0xfffffffeb5b57836 */ /* 0x004fca0000000000 */
[----:B------:R1:W-:Y:S01]  /*8af0*/  STL [R1+0x2d4], R181 ;  /* 0x0002d4b501007387 */ /* 0x0003e20000100800 */
[----:B------:R-:W-:Y:S01]  /*8b00*/  SHF.R.S32.HI R185, RZ, 0x1f, R186 ;  /* 0x0000001fffb97819 */ /* 0x000fe200000114ba */
[----:B------:R-:W-:Y:S01]  /*8b10*/  IMAD.MOV.U32 R182, RZ, RZ, RZ ;  /* 0x000000ffffb67224 */ /* 0x000fe200078e00ff */
[----:B------:R-:W-:Y:S02]  /*8b20*/  R2UR UR11, R24 ;  /* 0x00000000180b72ca */ /* 0x000fe400000e0000 */
[----:B------:R-:W-:Y:S02]  /*8b30*/  CS2R R120, SRZ ;  /* 0x0000000000787805 */ /* 0x000fe4000001ff00 */
[C---:B------:R-:W-:Y:S02]  /*8b40*/  SHF.L.U64.HI R185, R186.reuse, 0x2, R185 ;  /* 0x00000002bab97819 */ /* 0x040fe400000102b9 */
[----:B------:R-:W-:Y:S02]  /*8b50*/  CS2R R122, SRZ ;  /* 0x00000000007a7805 */ /* 0x000fe4000001ff00 */
[----:B------:R-:W-:-:S02]  /*8b60*/  SHF.L.U32 R186, R186, 0x2, RZ ;  /* 0x00000002baba7819 */ /* 0x000fc400000006ff */
        /* <DEDUP_REMOVED lines=61> */
[----:B------:R-:W-:Y:S01]  /*8f40*/  CS2R R54, SRZ ;  /* 0x0000000000367805 */ /* 0x000fe2000001ff00 */
[----:B------:R-:W-:Y:S01]  /*8f50*/  UMOV UR10, 0x1 ;  /* 0x00000001000a7882 */ /* 0x000fe20000000000 */
[----:B------:R-:W-:Y:S01]  /*8f60*/  UMOV UR9, 0xffffffff ;  /* 0xffffffff00097882 */ /* 0x000fe20000000000 */
[----:B---3--:R-:W-:-:S04]  /*8f70*/  SHF.R.S32.HI R183, RZ, 0x1f, R184 ;  /* 0x0000001fffb77819 */ /* 0x008fc800000114b8 */
[C---:B------:R-:W-:Y:S01]  /*8f80*/  SHF.L.U64.HI R183, R184.reuse, 0x2, R183 ;  /* 0x00000002b8b77819 */ /* 0x040fe200000102b7 */
[----:B-1----:R-:W-:-:S07]  /*8f90*/  IMAD.SHL.U32 R184, R184, 0x4, RZ ;  /* 0x00000004b8b87824 */ /* 0x002fce00078e00ff */
.L_x_1:
[----:B------:R-:W-:Y:S01]  /*8fa0*/  UIADD3 UR9, UR9, 0x1, URZ ;  /* 0x0000000109097890 */ /* 0x000fe2000fffe03f */
[----:B------:R-:W-:-:S04]  /*8fb0*/  DEPBAR.LE SB0, 0x2 ;  /* 0x000080800000791a */ /* 0x000fc80000000000 */
[----:B------:R-:W-:Y:S01]  /*8fc0*/  BAR.SYNC.DEFER_BLOCKING 0x0 ;  /* 0x0000000000007b1d */ /* 0x000fe20000010000 */
[----:B------:R-:W-:-:S04]  /*8fd0*/  UISETP.GT.AND UP0, UPT, UR9, 0x2, UPT ;  /* 0x000000020900788c */ /* 0x000fc8000bf04270 */
[----:B------:R-:W-:-:S03]  /*8fe0*/  USEL UR9, UR9, URZ, !UP0 ;  /* 0x0000003f09097287 */ /* 0x000fc6000c000000 */
[----:B------:R-:W1:Y:S01]  /*8ff0*/  LDC R181, c[0x0][0x230] ;  /* 0x00008c00ffb57b82 */ /* 0x000e620000000800 */
[----:B------:R-:W-:Y:S01]  /*9000*/  USHF.L.U32 UR4, UR11, 0x7, URZ ;  /* 0x000000070b047899 */ /* 0x000fe2000800063f */
[----:B------:R-:W2:Y:S01]  /*9010*/  LDL R190, [R1+0x2d4] ;  /* 0x0002d40001be7983 */ /* 0x000ea20000100800 */
[----:B------:R-:W-:Y:S02]  /*9020*/  ULEA UR5, UR9, UR8, 0xe ;  /* 0x0000000809057291 */ /* 0x000fe4000f8e703f */
[----:B------:R-:W-:Y:S01]  /*9030*/  ULOP3.LUT UR6, UR4, 0x200, URZ, 0xc0, !UPT ;  /* 0x0000020004067892 */ /* 0x000fe2000f8ec03f */
[----:B------:R-:W-:Y:S01]  /*9040*/  STL [R1+0x4d4], R185 ;  /* 0x0004d4b901007387 */ /* 0x000fe20000100800 */
[----:B------:R-:W-:Y:S02]  /*9050*/  ULEA UR4, UR9, UR8, 0x11 ;  /* 0x0000000809047291 */ /* 0x000fe4000f8e883f */
[----:B------:R-:W-:Y:S01]  /*9060*/  UIADD3 UR5, UR5, 0x60000, URZ ;  /* 0x0006000005057890 */ /* 0x000fe2000fffe03f */
[----:B-----5:R3:W-:Y:S01]  /*9070*/  STL [R1+0x4c8], R189 ;  /* 0x0004c8bd01007387 */ /* 0x0207e20000100800 */
[----:B------:R-:W-:-:S02]  /*9080*/  ULEA.HI UR4, UR4, UR6, URZ, 0x1c ;  /* 0x0000000604047291 */ /* 0x000fc4000f8fe03f */
[----:B------:R-:W-:Y:S01]  /*9090*/  USHF.R.U32.HI UR5, URZ, 0x4, UR5 ;  /* 0x000000043f057899 */ /* 0x000fe20008011605 */
[----:B------:R4:W-:Y:S01]  /*90a0*/  STL [R1+0x4c4], R188 ;  /* 0x0004c4bc01007387 */ /* 0x0009e20000100800 */
[----:B------:R-:W-:Y:S02]  /*90b0*/  ULOP3.LUT UR4, UR4, 0x3fff, URZ, 0xc0, !UPT ;  /* 0x00003fff04047892 */ /* 0x000fe4000f8ec03f */
[----:B------:R-:W-:Y:S01]  /*90c0*/  USGXT.U32 UR6, UR5, 0xe ;  /* 0x0000000e0506789a */ /* 0x000fe20008000000 */
[----:B------:R-:W-:Y:S01]  /*90d0*/  WARPGROUP.ARRIVE ;  /* 0x00000000000079c5 */ /* 0x000fe20000000000 */
[----:B------:R-:W-:Y:S01]  /*90e0*/  UMOV UR7, 0x40000040 ;  /* 0x4000004000077882 */ /* 0x000fe20000000000 */
[----:B------:R-:W-:Y:S01]  /*90f0*/  UMOV UR5, 0x40000040 ;  /* 0x4000004000057882 */ /* 0x000fe20000000000 */
[----:B------:R-:W-:Y:S01]  /*9100*/  UIADD3 UR12, UP0, UR4, 0x2, URZ ;  /* 0x00000002040c7890 */ /* 0x000fe2000ff1e03f */
[----:B------:R4:W-:Y:S01]  /*9110*/  STL [R1+0x4c0], R5 ;  /* 0x0004c00501007387 */ /* 0x0009e20000100800 */
[----:B------:R-:W-:Y:S01]  /*9120*/  UIADD3 UR14, UP1, UR6, 0x2, URZ ;  /* 0x00000002060e7890 */ /* 0x000fe2000ff3e03f */
[----:B-1----:R-:W-:Y:S01]  /*9130*/  VIADD R181, R181, 0xffffff80 ;  /* 0xffffff80b5b57836 */ /* 0x002fe20000000000 */
[----:B------:R-:W-:Y:S01]  /*9140*/  UIADD3 UR10, UR10, 0x1, URZ ;  /* 0x000000010a0a7890 */ /* 0x000fe2000fffe03f */
[----:B------:R-:W-:Y:S01]  /*9150*/  HGMMA.64x64x8.F32.TF32 R120, gdesc[UR4], R120 ;  /* 0x04e00000047879f0 */ /* 0x000fe20008702878 */
[----:B------:R-:W-:Y:S01]  /*9160*/  UMOV UR4, URZ ;  /* 0x0000003f00047c82 */ /* 0x000fe20008000000 */
[----:B------:R-:W-:Y:S01]  /*9170*/  UMOV UR5, URZ ;  /* 0x0000003f00057c82 */ /* 0x000fe20008000000 */
[----:B------:R-:W-:Y:S01]  /*9180*/  UIADD3.X UR13, UR4, 0x40000040, URZ, UP0, !UPT ;  /* 0x40000040040d7890 */ /* 0x000fe200087fe43f */
[----:B------:R1:W-:Y:S01]  /*9190*/  STL [R1+0x4bc], R3 ;  /* 0x0004bc0301007387 */ /* 0x0003e20000100800 */
[----:B------:R-:W-:Y:S01]  /*91a0*/  UIADD3.X UR15, UR5, 0x40000040, URZ, UP1, !UPT ;  /* 0x40000040050f7890 */ /* 0x000fe20008ffe43f */
[----:B------:R-:W-:Y:S01]  /*91b0*/  IMAD R181, R182, -0x40, R181 ;  /* 0xffffffc0b6b57824 */ /* 0x000fe200078e02b5 */
[----:B------:R-:W-:Y:S01]  /*91c0*/  UIADD3.64 UR40, UR12, 0x2, URZ ;  /* 0x000000020c287897 */ /* 0x000fe2000fffe03f */
[----:B------:R1:W-:Y:S01]  /*91d0*/  STL [R1+0x4b8], R0 ;  /* 0x0004b80001007387 */ /* 0x0003e20000100800 */
[----:B------:R-:W-:-:S02]  /*91e0*/  UIADD3.64 UR42, UR14, 0x2, URZ ;  /* 0x000000020e2a7897 */ /* 0x000fc4000fffe03f */
[----:B------:R-:W-:Y:S01]  /*91f0*/  UIADD3.64 UR36, UR12, 0x4, URZ ;  /* 0x000000040c247897 */ /* 0x000fe2000fffe03f */
[----:B---3--:R-:W3:Y:S01]  /*9200*/  LDL.LU R189, [R1+0x4c] ;  /* 0x00004c0001bd7983 */ /* 0x008ee20000300800 */
[----:B------:R-:W-:Y:S01]  /*9210*/  UIADD3.64 UR38, UR14, 0x4, URZ ;  /* 0x000000040e267897 */ /* 0x000fe2000fffe03f */
[----:B------:R-:W-:Y:S01]  /*9220*/  ISETP.GT.AND P1, PT, R181, RZ, PT ;  /* 0x000000ffb500720c */ /* 0x000fe20003f24270 */
[----:B------:R-:W-:Y:S01]  /*9230*/  UIADD3.64 UR32, UR12, 0xffe, URZ ;  /* 0x00000ffe0c207897 */ /* 0x000fe2000fffe03f */
[----:B----4-:R-:W4:Y:S01]  /*9240*/  LDL.LU R188, [R1+0x50] ;  /* 0x0000500001bc7983 */ /* 0x010f220000300800 */
[----:B------:R-:W-:Y:S02]  /*9250*/  UIADD3.64 UR34, UR14, 0x1fe, URZ ;  /* 0x000001fe0e227897 */ /* 0x000fe4000fffe03f */
[----:B------:R-:W-:Y:S01]  /*9260*/  UIADD3.64 UR28, UR12, 0x1000, URZ ;  /* 0x000010000c1c7897 */ /* 0x000fe2000fffe03f */
[----:B------:R-:W3:Y:S01]  /*9270*/  LDL.LU R185, [R1+0x54] ;  /* 0x0000540001b97983 */ /* 0x000ee20000300800 */
[----:B------:R-:W-:-:S02]  /*9280*/  UIADD3.64 UR30, UR14, 0x200, URZ ;  /* 0x000002000e1e7897 */ /* 0x000fc4000fffe03f */
[----:B------:R-:W-:Y:S01]  /*9290*/  UIADD3.64 UR24, UR12, 0x1002, URZ ;  /* 0x000010020c187897 */ /* 0x000fe2000fffe03f */
[----:B------:R-:W3:Y:S01]  /*92a0*/  LDL.LU R5, [R1+0x58] ;  /* 0x0000580001057983 */ /* 0x000ee20000300800 */
[----:B------:R-:W-:Y:S02]  /*92b0*/  UIADD3.64 UR26, UR14, 0x202, URZ ;  /* 0x000002020e1a7897 */ /* 0x000fe4000fffe03f */
[----:B------:R-:W-:Y:S01]  /*92c0*/  UIADD3.64 UR20, UR12, 0x1004, URZ ;  /* 0x000010040c147897 */ /* 0x000fe2000fffe03f */
[----:B-1----:R-:W3:Y:S01]  /*92d0*/  LDL.LU R3, [R1+0x5c] ;  /* 0x00005c0001037983 */ /* 0x002ee20000300800 */
[----:B------:R-:W-:Y:S02]  /*92e0*/  UIADD3.64 UR22, UR14, 0x204, URZ ;  /* 0x000002040e167897 */ /* 0x000fe4000fffe03f */
[----:B------:R-:W-:Y:S01]  /*92f0*/  UIADD3.64 UR4, UR12, 0x3fe, URZ ;  /* 0x000003fe0c047897 */ /* 0x000fe2000fffe03f */
[----:B------:R-:W3:Y:S01]  /*9300*/  LDL.LU R0, [R1+0x60] ;  /* 0x0000600001007983 */ /* 0x000ee20000300800 */
[----:B------:R-:W-:Y:S01]  /*9310*/  UIADD3.64 UR44, UR12, 0x400, URZ ;  /* 0x000004000c2c7897 */ /* 0x000fe2000fffe03f */
[----:B------:R-:W-:Y:S01]  /*9320*/  UMOV UR46, UR14 ;  /* 0x0000000e002e7c82 */ /* 0x000fe20008000000 */
[----:B------:R-:W-:Y:S01]  /*9330*/  UMOV UR47, UR15 ;  /* 0x0000000f002f7c82 */ /* 0x000fe20008000000 */
[----:B------:R-:W-:Y:S04]  /*9340*/  HGMMA.64x64x8.F32.TF32 R120, gdesc[UR12], R120 ;  /* 0x04e000000c7879f0 */ /* 0x000fe80008702878 */
[----:B------:R-:W-:Y:S01]  /*9350*/  HGMMA.64x64x8.F32.TF32 R120, gdesc[UR40], R120 ;  /* 0x04e00000287879f0 */ /* 0x000fe20008702878 */
[----:B------:R-:W-:-:S03]  /*9360*/  UIADD3.64 UR40, UR12, 0x402, URZ ;  /* 0x000004020c287897 */ /* 0x000fc6000fffe03f */
[----:B------:R-:W-:Y:S01]  /*9370*/  HGMMA.64x64x8.F32.TF32 R120, gdesc[UR36], R120 ;  /* 0x04e00000247879f0 */ /* 0x000fe20008702878 */
[----:B------:R-:W-:Y:S01]  /*9380*/  UIADD3.64 UR36, UR12, 0x404, URZ ;  /* 0x000004040c247897 */ /* 0x000fe2000fffe03f */
[-C--:B------:R-:W-:Y:S02]  /*9390*/  IADD3 R7, P3, R7, R184.reuse, RZ ;  /* 0x000000b807077210 */ /* 0x080fe40007f7e0ff */
[----:B------:R-:W-:Y:S02]  /*93a0*/  IADD3 R9, P4, R9, R184, RZ ;  /* 0x000000b809097210 */ /* 0x000fe40007f9e0ff */
[----:B--2---:R-:W-:Y:S01]  /*93b0*/  ISETP.GE.AND P0, PT, R182, R190, PT ;  /* 0x000000beb600720c */ /* 0x004fe20003f06270 */
[----:B------:R-:W-:Y:S01]  /*93c0*/  HGMMA.64x64x8.F32.TF32 R120, gdesc[UR32], R120 ;  /* 0x04e00000207879f0 */ /* 0x000fe20008702878 */
[----:B------:R-:W-:-:S03]  /*93d0*/  UIADD3.64 UR32, UR12, 0x13fe, URZ ;  /* 0x000013fe0c207897 */ /* 0x000fc6000fffe03f */
        /* <DEDUP_REMOVED lines=9> */
[----:B------:R-:W-:Y:S01]  /*9470*/  UIADD3.64 UR44, UR12, 0x800, URZ ;  /* 0x000008000c2c7897 */ /* 0x000fe2000fffe03f */
[----:B------:R-:W-:Y:S01]  /*9480*/  UMOV UR46, UR14 ;  /* 0x0000000e002e7c82 */ /* 0x000fe20008000000 */
[----:B------:R-:W-:Y:S01]  /*9490*/  UMOV UR47, UR15 ;  /* 0x0000000f002f7c82 */ /* 0x000fe20008000000 */
        /* <DEDUP_REMOVED lines=14> */
[----:B------:R-:W-:Y:S04]  /*9580*/  HGMMA.64x64x8.F32.TF32 R56, gdesc[UR44], R56 ;  /* 0x04e000002c3879f0 */ /* 0x000fe80008702838 */
        /* <DEDUP_REMOVED lines=12> */
[----:B------:R-:W-:Y:S01]  /*9650*/  UIADD3.64 UR4, UR12, 0xc00, URZ ;  /* 0x00000c000c047897 */ /* 0x000fe2000fffe03f */
[----:B------:R-:W-:Y:S01]  /*9660*/  UMOV UR6, UR14 ;  /* 0x0000000e00067c82 */ /* 0x000fe20008000000 */
[----:B------:R-:W-:Y:S01]  /*9670*/  UMOV UR7, UR15 ;  /* 0x0000000f00077c82 */ /* 0x000fe20008000000 */
[----:B------:R-:W-:Y:S01]  /*9680*/  UIADD3.64 UR12, UR12, 0x1c04, URZ ;  /* 0x00001c040c0c7897 */ /* 0x000fe2000fffe03f */
[----:B------:R-:W-:Y:S01]  /*9690*/  UMOV UR14, UR22 ;  /* 0x00000016000e7c82 */ /* 0x000fe20008000000 */
[----:B------:R-:W-:-:S04]  /*96a0*/  UMOV UR15, UR23 ;  /* 0x00000017000f7c82 */ /* 0x000fc80008000000 */
[----:B------:R-:W-:Y:S04]  /*96b0*/  HGMMA.64x64x8.F32.TF32 R24, gdesc[UR4], R24 ;  /* 0x04e00000041879f0 */ /* 0x000fe80008702818 */
[----:B------:R-:W-:Y:S04]  /*96c0*/  HGMMA.64x64x8.F32.TF32 R24, gdesc[UR40], R24 ;  /* 0x04e00000281879f0 */ /* 0x000fe80008702818 */
[----:B------:R-:W-:Y:S04]  /*96d0*/  HGMMA.64x64x8.F32.TF32 R24, gdesc[UR36], R24 ;  /* 0x04e00000241879f0 */ /* 0x000fe80008702818 */
[----:B------:R-:W-:Y:S04]  /*96e0*/  HGMMA.64x64x8.F32.TF32 R24, gdesc[UR32], R24 ;  /* 0x04e00000201879f0 */ /* 0x000fe80008702818 */
[----:B------:R-:W-:Y:S04]  /*96f0*/  HGMMA.64x64x8.F32.TF32 R24, gdesc[UR28], R24 ;  /* 0x04e000001c1879f0 */ /* 0x000fe80008702818 */
[----:B------:R-:W-:Y:S04]  /*9700*/  HGMMA.64x64x8.F32.TF32 R24, gdesc[UR24], R24 ;  /* 0x04e00000181879f0 */ /* 0x000fe80008702818 */
[----:B------:R-:W-:Y:S01]  /*9710*/  HGMMA.64x64x8.F32.TF32 R24, gdesc[UR12], R24, gsb0 ;  /* 0x04e000000c1879f0 */ /* 0x000fe20008002818 */
[----:B------:R-:W-:Y:S01]  /*9720*/  SEL R190, RZ, 0x4, !P1 ;  /* 0x00000004ffbe7807 */ /* 0x000fe20004800000 */
[----:B------:R-:W-:-:S03]  /*9730*/  UISETP.GT.AND UP0, UPT, UR10, 0x2, UPT ;  /* 0x000000020a00788c */ /* 0x000fc6000bf04270 */
[----:B------:R-:W-:Y:S01]  /*9740*/  SEL R190, R190, RZ, !P0 ;  /* 0x000000ffbebe7207 */ /* 0x000fe20004000000 */
[----:B------:R-:W-:Y:S01]  /*9750*/  USEL UR10, UR10, URZ, !UP0 ;  /* 0x0000003f0a0a7287 */ /* 0x000fe2000c000000 */
[----:B------:R-:W-:Y:S02]  /*9760*/  IADD3 R4, P1, R4, R184, RZ ;  /* 0x000000b804047210 */ /* 0x000fe40007f3e0ff */
[----:B------:R-:W-:Y:S01]  /*9770*/  ISETP.NE.U32.AND P2, PT, R190, RZ, PT ;  /* 0x000000ffbe00720c */ /* 0x000fe20003f45070 */
[----:B------:R-:W-:Y:S01]  /*9780*/  ULEA UR4, UR10, UR8, 0x11 ;  /* 0x000000080a047291 */ /* 0x000fe2000f8e883f */
[----:B------:R-:W-:Y:S01]  /*9790*/  IADD3.X R6, R6, R183, RZ, P1, !PT ;  /* 0x000000b706067210 */ /* 0x000fe20000ffe4ff */
[----:B------:R-:W-:Y:S01]  /*97a0*/  IMAD.MOV.U32 R190, RZ, RZ, R4 ;  /* 0x000000ffffbe7224 */ /* 0x000fe200078e0004 */
[----:B------:R-:W-:-:S03]  /*97b0*/  ISETP.GT.AND P1, PT, R181, 0x1, PT ;  /* 0x00000001b500780c */ /* 0x000fc60003f24270 */
[----:B------:R-:W-:Y:S02]  /*97c0*/  VIADD R222, R2, UR4 ;  /* 0x0000000402de7c36 */ /* 0x000fe40008000000 */
[----:B------:R-:W-:Y:S01]  /*97d0*/  IMAD.MOV.U32 R191, RZ, RZ, R6 ;  /* 0x000000ffffbf7224 */ /* 0x000fe200078e0006 */
[----:B------:R-:W-:Y:S01]  /*97e0*/  IADD3.X R8, R8, R183, RZ, P3, !PT ;  /* 0x000000b708087210 */ /* 0x000fe20001ffe4ff */
[----:B------:R-:W-:Y:S01]  /*97f0*/  IMAD.X R10, R10, 0x1, R183, P4 ;  /* 0x000000010a0a7824 */ /* 0x000fe200020e06b7 */
[----:B------:R-:W-:Y:S01]  /*9800*/  IADD3 R11, P3, R11, R184, RZ ;  /* 0x000000b80b0b7210 */ /* 0x000fe20007f7e0ff */
[----:B------:R-:W-:Y:S02]  /*9810*/  WARPGROUP.DEPBAR.LE gsb0, 0x1 ;  /* 0x00008000000079c5 */ /* 0x000fe40000010100 */
[----:B------:R-:W-:Y:S06]  /*9820*/  BAR.SYNC.DEFER_BLOCKING 0x0 ;  /* 0x0000000000007b1d */ /* 0x000fec0000010000 */
[----:B------:R-:W-:Y:S01]  /*9830*/  @!PT LDS RZ, [RZ] ;  /* 0x00000000fffff984 */ /* 0x000fe20000000800 */
[----:B------:R-:W-:Y:S01]  /*9840*/  @!PT LDS RZ, [RZ] ;  /* 0x00000000fffff984 */ /* 0x000fe20000000800 */
[----:B------:R-:W-:Y:S01]  /*9850*/  @!PT LDS RZ, [RZ] ;  /* 0x00000000fffff984 */ /* 0x000fe20000000800 */
[----:B------:R1:W-:Y:S02]  /*9860*/  LDGSTS.E [R222], desc[UR16][R190.64], P2 ;  /* 0x00000000bede7fae */ /* 0x0003e40009121850 */
[----:B-1----:R-:W-:-:S04]  /*9870*/  SEL R190, RZ, 0x4, !P1 ;  /* 0x00000004ffbe7807 */ /* 0x002fc80004800000 */
[----:B------:R-:W-:Y:S01]  /*9880*/  SEL R190, R190, RZ, !P0 ;  /* 0x000000ffbebe7207 */ /* 0x000fe20004000000 */
[----:B------:R-:W-:-:S03]  /*9890*/  IMAD.MOV.U32 R191, RZ, RZ, R8 ;  /* 0x000000ffffbf7224 */ /* 0x000fc600078e0008 */
[----:B------:R-:W-:Y:S01]  /*98a0*/  ISETP.NE.U32.AND P1, PT, R190, RZ, PT ;  /* 0x000000ffbe00720c */ /* 0x000fe20003f25070 */
[----:B------:R-:W-:-:S05]  /*98b0*/  IMAD.MOV.U32 R190, RZ, RZ, R7 ;  /* 0x000000ffffbe7224 */ /* 0x000fca00078e0007 */
[----:B------:R1:W-:Y:S01]  /*98c0*/  LDGSTS.E [R222+0x8000], desc[UR16][R190.64], P2 ;  /* 0x08000000bede7fae */ /* 0x0003e20009121850 */
[----:B------:R-:W-:Y:S02]  /*98d0*/  ISETP.GT.AND P2, PT, R181, 0x2, PT ;  /* 0x00000002b500780c */ /* 0x000fe40003f44270 */
[----:B-1----:R-:W-:Y:S01]  /*98e0*/  MOV R190, R9 ;  /* 0x0000000900be7202 */ /* 0x002fe20000000f00 */
[----:B------:R-:W-:-:S05]  /*98f0*/  IMAD.MOV.U32 R191, RZ, RZ, R10 ;  /* 0x000000ffffbf7224 */ /* 0x000fca00078e000a */
[----:B------:R1:W-:Y:S01]  /*9900*/  LDGSTS.E [R222+0x4], desc[UR16][R190.64], P1 ;  /* 0x00004000bede7fae */ /* 0x0003e20008921850 */
[----:B------:R-:W-:Y:S01]  /*9910*/  IMAD.X R12, R12, 0x1, R183, P3 ;  /* 0x000000010c0c7824 */ /* 0x000fe200018e06b7 */
[----:B------:R-:W-:Y:S02]  /*9920*/  IADD3 R13, P4, R13, R184, RZ ;  /* 0x000000b80d0d7210 */ /* 0x000fe40007f9e0ff */
[----:B-1----:R-:W-:-:S04]  /*9930*/  SEL R190, RZ, 0x4, !P2 ;  /* 0x00000004ffbe7807 */ /* 0x002fc80005000000 */
[----:B------:R-:W-:Y:S01]  /*9940*/  SEL R190, R190, RZ, !P0 ;  /* 0x000000ffbebe7207 */ /* 0x000fe20004000000 */
[----:B------:R-:W-:-:S03]  /*9950*/  IMAD.MOV.U32 R191, RZ, RZ, R12 ;  /* 0x000000ffffbf7224 */ /* 0x000fc600078e000c */
[----:B------:R-:W-:Y:S02]  /*9960*/  ISETP.NE.U32.AND P2, PT, R190, RZ, PT ;  /* 0x000000ffbe00720c */ /* 0x000fe40003f45070 */
[----:B------:R-:W-:Y:S01]  /*9970*/  MOV R190, R11 ;  /* 0x0000000b00be7202 */ /* 0x000fe20000000f00 */
[----:B------:R-:W-:-:S04]  /*9980*/  IMAD.X R14, R14, 0x1, R183, P4 ;  /* 0x000000010e0e7824 */ /* 0x000fc800020e06b7 */
[----:B------:R1:W-:Y:S01]  /*9990*/  LDGSTS.E [R222+0x8004], desc[UR16][R190.64], P1 ;  /* 0x08004000bede7fae */ /* 0x0003e20008921850 */
[----:B------:R-:W-:Y:S02]  /*99a0*/  ISETP.GT.AND P1, PT, R181, 0x3, PT ;  /* 0x00000003b500780c */ /* 0x000fe40003f24270 */
[----:B------:R-:W-:Y:S01]  /*99b0*/  IADD3 R15, P3, R15, R184, RZ ;  /* 0x000000b80f0f7210 */ /* 0x000fe20007f7e0ff */
[----:B-1----:R-:W-:Y:S02]  /*99c0*/  IMAD.MOV.U32 R190, RZ, RZ, R13 ;  /* 0x000000ffffbe7224 */ /* 0x002fe400078e000d */
[----:B------:R-:W-:-:S05]  /*99d0*/  IMAD.MOV.U32 R191, RZ, RZ, R14 ;  /* 0x000000ffffbf7224 */ /* 0x000fca00078e000e */
[----:B------:R1:W-:Y:S01]  /*99e0*/  LDGSTS.E [R222+0x8], desc[UR16][R190.64], P2 ;  /* 0x00008000bede7fae */ /* 0x0003e20009121850 */
[----:B------:R-:W-:Y:S02]  /*99f0*/  IADD3.X R16, R16, R183, RZ, P3, !PT ;  /* 0x000000b710107210 */ /* 0x000fe40001ffe4ff */
[----:B------:R-:W-:Y:S02]  /*9a00*/  IADD3 R17, P4, R17, R184, RZ ;  /* 0x000000b811117210 */ /* 0x000fe40007f9e0ff */
[----:B-1----:R-:W-:-:S04]  /*9a10*/  SEL R190, RZ, 0x4, !P1 ;  /* 0x00000004ffbe7807 */ /* 0x002fc80004800000 */
[----:B------:R-:W-:Y:S01]  /*9a20*/  SEL R190, R190, RZ, !P0 ;  /* 0x000000ffbebe7207 */ /* 0x000fe20004000000 */
[----:B------:R-:W-:-:S03]  /*9a30*/  IMAD.MOV.U32 R191, RZ, RZ, R16 ;  /* 0x000000ffffbf7224 */ /* 0x000fc600078e0010 */
[----:B------:R-:W-:Y:S01]  /*9a40*/  ISETP.NE.U32.AND P1, PT, R190, RZ, PT ;  /* 0x000000ffbe00720c */ /* 0x000fe20003f25070 */
[----:B------:R-:W-:Y:S02]  /*9a50*/  IMAD.MOV.U32 R190, RZ, RZ, R15 ;  /* 0x000000ffffbe7224 */ /* 0x000fe400078e000f */
[----:B------:R-:W-:-:S03]  /*9a60*/  IMAD.X R18, R18, 0x1, R183, P4 ;  /* 0x0000000112127824 */ /* 0x000fc600020e06b7 */
[----:B------:R1:W-:Y:S01]  /*9a70*/  LDGSTS.E [R222+0x8008], desc[UR16][R190.64], P2 ;  /* 0x08008000bede7fae */ /* 0x0003e20009121850 */
[----:B------:R-:W-:Y:S02]  /*9a80*/  ISETP.GT.AND P2, PT, R181, 0x20, PT ;  /* 0x00000020b500780c */ /* 0x000fe40003f44270 */
[----:B------:R-:W-:Y:S02]  /*9a90*/  IADD3 R19, P3, R19, R184, RZ ;  /* 0x000000b813137210 */ /* 0x000fe40007f7e0ff */
[----:B-1----:R-:W-:Y:S01]  /*9aa0*/  MOV R190, R17 ;  /* 0x0000001100be7202 */ /* 0x002fe20000000f00 */
[----:B------:R-:W-:-:S05]  /*9ab0*/  IMAD.MOV.U32 R191, RZ, RZ, R18 ;  /* 0x000000ffffbf7224 */ /* 0x000fca00078e0012 */
[----:B------:R1:W-:Y:S01]  /*9ac0*/  LDGSTS.E [R222+0xc], desc[UR16][R190.64], P1 ;  /* 0x0000c000bede7fae */ /* 0x0003e20008921850 */
[----:B------:R-:W-:Y:S01]  /*9ad0*/  IMAD.X R20, R20, 0x1, R183, P3 ;  /* 0x0000000114147824 */ /* 0x000fe200018e06b7 */
[----:B----4-:R-:W-:Y:S02]  /*9ae0*/  IADD3 R188, P4, R188, R184, RZ ;  /* 0x000000b8bcbc7210 */ /* 0x010fe40007f9e0ff */
[----:B-1----:R-:W-:-:S04]  /*9af0*/  SEL R190, RZ, 0x4, !P2 ;  /* 0x00000004ffbe7807 */ /* 0x002fc80005000000 */
[----:B------:R-:W-:Y:S01]  /*9b00*/  SEL R190, R190, RZ, !P0 ;  /* 0x000000ffbebe7207 */ /* 0x000fe20004000000 */
[----:B------:R-:W-:-:S03]  /*9b10*/  IMAD.MOV.U32 R191, RZ, RZ, R20 ;  /* 0x000000ffffbf7224 */ /* 0x000fc600078e0014 */
[----:B------:R-:W-:Y:S02]  /*9b20*/  ISETP.NE.U32.AND P2, PT, R190, RZ, PT ;  /* 0x000000ffbe00720c */ /* 0x000fe40003f45070 */
[----:B------:R-:W-:Y:S01]  /*9b30*/  MOV R190, R19 ;  /* 0x0000001300be7202 */ /* 0x000fe20000000f00 */
[----:B---3--:R-:W-:-:S04]  /*9b40*/  IMAD.X R189, R189, 0x1, R183, P4 ;  /* 0x00000001bdbd7824 */ /* 0x008fc800020e06b7 */
        /* <DEDUP_REMOVED lines=12> */
[----:B------:R-:W-:Y:S01]  /*9c10*/  IMAD.MOV.U32 R190, RZ, RZ, R5 ;  /* 0x000000ffffbe7224 */ /* 0x000fe200078e0005 */
[----:B------:R-:W-:Y:S01]  /*9c20*/  STL [R1+0x4cc], R182 ;  /* 0x0004ccb601007387 */ /* 0x000fe20000100800 */
[----:B------:R-:W-:-:S03]  /*9c30*/  IMAD.X R3, R3, 0x1, R183, P4 ;  /* 0x0000000103037824 */ /* 0x000fc600020e06b7 */
[----:B------:R-:W-:Y:S04]  /*9c40*/  STL [R1+0x4d0], R2 ;  /* 0x0004d00201007387 */ /* 0x000fe80000100800 */
[----:B------:R1:W-:Y:S04]  /*9c50*/  STL [R1+0x50], R188 ;  /* 0x000050bc01007387 */ /* 0x0003e80000100800 */
[----:B------:R2:W-:Y:S04]  /*9c60*/  STL [R1+0x4c], R189 ;  /* 0x00004cbd01007387 */ /* 0x0005e80000100800 */
[----:B------:R3:W-:Y:S01]  /*9c70*/  LDGSTS.E [R222+0x18000], desc[UR16][R190.64], P2 ;  /* 0x18000000bede7fae */ /* 0x0007e20009121850 */
[----:B------:R-:W-:-:S03]  /*9c80*/  ISETP.GT.AND P2, PT, R181, 0x22, PT ;  /* 0x00000022b500780c */ /* 0x000fc60003f44270 */
[----:B-1----:R-:W4:Y:S04]  /*9c90*/  LDL.LU R188, [R1+0x70] ;  /* 0x0000700001bc7983 */ /* 0x002f280000300800 */
[----:B------:R-:W-:Y:S01]  /*9ca0*/  STL [R1+0x58], R5 ;  /* 0x0000580501007387 */ /* 0x000fe20000100800 */
[----:B---3--:R-:W-:Y:S01]  /*9cb0*/  MOV R190, R0 ;  /* 0x0000000000be7202 */ /* 0x008fe20000000f00 */
[----:B------:R-:W-:Y:S02]  /*9cc0*/  IMAD.MOV.U32 R191, RZ, RZ, R3 ;  /* 0x000000ffffbf7224 */ /* 0x000fe400078e0003 */
[----:B------:R1:W-:Y:S04]  /*9cd0*/  STL [R1+0x54], R185 ;  /* 0x000054b901007387 */ /* 0x0003e80000100800 */
[----:B------:R-:W-:Y:S04]  /*9ce0*/  STL [R1+0x60], R0 ;  /* 0x0000600001007387 */ /* 0x000fe80000100800 */
[----:B--2---:R-:W2:Y:S04]  /*9cf0*/  LDL.LU R189, [R1+0x6c] ;  /* 0x00006c0001bd7983 */ /* 0x004ea80000300800 */
[----:B------:R3:W-:Y:S04]  /*9d00*/  STL [R1+0x5c], R3 ;  /* 0x00005c0301007387 */ /* 0x0007e80000100800 */
[----:B-1----:R-:W2:Y:S04]  /*9d10*/  LDL.LU R185, [R1+0x74] ;  /* 0x0000740001b97983 */ /* 0x002ea80000300800 */
[----:B------:R1:W-:Y:S04]  /*9d20*/  LDGSTS.E [R222+0x10004], desc[UR16][R190.64], P1 ;  /* 0x10004000bede7fae */ /* 0x0003e80008921850 */
[----:B------:R-:W2:Y:S04]  /*9d30*/  LDL.LU R182, [R1+0x78] ;  /* 0x0000780001b67983 */ /* 0x000ea80000300800 */
[----:B------:R-:W2:Y:S01]  /*9d40*/  LDL.LU R5, [R1+0x7c] ;  /* 0x00007c0001057983 */ /* 0x000ea20000300800 */
[----:B-1----:R-:W-:-:S03]  /*9d50*/  SEL R190, RZ, 0x4, !P2 ;  /* 0x00000004ffbe7807 */ /* 0x002fc60005000000 */
[----:B---3--:R-:W3:Y:S01]  /*9d60*/  LDL.LU R3, [R1+0x80] ;  /* 0x0000800001037983 */ /* 0x008ee20000300800 */
[----:B------:R-:W-:-:S03]  /*9d70*/  SEL R190, R190, RZ, !P0 ;  /* 0x000000ffbebe7207 */ /* 0x000fc60004000000 */
[----:B------:R-:W3:Y:S04]  /*9d80*/  LDL.LU R2, [R1+0x84] ;  /* 0x0000840001027983 */ /* 0x000ee80000300800 */
[----:B------:R-:W3:Y:S04]  /*9d90*/  LDL.LU R0, [R1+0x88] ;  /* 0x0000880001007983 */ /* 0x000ee80000300800 */
[----:B------:R-:W3:Y:S01]  /*9da0*/  LDL.LU R191, [R1+0x68] ;  /* 0x0000680001bf7983 */ /* 0x000ee20000300800 */
[----:B------:R-:W-:-:S03]  /*9db0*/  ISETP.NE.U32.AND P2, PT, R190, RZ, PT ;  /* 0x000000ffbe00720c */ /* 0x000fc60003f45070 */
[----:B------:R-:W3:Y:S01]  /*9dc0*/  LDL.LU R190, [R1+0x64] ;  /* 0x0000640001be7983 */ /* 0x000ee20000300800 */
[----:B----4-:R-:W-:-:S05]  /*9dd0*/  IADD3 R188, P4, R188, R184, RZ ;  /* 0x000000b8bcbc7210 */ /* 0x010fca0007f9e0ff */
[----:B--2---:R-:W-:Y:S01]  /*9de0*/  IMAD.X R189, R189, 0x1, R183, P4 ;  /* 0x00000001bdbd7824 */ /* 0x004fe200020e06b7 */
[----:B---3--:R-:W-:-:S05]  /*9df0*/  IADD3 R191, P3, R191, R184, RZ ;  /* 0x000000b8bfbf7210 */ /* 0x008fca0007f7e0ff */
[----:B------:R-:W-:Y:S01]  /*9e00*/  IMAD.X R190, R190, 0x1, R183, P3 ;  /* 0x00000001bebe7824 */ /* 0x000fe200018e06b7 */
[----:B------:R1:W-:Y:S04]  /*9e10*/  STL [R1+0x68], R191 ;  /* 0x000068bf01007387 */ /* 0x0003e80000100800 */
[----:B------:R2:W-:Y:S01]  /*9e20*/  STL [R1+0x64], R190 ;  /* 0x000064be01007387 */ /* 0x0005e20000100800 */
[----:B-1----:R-:W-:-:S04]  /*9e30*/  LOP3.LUT R191, R191, R190, RZ, 0x3c, !PT ;  /* 0x000000bebfbf7212 */ /* 0x002fc800078e3cff */
[C---:B--2---:R-:W-:Y:S02]  /*9e40*/  LOP3.LUT R190, R191.reuse, R190, RZ, 0x3c, !PT ;  /* 0x000000bebfbe7212 */ /* 0x044fe400078e3cff */
[----:B------:R-:W-:Y:S02]  /*9e50*/  IADD3 R182, P3, R182, R184, RZ ;  /* 0x000000b8b6b67210 */ /* 0x000fe40007f7e0ff */
[----:B------:R-:W-:Y:S01]  /*9e60*/  LOP3.LUT R191, R191, R190, RZ, 0x3c, !PT ;  /* 0x000000bebfbf7212 */ /* 0x000fe200078e3cff */
[----:B------:R-:W-:Y:S02]  /*9e70*/  STL [R1+0x70], R188 ;  /* 0x000070bc01007387 */ /* 0x000fe40000100800 */
[----:B------:R-:W-:Y:S02]  /*9e80*/  IMAD.X R185, R185, 0x1, R183, P3 ;  /* 0x00000001b9b97824 */ /* 0x000fe400018e06b7 */
[----:B------:R1:W-:Y:S01]  /*9e90*/  LDGSTS.E [R222+0x18004], desc[UR16][R190.64], P1 ;  /* 0x18004000bede7fae */ /* 0x0003e20008921850 */
[----:B------:R-:W-:-:S03]  /*9ea0*/  ISETP.GT.AND P1, PT, R181, 0x23, PT ;  /* 0x00000023b500780c */ /* 0x000fc60003f24270 */
[----:B------:R-:W-:Y:S01]  /*9eb0*/  STL [R1+0x6c], R189 ;  /* 0x00006cbd01007387 */ /* 0x000fe20000100800 */
[----:B-1----:R-:W-:Y:S01]  /*9ec0*/  MOV R190, R188 ;  /* 0x000000bc00be7202 */ /* 0x002fe20000000f00 */
[----:B------:R-:W-:Y:S02]  /*9ed0*/  IMAD.MOV.U32 R191, RZ, RZ, R189 ;  /* 0x000000ffffbf7224 */ /* 0x000fe400078e00bd */
[----:B------:R-:W-:Y:S04]  /*9ee0*/  STL [R1+0x78], R182 ;  /* 0x000078b601007387 */ /* 0x000fe80000100800 */
[----:B------:R1:W-:Y:S04]  /*9ef0*/  LDGSTS.E [R222+0x10008], desc[UR16][R190.64], P2 ;  /* 0x10008000bede7fae */ /* 0x0003e80009121850 */
[----:B------:R2:W-:Y:S01]  /*9f00*/  STL [R1+0x74], R185 ;  /* 0x000074b901007387 */ /* 0x0005e20000100800 */
[----:B-1----:R-:W-:-:S02]  /*9f10*/  MOV R191, R185 ;  /* 0x000000b900bf7202 */ /* 0x002fc40000000f00 */
[----:B------:R-:W-:Y:S01]  /*9f20*/  SEL R190, RZ, 0x4, !P1 ;  /* 0x00000004ffbe7807 */ /* 0x000fe20004800000 */
[----:B--2---:R-:W1:Y:S03]  /*9f30*/  S2R R185, SR_TID.X ;  /* 0x0000000000b97919 */ /* 0x004e660000002100 */
[----:B------:R-:W-:-:S04]  /*9f40*/  SEL R190, R190, RZ, !P0 ;  /* 0x000000ffbebe7207 */ /* 0x000fc80004000000 */
[----:B------:R-:W-:Y:S01]  /*9f50*/  ISETP.NE.U32.AND P1, PT, R190, RZ, PT ;  /* 0x000000ffbe00720c */ /* 0x000fe20003f25070 */
[----:B------:R-:W-:-:S05]  /*9f60*/  IMAD.MOV.U32 R190, RZ, RZ, R182 ;  /* 0x000000ffffbe7224 */ /* 0x000fca00078e00b6 */
[----:B------:R2:W-:Y:S01]  /*9f70*/  LDGSTS.E [R222+0x18008], desc[UR16][R190.64], P2 ;  /* 0x18008000bede7fae */ /* 0x0005e20009121850 */
[-C--:B------:R-:W-:Y:S02]  /*9f80*/  IADD3 R3, P2, R3, R184.reuse, RZ ;  /* 0x000000b803037210 */ /* 0x080fe40007f5e0ff */
[----:B------:R-:W-:-:S03]  /*9f90*/  IADD3 R0, P3, R0, R184, RZ ;  /* 0x000000b800007210 */ /* 0x000fc60007f7e0ff */
[--C-:B------:R-:W-:Y:S02]  /*9fa0*/  IMAD.X R5, R5, 0x1, R183.reuse, P2 ;  /* 0x0000000105057824 */ /* 0x100fe400010e06b7 */
[----:B------:R-:W-:Y:S01]  /*9fb0*/  IMAD.X R2, R2, 0x1, R183, P3 ;  /* 0x0000000102027824 */ /* 0x000fe200018e06b7 */
[----:B------:R-:W-:Y:S01]  /*9fc0*/  STL [R1+0x80], R3 ;  /* 0x0000800301007387 */ /* 0x000fe20000100800 */
[----:B--2---:R-:W-:Y:S01]  /*9fd0*/  IMAD.MOV.U32 R190, RZ, RZ, R3 ;  /* 0x000000ffffbe7224 */ /* 0x004fe200078e0003 */
[----:B------:R-:W-:Y:S02]  /*9fe0*/  MOV R191, R5 ;  /* 0x0000000500bf7202 */ /* 0x000fe40000000f00 */
[----:B------:R-:W-:Y:S04]  /*9ff0*/  STL [R1+0x7c], R5 ;  /* 0x00007c0501007387 */ /* 0x000fe80000100800 */
[----:B------:R1:W-:Y:S04]  /*a000*/  STL [R1+0x88], R0 ;  /* 0x0000880001007387 */ /* 0x0003e80000100800 */
[----:B------:R2:W-:Y:S04]  /*a010*/  LDGSTS.E [R222+0x1000c], desc[UR16][R190.64], P1 ;  /* 0x1000c000bede7fae */ /* 0x0005e80008921850 */
[----:B------:R3:W-:Y:S01]  /*a020*/  STL [R1+0x84], R2 ;  /* 0x0000840201007387 */ /* 0x0007e20000100800 */
[----:B--2---:R-:W-:Y:S01]  /*a030*/  IMAD.MOV.U32 R190, RZ, RZ, R0 ;  /* 0x000000ffffbe7224 */ /* 0x004fe200078e0000 */
[----:B-1----:R-:W-:Y:S01]  /*a040*/  LOP3.LUT R0, R185, 0xff, RZ, 0xc0, !PT ;  /* 0x000000ffb9007812 */ /* 0x002fe200078ec0ff */
[----:B------:R-:W-:-:S02]  /*a050*/  IMAD.MOV.U32 R191, RZ, RZ, R2 ;  /* 0x000000ffffbf7224 */ /* 0x000fc400078e0002 */
[----:B---3--:R-:W-:Y:S02]  /*a060*/  IMAD.SHL.U32 R2, R185, 0x10, RZ ;  /* 0x00000010b9027824 */ /* 0x008fe400078e00ff */
[----:B------:R-:W2:Y:S04]  /*a070*/  LDL.LU R185, [R1+0x8c] ;  /* 0x00008c0001b97983 */ /* 0x000ea80000300800 */
[----:B------:R-:W3:Y:S01]  /*a080*/  LDL.LU R182, [R1+0x90] ;  /* 0x0000900001b67983 */ /* 0x000ee20000300800 */
[----:B------:R-:W-:-:S03]  /*a090*/  LOP3.LUT R2, R2, 0x70, RZ, 0xc0, !PT ;  /* 0x0000007002027812 */ /* 0x000fc600078ec0ff */
[----:B------:R-:W4:Y:S01]  /*a0a0*/  LDL.LU R5, [R1+0x94] ;  /* 0x0000940001057983 */ /* 0x000f220000300800 */
[----:B------:R-:W-:-:S03]  /*a0b0*/  LEA R0, R0, R2, 0x7 ;  /* 0x0000000200007211 */ /* 0x000fc600078e38ff */
[----:B------:R-:W4:Y:S01]  /*a0c0*/  LDL.LU R3, [R1+0x98] ;  /* 0x0000980001037983 */ /* 0x000f220000300800 */
[----:B------:R-:W-:-:S03]  /*a0d0*/  LOP3.LUT R0, R0, 0x10, RZ, 0x3c, !PT ;  /* 0x0000001000007812 */ /* 0x000fc600078e3cff */
[----:B------:R1:W-:Y:S04]  /*a0e0*/  LDGSTS.E [R222+0x1800c], desc[UR16][R190.64], P1 ;  /* 0x1800c000bede7fae */ /* 0x0003e80008921850 */
[----:B------:R-:W4:Y:S01]  /*a0f0*/  LDL.LU R2, [R1+0x9c] ;  /* 0x00009c0001027983 */ /* 0x000f220000300800 */
[----:B-1----:R-:W-:-:S03]  /*a100*/  VIADD R222, R0, UR4 ;  /* 0x0000000400de7c36 */ /* 0x002fc60008000000 */
[----:B------:R-:W4:Y:S01]  /*a110*/  LDL.LU R0, [R1+0xa0] ;  /* 0x0000a00001007983 */ /* 0x000f220000300800 */
[----:B------:R-:W-:-:S04]  /*a120*/  ISETP.GT.AND P1, PT, R181, 0x4, PT ;  /* 0x00000004b500780c */ /* 0x000fc80003f24270 */
[----:B------:R-:W-:Y:S02]  /*a130*/  SEL R190, RZ, 0x4, !P1 ;  /* 0x00000004ffbe7807 */ /* 0x000fe40004800000 */
[----:B------:R-:W-:Y:S02]  /*a140*/  IADD3 R21, P1, R21, R184, RZ ;  /* 0x000000b815157210 */ /* 0x000fe40007f3e0ff */
[----:B------:R-:W-:-:S04]  /*a150*/  SEL R190, R190, RZ, !P0 ;  /* 0x000000ffbebe7207 */ /* 0x000fc80004000000 */
[----:B------:R-:W-:Y:S01]  /*a160*/  ISETP.NE.U32.AND P2, PT, R190, RZ, PT ;  /* 0x000000ffbe00720c */ /* 0x000fe20003f45070 */
[----:B------:R-:W-:Y:S02]  /*a170*/  IMAD.X R22, R22, 0x1, R183, P1 ;  /* 0x0000000116167824 */ /* 0x000fe400008e06b7 */
[----:B------:R-:W-:Y:S01]  /*a180*/  IMAD.MOV.U32 R190, RZ, RZ, R21 ;  /* 0x000000ffffbe7224 */ /* 0x000fe200078e0015 */
[----:B------:R-:W-:Y:S02]  /*a190*/  ISETP.GT.AND P1, PT, R181, 0x5, PT ;  /* 0x00000005b500780c */ /* 0x000fe40003f24270 */
[----:B------:R-:W-:Y:S02]  /*a1a0*/  MOV R191, R22 ;  /* 0x0000001600bf7202 */ /* 0x000fe40000000f00 */
[----:B------:R-:W-:-:S05]  /*a1b0*/  IADD3 R23, P3, R23, R184, RZ ;  /* 0x000000b817177210 */ /* 0x000fca0007f7e0ff */
[----:B------:R1:W-:Y:S01]  /*a1c0*/  LDGSTS.E [R222], desc[UR16][R190.64], P2 ;  /* 0x00000000bede7fae */ /* 0x0003e20009121850 */
[----:B------:R-:W-:Y:S01]  /*a1d0*/  IMAD.X R152, R152, 0x1, R183, P3 ;  /* 0x0000000198987824 */ /* 0x000fe200018e06b7 */
[----:B------:R-:W-:Y:S02]  /*a1e0*/  IADD3 R153, P4, R153, R184, RZ ;  /* 0x000000b899997210 */ /* 0x000fe40007f9e0ff */
[----:B-1----:R-:W-:-:S04]  /*a1f0*/  SEL R190, RZ, 0x4, !P1 ;  /* 0x00000004ffbe7807 */ /* 0x002fc80004800000 */
[----:B------:R-:W-:Y:S02]  /*a200*/  SEL R190, R190, RZ, !P0 ;  /* 0x000000ffbebe7207 */ /* 0x000fe40004000000 */
[----:B------:R-:W-:Y:S02]  /*a210*/  MOV R191, R152 ;  /* 0x0000009800bf7202 */ /* 0x000fe40000000f00 */
[----:B------:R-:W-:Y:S01]  /*a220*/  ISETP.NE.U32.AND P1, PT, R190, RZ, PT ;  /* 0x000000ffbe00720c */ /* 0x000fe20003f25070 */
[----:B------:R-:W-:Y:S02]  /*a230*/  IMAD.MOV.U32 R190, RZ, RZ, R23 ;  /* 0x000000ffffbe7224 */ /* 0x000fe400078e0017 */
[----:B------:R-:W-:-:S03]  /*a240*/  IMAD.X R154, R154, 0x1, R183, P4 ;  /* 0x000000019a9a7824 */ /* 0x000fc600020e06b7 */
[----:B------:R1:W-:Y:S01]  /*a250*/  LDGSTS.E [R222+0x8000], desc[UR16][R190.64], P2 ;  /* 0x08000000bede7fae */ /* 0x0003e20009121850 */
[----:B------:R-:W-:Y:S02]  /*a260*/  ISETP.GT.AND P2, PT, R181, 0x6, PT ;  /* 0x00000006b500780c */ /* 0x000fe40003f44270 */
[----:B------:R-:W-:Y:S01]  /*a270*/  IADD3 R155, P3, R155, R184, RZ ;  /* 0x000000b89b9b7210 */ /* 0x000fe20007f7e0ff */
[----:B-1----:R-:W-:Y:S02]  /*a280*/  IMAD.MOV.U32 R190, RZ, RZ, R153 ;  /* 0x000000ffffbe7224 */ /* 0x002fe400078e0099 */
[----:B------:R-:W-:-:S05]  /*a290*/  IMAD.MOV.U32 R191, RZ, RZ, R154 ;  /* 0x000000ffffbf7224 */ /* 0x000fca00078e009a */
[----:B------:R1:W-:Y:S01]  /*a2a0*/  LDGSTS.E [R222+0x4], desc[UR16][R190.64], P1 ;  /* 0x00004000bede7fae */ /* 0x0003e20008921850 */
[----:B------:R-:W-:Y:S01]  /*a2b0*/  IMAD.X R156, R156, 0x1, R183, P3 ;  /* 0x000000019c9c7824 */ /* 0x000fe200018e06b7 */
[----:B------:R-:W-:Y:S02]  /*a2c0*/  IADD3 R157, P4, R157, R184, RZ ;  /* 0x000000b89d9d7210 */ /* 0x000fe40007f9e0ff */
[----:B-1----:R-:W-:-:S04]  /*a2d0*/  SEL R190, RZ, 0x4, !P2 ;  /* 0x00000004ffbe7807 */ /* 0x002fc80005000000 */
[----:B------:R-:W-:Y:S01]  /*a2e0*/  SEL R190, R190, RZ, !P0 ;  /* 0x000000ffbebe7207 */ /* 0x000fe20004000000 */
[----:B------:R-:W-:-:S03]  /*a2f0*/  IMAD.MOV.U32 R191, RZ, RZ, R156 ;  /* 0x000000ffffbf7224 */ /* 0x000fc600078e009c */
[----:B------:R-:W-:Y:S01]  /*a300*/  ISETP.NE.U32.AND P2, PT, R190, RZ, PT ;  /* 0x000000ffbe00720c */ /* 0x000fe20003f45070 */
[----:B------:R-:W-:Y:S01]  /*a310*/  IMAD.MOV.U32 R190, RZ, RZ, R155 ;  /* 0x000000ffffbe7224 */ /* 0x000fe200078e009b */
[----:B------:R-:W-:-:S04]  /*a320*/  IADD3.X R158, R158, R183, RZ, P4, !PT ;  /* 0x000000b79e9e7210 */ /* 0x000fc800027fe4ff */
[----:B------:R1:W-:Y:S01]  /*a330*/  LDGSTS.E [R222+0x8004], desc[UR16][R190.64], P1 ;  /* 0x08004000bede7fae */ /* 0x0003e20008921850 */
[----:B------:R-:W-:Y:S02]  /*a340*/  ISETP.GT.AND P1, PT, R181, 0x7, PT ;  /* 0x00000007b500780c */ /* 0x000fe40003f24270 */
[----:B------:R-:W-:Y:S01]  /*a350*/  IADD3 R159, P3, R159, R184, RZ ;  /* 0x000000b89f9f7210 */ /* 0x000fe20007f7e0ff */
[----:B-1----:R-:W-:Y:S01]  /*a360*/  IMAD.MOV.U32 R190, RZ, RZ, R157 ;  /* 0x000000ffffbe7224 */ /* 0x002fe200078e009d */
[----:B------:R-:W-:-:S05]  /*a370*/  MOV R191, R158 ;  /* 0x0000009e00bf7202 */ /* 0x000fca0000000f00 */
[----:B------:R1:W-:Y:S01]  /*a380*/  LDGSTS.E [R222+0x8], desc[UR16][R190.64], P2 ;  /* 0x00008000bede7fae */ /* 0x0003e20009121850 */
        /* <DEDUP_REMOVED lines=15> */
[----:B-1----:R-:W-:-:S04]  /*a480*/  SEL R190, RZ, 0x4, !P2 ;  /* 0x00000004ffbe7807 */ /* 0x002fc80005000000 */
[----:B------:R-:W-:Y:S01]  /*a490*/  SEL R190, R190, RZ, !P0 ;  /* 0x000000ffbebe7207 */ /* 0x000fe20004000000 */
[----:B------:R-:W-:-:S03]  /*a4a0*/  IMAD.MOV.U32 R191, RZ, RZ, R164 ;  /* 0x000000ffffbf7224 */ /* 0x000fc600078e00a4 */
[----:B------:R-:W-:Y:S01]  /*a4b0*/  ISETP.NE.U32.AND P2, PT, R190, RZ, PT ;  /* 0x000000ffbe00720c */ /* 0x000fe20003f45070 */
[----:B------:R-:W-:-:S05]  /*a4c0*/  IMAD.MOV.U32 R190, RZ, RZ, R163 ;  /* 0x000000ffffbe7224 */ /* 0x000fca00078e00a3 */
[----:B------:R1:W-:Y:S01]  /*a4d0*/  LDGSTS.E [R222+0x800c], desc[UR16][R190.64], P1 ;  /* 0x0800c000bede7fae */ /* 0x0003e20008921850 */
[----:B------:R-:W-:Y:S02]  /*a4e0*/  ISETP.GT.AND P1, PT, R181, 0x25, PT ;  /* 0x00000025b500780c */ /* 0x000fe40003f24270 */
[----:B---3--:R-:W-:-:S04]  /*a4f0*/  IADD3 R182, P4, R182, R184, RZ ;  /* 0x000000b8b6b67210 */ /* 0x008fc80007f9e0ff */
[----:B--2---:R-:W-:Y:S01]  /*a500*/  IADD3.X R185, R185, R183, RZ, P4, !PT ;  /* 0x000000b7b9b97210 */ /* 0x004fe200027fe4ff */
[----:B-1----:R-:W-:-:S03]  /*a510*/  IMAD.MOV.U32 R190, RZ, RZ, R182 ;  /* 0x000000ffffbe7224 */ /* 0x002fc600078e00b6 */
[----:B------:R-:W-:Y:S02]  /*a520*/  MOV R191, R185 ;  /* 0x000000b900bf7202 */ /* 0x000fe40000000f00 */
[----:B----4-:R-:W-:-:S03]  /*a530*/  IADD3 R3, P3, R3, R184, RZ ;  /* 0x000000b803037210 */ /* 0x010fc60007f7e0ff */
[----:B------:R1:W-:Y:S02]  /*a540*/  LDGSTS.E [R222+0x10000], desc[UR16][R190.64], P2 ;  /* 0x10000000bede7fae */ /* 0x0003e40009121850 */
[----:B------:R-:W-:Y:S01]  /*a550*/  IMAD.X R5, R5, 0x1, R183, P3 ;  /* 0x0000000105057824 */ /* 0x000fe200018e06b7 */
[----:B-1----:R-:W-:-:S04]  /*a560*/  SEL R190, RZ, 0x4, !P1 ;  /* 0x00000004ffbe7807 */ /* 0x002fc80004800000 */
[----:B------:R-:W-:Y:S02]  /*a570*/  SEL R190, R190, RZ, !P0 ;  /* 0x000000ffbebe7207 */ /* 0x000fe40004000000 */
[----:B------:R-:W-:Y:S02]  /*a580*/  IADD3 R0, P4, R0, R184, RZ ;  /* 0x000000b800007210 */ /* 0x000fe40007f9e0ff */
[----:B------:R-:W-:Y:S01]  /*a590*/  ISETP.NE.U32.AND P1, PT, R190, RZ, PT ;  /* 0x000000ffbe00720c */ /* 0x000fe20003f25070 */
[----:B------:R-:W-:Y:S01]  /*a5a0*/  IMAD.MOV.U32 R190, RZ, RZ, R3 ;  /* 0x000000ffffbe7224 */ /* 0x000fe200078e0003 */
[----:B------:R-:W-:Y:S01]  /*a5b0*/  MOV R191, R5 ;  /* 0x0000000500bf7202 */ /* 0x000fe20000000f00 */
[----:B------:R-:W-:Y:S01]  /*a5c0*/  IMAD.X R2, R2, 0x1, R183, P4 ;  /* 0x0000000102027824 */ /* 0x000fe200020e06b7 */
[----:B------:R-:W-:Y:S04]  /*a5d0*/  STL [R1+0x90], R182 ;  /* 0x000090b601007387 */ /* 0x000fe80000100800 */
[----:B------:R1:W-:Y:S04]  /*a5e0*/  STL [R1+0x8c], R185 ;  /* 0x00008cb901007387 */ /* 0x0003e80000100800 */
[----:B------:R-:W2:Y:S04]  /*a5f0*/  LDL.LU R188, [R1+0xb0] ;  /* 0x0000b00001bc7983 */ /* 0x000ea80000300800 */
[----:B------:R3:W-:Y:S01]  /*a600*/  LDGSTS.E [R222+0x18000], desc[UR16][R190.64], P2 ;  /* 0x18000000bede7fae */ /* 0x0007e20009121850 */
[----:B------:R-:W-:-:S03]  /*a610*/  ISETP.GT.AND P2, PT, R181, 0x26, PT ;  /* 0x00000026b500780c */ /* 0x000fc60003f44270 */
[----:B------:R-:W-:Y:S04]  /*a620*/  STL [R1+0x98], R3 ;  /* 0x0000980301007387 */ /* 0x000fe80000100800 */
[----:B------:R4:W-:Y:S01]  /*a630*/  STL [R1+0x94], R5 ;  /* 0x0000940501007387 */ /* 0x0009e20000100800 */
[----:B---3--:R-:W-:Y:S02]  /*a640*/  IMAD.MOV.U32 R190, RZ, RZ, R0 ;  /* 0x000000ffffbe7224 */ /* 0x008fe400078e0000 */
[----:B------:R-:W-:Y:S01]  /*a650*/  IMAD.MOV.U32 R191, RZ, RZ, R2 ;  /* 0x000000ffffbf7224 */ /* 0x000fe200078e0002 */
[----:B------:R-:W-:Y:S04]  /*a660*/  STL [R1+0xa0], R0 ;  /* 0x0000a00001007387 */ /* 0x000fe80000100800 */
[----:B------:R-:W3:Y:S04]  /*a670*/  LDL.LU R189, [R1+0xac] ;  /* 0x0000ac0001bd7983 */ /* 0x000ee80000300800 */
[----:B------:R4:W-:Y:S04]  /*a680*/  STL [R1+0x9c], R2 ;  /* 0x00009c0201007387 */ /* 0x0009e80000100800 */
[----:B-1----:R-:W3:Y:S04]  /*a690*/  LDL.LU R185, [R1+0xb4] ;  /* 0x0000b40001b97983 */ /* 0x002ee80000300800 */
[----:B------:R1:W-:Y:S04]  /*a6a0*/  LDGSTS.E [R222+0x10004], desc[UR16][R190.64], P1 ;  /* 0x10004000bede7fae */ /* 0x0003e80008921850 */
[----:B------:R-:W3:Y:S04]  /*a6b0*/  LDL.LU R182, [R1+0xb8] ;  /* 0x0000b80001b67983 */ /* 0x000ee80000300800 */
[----:B----4-:R-:W4:Y:S01]  /*a6c0*/  LDL.LU R5, [R1+0xbc] ;  /* 0x0000bc0001057983 */ /* 0x010f220000300800 */
[----:B-1----:R-:W-:-:S03]  /*a6d0*/  SEL R190, RZ, 0x4, !P2 ;  /* 0x00000004ffbe7807 */ /* 0x002fc60005000000 */
[----:B------:R-:W4:Y:S01]  /*a6e0*/  LDL.LU R3, [R1+0xc0] ;  /* 0x0000c00001037983 */ /* 0x000f220000300800 */
[----:B------:R-:W-:-:S03]  /*a6f0*/  SEL R190, R190, RZ, !P0 ;  /* 0x000000ffbebe7207 */ /* 0x000fc60004000000 */
[----:B------:R-:W4:Y:S04]  /*a700*/  LDL.LU R2, [R1+0xc4] ;  /* 0x0000c40001027983 */ /* 0x000f280000300800 */
[----:B------:R-:W4:Y:S04]  /*a710*/  LDL.LU R0, [R1+0xc8] ;  /* 0x0000c80001007983 */ /* 0x000f280000300800 */
[----:B------:R-:W4:Y:S01]  /*a720*/  LDL.LU R191, [R1+0xa8] ;  /* 0x0000a80001bf7983 */ /* 0x000f220000300800 */
[----:B------:R-:W-:-:S03]  /*a730*/  ISETP.NE.U32.AND P2, PT, R190, RZ, PT ;  /* 0x000000ffbe00720c */ /* 0x000fc60003f45070 */
[----:B------:R-:W4:Y:S01]  /*a740*/  LDL.LU R190, [R1+0xa4] ;  /* 0x0000a40001be7983 */ /* 0x000f220000300800 */
[----:B--2---:R-:W-:-:S04]  /*a750*/  IADD3 R188, P4, R188, R184, RZ ;  /* 0x000000b8bcbc7210 */ /* 0x004fc80007f9e0ff */
[----:B---3--:R-:W-:Y:S02]  /*a760*/  IADD3.X R189, R189, R183, RZ, P4, !PT ;  /* 0x000000b7bdbd7210 */ /* 0x008fe400027fe4ff */
[----:B----4-:R-:W-:-:S05]  /*a770*/  IADD3 R191, P3, R191, R184, RZ ;  /* 0x000000b8bfbf7210 */ /* 0x010fca0007f7e0ff */
        /* <DEDUP_REMOVED lines=12> */
[----:B-1----:R-:W-:Y:S02]  /*a840*/  IMAD.MOV.U32 R190, RZ, RZ, R188 ;  /* 0x000000ffffbe7224 */ /* 0x002fe400078e00bc */
[----:B------:R-:W-:Y:S01]  /*a850*/  IMAD.MOV.U32 R191, RZ, RZ, R189 ;  /* 0x000000ffffbf7224 */ /* 0x000fe200078e00bd */
[----:B------:R-:W-:Y:S04]  /*a860*/  STL [R1+0xb8], R182 ;  /* 0x0000b8b601007387 */ /* 0x000fe80000100800 */
[----:B------:R1:W-:Y:S04]  /*a870*/  LDGSTS.E [R222+0x10008], desc[UR16][R190.64], P2 ;  /* 0x10008000bede7fae */ /* 0x0003e80009121850 */
[----:B------:R2:W-:Y:S01]  /*a880*/  STL [R1+0xb4], R185 ;  /* 0x0000b4b901007387 */ /* 0x0005e20000100800 */
[----:B-1----:R-:W-:Y:S01]  /*a890*/  IMAD.MOV.U32 R191, RZ, RZ, R185 ;  /* 0x000000ffffbf7224 */ /* 0x002fe200078e00b9 */
[----:B------:R-:W-:Y:S01]  /*a8a0*/  SEL R190, RZ, 0x4, !P1 ;  /* 0x00000004ffbe7807 */ /* 0x000fe20004800000 */
[----:B--2---:R-:W1:Y:S03]  /*a8b0*/  S2R R185, SR_TID.X ;  /* 0x0000000000b97919 */ /* 0x004e660000002100 */
[----:B------:R-:W-:-:S04]  /*a8c0*/  SEL R190, R190, RZ, !P0 ;  /* 0x000000ffbebe7207 */ /* 0x000fc80004000000 */
[----:B------:R-:W-:Y:S02]  /*a8d0*/  ISETP.NE.U32.AND P1, PT, R190, RZ, PT ;  /* 0x000000ffbe00720c */ /* 0x000fe40003f25070 */
[----:B------:R-:W-:-:S05]  /*a8e0*/  MOV R190, R182 ;  /* 0x000000b600be7202 */ /* 0x000fca0000000f00 */
[----:B------:R2:W-:Y:S01]  /*a8f0*/  LDGSTS.E [R222+0x18008], desc[UR16][R190.64], P2 ;  /* 0x18008000bede7fae */ /* 0x0005e20009121850 */
[-C--:B------:R-:W-:Y:S02]  /*a900*/  IADD3 R3, P2, R3, R184.reuse, RZ ;  /* 0x000000b803037210 */ /* 0x080fe40007f5e0ff */
[----:B------:R-:W-:-:S03]  /*a910*/  IADD3 R0, P3, R0, R184, RZ ;  /* 0x000000b800007210 */ /* 0x000fc60007f7e0ff */
[--C-:B------:R-:W-:Y:S02]  /*a920*/  IMAD.X R5, R5, 0x1, R183.reuse, P2 ;  /* 0x0000000105057824 */ /* 0x100fe400010e06b7 */
[----:B------:R-:W-:Y:S01]  /*a930*/  IMAD.X R2, R2, 0x1, R183, P3 ;  /* 0x0000000102027824 */ /* 0x000fe200018e06b7 */
[----:B------:R-:W-:Y:S01]  /*a940*/  STL [R1+0xc0], R3 ;  /* 0x0000c00301007387 */ /* 0x000fe20000100800 */
[----:B--2---:R-:W-:Y:S01]  /*a950*/  MOV R190, R3 ;  /* 0x0000000300be7202 */ /* 0x004fe20000000f00 */
[----:B------:R-:W-:Y:S02]  /*a960*/  IMAD.MOV.U32 R191, RZ, RZ, R5 ;  /* 0x000000ffffbf7224 */ /* 0x000fe400078e0005 */
[----:B------:R-:W-:Y:S04]  /*a970*/  STL [R1+0xbc], R5 ;  /* 0x0000bc0501007387 */ /* 0x000fe80000100800 */
[----:B------:R1:W-:Y:S04]  /*a980*/  STL [R1+0xc8], R0 ;  /* 0x0000c80001007387 */ /* 0x0003e80000100800 */
[----:B------:R2:W-:Y:S04]  /*a990*/  LDGSTS.E [R222+0x1000c], desc[UR16][R190.64], P1 ;  /* 0x1000c000bede7fae */ /* 0x0005e80008921850 */
[----:B------:R3:W-:Y:S01]  /*a9a0*/  STL [R1+0xc4], R2 ;  /* 0x0000c40201007387 */ /* 0x0007e20000100800 */
[----:B--2---:R-:W-:Y:S01]  /*a9b0*/  IMAD.MOV.U32 R190, RZ, RZ, R0 ;  /* 0x000000ffffbe7224 */ /* 0x004fe200078e0000 */
[C---:B-1----:R-:W-:Y:S01]  /*a9c0*/  LOP3.LUT R0, R185.reuse, 0xff, RZ, 0xc0, !PT ;  /* 0x000000ffb9007812 */ /* 0x042fe200078ec0ff */
[----:B------:R-:W-:Y:S01]  /*a9d0*/  IMAD.MOV.U32 R191, RZ, RZ, R2 ;  /* 0x000000ffffbf7224 */ /* 0x000fe200078e0002 */
[----:B---3--:R-:W-:-:S02]  /*a9e0*/  SHF.L.U32 R2, R185, 0x4, RZ ;  /* 0x00000004b9027819 */ /* 0x008fc400000006ff */
[----:B------:R-:W2:Y:S04]  /*a9f0*/  LDL.LU R185, [R1+0xcc] ;  /* 0x0000cc0001b97983 */ /* 0x000ea80000300800 */
[----:B------:R-:W3:Y:S01]  /*aa00*/  LDL.LU R182, [R1+0xd0] ;  /* 0x0000d00001b67983 */ /* 0x000ee20000300800 */
[----:B------:R-:W-:-:S03]  /*aa10*/  LOP3.LUT R2, R2, 0x70, RZ, 0xc0, !PT ;  /* 0x0000007002027812 */ /* 0x000fc600078ec0ff */
[----:B------:R-:W4:Y:S02]  /*aa20*/  LDL.LU R5, [R1+0xd4] ;  /* 0x0000d40001057983 */ /* 0x000f240000300800 */
[----:B------:R-:W-:Y:S02]  /*aa30*/  IMAD R0, R0, 0x80, R2 ;  /* 0x0000008000007824 */ /* 0x000fe400078e0202 */
[----:B------:R-:W4:Y:S03]  /*aa40*/  LDL.LU R3, [R1+0xd8] ;  /* 0x0000d80001037983 */ /* 0x000f260000300800 */
[----:B------:R-:W-:Y:S01]  /*aa50*/  LOP3.LUT R0, R0, 0x20, RZ, 0x3c, !PT ;  /* 0x0000002000007812 */ /* 0x000fe200078e3cff */
[----:B------:R1:W-:Y:S04]  /*aa60*/  LDGSTS.E [R222+0x1800c], desc[UR16][R190.64], P1 ;  /* 0x1800c000bede7fae */ /* 0x0003e80008921850 */
[----:B------:R-:W4:Y:S01]  /*aa70*/  LDL.LU R2, [R1+0xdc] ;  /* 0x0000dc0001027983 */ /* 0x000f220000300800 */
[----:B-1----:R-:W-:-:S03]  /*aa80*/  VIADD R222, R0, UR4 ;  /* 0x0000000400de7c36 */ /* 0x002fc60008000000 */
[----:B------:R-:W4:Y:S01]  /*aa90*/  LDL.LU R0, [R1+0xe0] ;  /* 0x0000e00001007983 */ /* 0x000f220000300800 */
[----:B------:R-:W-:-:S04]  /*aaa0*/  ISETP.GT.AND P1, PT, R181, 0x8, PT ;  /* 0x00000008b500780c */ /* 0x000fc80003f24270 */
[----:B------:R-:W-:-:S04]  /*aab0*/  SEL R190, RZ, 0x4, !P1 ;  /* 0x00000004ffbe7807 */ /* 0x000fc80004800000 */
[----:B------:R-:W-:Y:S02]  /*aac0*/  SEL R190, R190, RZ, !P0 ;  /* 0x000000ffbebe7207 */ /* 0x000fe40004000000 */
[----:B------:R-:W-:Y:S02]  /*aad0*/  IADD3 R187, P1, R187, R184, RZ ;  /* 0x000000b8bbbb7210 */ /* 0x000fe40007f3e0ff */
[----:B------:R-:W-:-:S03]  /*aae0*/  ISETP.NE.U32.AND P2, PT, R190, RZ, PT ;  /* 0x000000ffbe00720c */ /* 0x000fc60003f45070 */
[----:B------:R-:W-:Y:S01]  /*aaf0*/  IMAD.X R165, R165, 0x1, R183, P1 ;  /* 0x00000001a5a57824 */ /* 0x000fe200008e06b7 */
[----:B------:R-:W-:-:S03]  /*ab00*/  MOV R190, R187 ;  /* 0x000000bb00be7202 */ /* 0x000fc60000000f00 */
[----:B------:R-:W-:Y:S01]  /*ab10*/  IMAD.MOV.U32 R191, RZ, RZ, R165 ;  /* 0x000000ffffbf7224 */ /* 0x000fe200078e00a5 */
[----:B------:R-:W-:Y:S02]  /*ab20*/  ISETP.GT.AND P1, PT, R181, 0x9, PT ;  /* 0x00000009b500780c */ /* 0x000fe40003f24270 */
[----:B------:R-:W-:-:S03]  /*ab30*/  IADD3 R180, P3, R180, R184, RZ ;  /* 0x000000b8b4b47210 */ /* 0x000fc60007f7e0ff */
[----:B------:R1:W-:Y:S02]  /*ab40*/  LDGSTS.E [R222], desc[UR16][R190.64], P2 ;  /* 0x00000000bede7fae */ /* 0x0003e40009121850 */
[----:B------:R-:W-:Y:S01]  /*ab50*/  IMAD.X R168, R168, 0x1, R183, P3 ;  /* 0x00000001a8a87824 */ /* 0x000fe200018e06b7 */
[----:B-1----:R-:W-:-:S04]  /*ab60*/  SEL R190, RZ, 0x4, !P1 ;  /* 0x00000004ffbe7807 */ /* 0x002fc80004800000 */
[----:B------:R-:W-:Y:S01]  /*ab70*/  SEL R190, R190, RZ, !P0 ;  /* 0x000000ffbebe7207 */ /* 0x000fe20004000000 */
[----:B------:R-:W-:-:S03]  /*ab80*/  IMAD.MOV.U32 R191, RZ, RZ, R168 ;  /* 0x000000ffffbf7224 */ /* 0x000fc600078e00a8 */
[----:B------:R-:W-:Y:S02]  /*ab90*/  ISETP.NE.U32.AND P1, PT, R190, RZ, PT ;  /* 0x000000ffbe00720c */ /* 0x000fe40003f25070 */
[----:B------:R-:W-:-:S05]  /*aba0*/  MOV R190, R180 ;  /* 0x000000b400be7202 */ /* 0x000fca0000000f00 */
[----:B------:R1:W-:Y:S01]  /*abb0*/  LDGSTS.E [R222+0x8000], desc[UR16][R190.64], P2 ;  /* 0x08000000bede7fae */ /* 0x0003e20009121850 */
[----:B------:R-:W-:Y:S02]  /*abc0*/  ISETP.GT.AND P2, PT, R181, 0xa, PT ;  /* 0x0000000ab500780c */ /* 0x000fe40003f44270 */
[-C--:B------:R-:W-:Y:S02]  /*abd0*/  IADD3 R169, P3, R169, R184.reuse, RZ ;  /* 0x000000b8a9a97210 */ /* 0x080fe40007f7e0ff */
[----:B------:R-:W-:Y:S02]  /*abe0*/  IADD3 R166, P4, R166, R184, RZ ;  /* 0x000000b8a6a67210 */ /* 0x000fe40007f9e0ff */
[----:B-1----:R-:W-:Y:S01]  /*abf0*/  SEL R190, RZ, 0x4, !P2 ;  /* 0x00000004ffbe7807 */ /* 0x002fe20005000000 */
[----:B------:R-:W-:-:S03]  /*ac00*/  IMAD.X R172, R172, 0x1, R183, P3 ;  /* 0x00000001acac7824 */ /* 0x000fc600018e06b7 */
[----:B------:R-:W-:Y:S01]  /*ac10*/  SEL R190, R190, RZ, !P0 ;  /* 0x000000ffbebe7207 */ /* 0x000fe20004000000 */
[----:B------:R-:W-:Y:S02]  /*ac20*/  IMAD.X R167, R167, 0x1, R183, P4 ;  /* 0x00000001a7a77824 */ /* 0x000fe400020e06b7 */
[----:B------:R-:W-:Y:S01]  /*ac30*/  IMAD.MOV.U32 R191, RZ, RZ, R172 ;  /* 0x000000ffffbf7224 */ /* 0x000fe200078e00ac */
[----:B------:R-:W-:Y:S02]  /*ac40*/  ISETP.NE.U32.AND P2, PT, R190, RZ, PT ;  /* 0x000000ffbe00720c */ /* 0x000fe40003f45070 */
[----:B------:R-:W-:Y:S01]  /*ac50*/  MOV R190, R169 ;  /* 0x000000a900be7202 */ /* 0x000fe20000000f00 */
[----:B------:R-:W-:Y:S04]  /*ac60*/  LDGSTS.E [R222+0x4], desc[UR16][R166.64], P1 ;  /* 0x00004000a6de7fae */ /* 0x000fe80008921850 */
[----:B------:R1:W-:Y:S01]  /*ac70*/  LDGSTS.E [R222+0x8004], desc[UR16][R190.64], P1 ;  /* 0x08004000bede7fae */ /* 0x0003e20008921850 */
[----:B------:R-:W-:-:S02]  /*ac80*/  ISETP.GT.AND P1, PT, R181, 0xb, PT ;  /* 0x0000000bb500780c */ /* 0x000fc40003f24270 */
        /* <DEDUP_REMOVED lines=17> */
[----:B------:R-:W-:Y:S01]  /*ada0*/  IMAD.X R179, R179, 0x1, R183, P3 ;  /* 0x00000001b3b37824 */ /* 0x000fe200018e06b7 */
[----:B------:R-:W-:Y:S02]  /*adb0*/  LDGSTS.E [R222+0xc], desc[UR16][R174.64], P1 ;  /* 0x0000c000aede7fae */ /* 0x000fe40008921850 */
[----:B------:R-:W-:Y:S01]  /*adc0*/  ISETP.NE.U32.AND P2, PT, R190, RZ, PT ;  /* 0x000000ffbe00720c */ /* 0x000fe20003f45070 */
[----:B------:R-:W-:Y:S01]  /*add0*/  IMAD.MOV.U32 R191, RZ, RZ, R179 ;  /* 0x000000ffffbf7224 */ /* 0x000fe200078e00b3 */
[----:B------:R-:W-:-:S05]  /*ade0*/  MOV R190, R177 ;  /* 0x000000b100be7202 */ /* 0x000fca0000000f00 */
[----:B------:R1:W-:Y:S01]  /*adf0*/  LDGSTS.E [R222+0x800c], desc[UR16][R190.64], P1 ;  /* 0x0800c000bede7fae */ /* 0x0003e20008921850 */
[----:B------:R-:W-:Y:S02]  /*ae00*/  ISETP.GT.AND P1, PT, R181, 0x29, PT ;  /* 0x00000029b500780c */ /* 0x000fe40003f24270 */
[----:B---3--:R-:W-:-:S05]  /*ae10*/  IADD3 R182, P4, R182, R184, RZ ;  /* 0x000000b8b6b67210 */ /* 0x008fca0007f9e0ff */
[----:B--2---:R-:W-:Y:S02]  /*ae20*/  IMAD.X R185, R185, 0x1, R183, P4 ;  /* 0x00000001b9b97824 */ /* 0x004fe400020e06b7 */
[----:B-1----:R-:W-:Y:S02]  /*ae30*/  IMAD.MOV.U32 R190, RZ, RZ, R182 ;  /* 0x000000ffffbe7224 */ /* 0x002fe400078e00b6 */
[----:B------:R-:W-:Y:S01]  /*ae40*/  IMAD.MOV.U32 R191, RZ, RZ, R185 ;  /* 0x000000ffffbf7224 */ /* 0x000fe200078e00b9 */
[----:B----4-:R-:W-:-:S04]  /*ae50*/  IADD3 R3, P3, R3, R184, RZ ;  /* 0x000000b803037210 */ /* 0x010fc80007f7e0ff */
[----:B------:R1:W-:Y:S01]  /*ae60*/  LDGSTS.E [R222+0x10000], desc[UR16][R190.64], P2 ;  /* 0x10000000bede7fae */ /* 0x0003e20009121850 */
[----:B------:R-:W-:Y:S02]  /*ae70*/  IADD3.X R5, R5, R183, RZ, P3, !PT ;  /* 0x000000b705057210 */ /* 0x000fe40001ffe4ff */
[----:B-1----:R-:W-:-:S04]  /*ae80*/  SEL R190, RZ, 0x4, !P1 ;  /* 0x00000004ffbe7807 */ /* 0x002fc80004800000 */
[----:B------:R-:W-:Y:S02]  /*ae90*/  SEL R190, R190, RZ, !P0 ;  /* 0x000000ffbebe7207 */ /* 0x000fe40004000000 */
[----:B------:R-:W-:Y:S02]  /*aea0*/  IADD3 R0, P4, R0, R184, RZ ;  /* 0x000000b800007210 */ /* 0x000fe40007f9e0ff */
[----:B------:R-:W-:Y:S01]  /*aeb0*/  ISETP.NE.U32.AND P1, PT, R190, RZ, PT ;  /* 0x000000ffbe00720c */ /* 0x000fe20003f25070 */
[----:B------:R-:W-:Y:S02]  /*aec0*/  IMAD.MOV.U32 R190, RZ, RZ, R3 ;  /* 0x000000ffffbe7224 */ /* 0x000fe400078e0003 */
[----:B------:R-:W-:Y:S01]  /*aed0*/  IMAD.MOV.U32 R191, RZ, RZ, R5 ;  /* 0x000000ffffbf7224 */ /* 0x000fe200078e0005 */
[----:B------:R-:W-:Y:S01]  /*aee0*/  STL [R1+0xd0], R182 ;  /* 0x0000d0b601007387 */ /* 0x000fe20000100800 */
[----:B------:R-:W-:-:S03]  /*aef0*/  IMAD.X R2, R2, 0x1, R183, P4 ;  /* 0x0000000102027824 */ /* 0x000fc600020e06b7 */
[----:B------:R1:W-:Y:S04]  /*af00*/  STL [R1+0xcc], R185 ;  /* 0x0000ccb901007387 */ /* 0x0003e80000100800 */
[----:B------:R-:W2:Y:S04]  /*af10*/  LDL.LU R188, [R1+0xf0] ;  /* 0x0000f00001bc7983 */ /* 0x000ea80000300800 */
[----:B------:R3:W-:Y:S01]  /*af20*/  LDGSTS.E [R222+0x18000], desc[UR16][R190.64], P2 ;  /* 0x18000000bede7fae */ /* 0x0007e20009121850 */
[----:B------:R-:W-:-:S03]  /*af30*/  ISETP.GT.AND P2, PT, R181, 0x2a, PT ;  /* 0x0000002ab500780c */ /* 0x000fc60003f44270 */
[----:B------:R-:W-:Y:S04]  /*af40*/  STL [R1+0xd8], R3 ;  /* 0x0000d80301007387 */ /* 0x000fe80000100800 */
[----:B------:R4:W-:Y:S01]  /*af50*/  STL [R1+0xd4], R5 ;  /* 0x0000d40501007387 */ /* 0x0009e20000100800 */
[----:B---3--:R-:W-:Y:S01]  /*af60*/  MOV R190, R0 ;  /* 0x0000000000be7202 */ /* 0x008fe20000000f00 */
[----:B------:R-:W-:Y:S02]  /*af70*/  IMAD.MOV.U32 R191, RZ, RZ, R2 ;  /* 0x000000ffffbf7224 */ /* 0x000fe400078e0002 */
        /* <DEDUP_REMOVED lines=15> */
[----:B--2---:R-:W-:-:S05]  /*b070*/  IADD3 R188, P4, R188, R184, RZ ;  /* 0x000000b8bcbc7210 */ /* 0x004fca0007f9e0ff */
[----:B---3--:R-:W-:Y:S01]  /*b080*/  IMAD.X R189, R189, 0x1, R183, P4 ;  /* 0x00000001bdbd7824 */ /* 0x008fe200020e06b7 */
        /* <DEDUP_REMOVED lines=213> */
[----:B------:R1:W-:Y:S01]  /*bde0*/  LDGSTS.E [R222], desc[UR16][R190.64], P2 ;  /* 0x00000000bede7fae */ /* 0x0003e20009121850 */
[----:B------:R-:W-:Y:S01]  /*bdf0*/  IADD3 R212, P4, R212, R184, RZ ;  /* 0x000000b8d4d47210 */ /* 0x000fe20007f9e0ff */
[----:B------:R-:W-:Y:S01]  /*be00*/  IMAD.X R209, R209, 0x1, R183, P3 ;  /* 0x00000001d1d17824 */ /* 0x000fe200018e06b7 */
        /* <DEDUP_REMOVED lines=41> */
[----:B-1----:R-:W-:-:S04]  /*c0a0*/  SEL R190, RZ, 0x4, !P2 ;  /* 0x00000004ffbe7807 */ /* 0x002fc80005000000 */
[----:B------:R-:W-:Y:S01]  /*c0b0*/  SEL R190, R190, RZ, !P0 ;  /* 0x000000ffbebe7207 */ /* 0x000fe20004000000 */
[----:B------:R-:W-:-:S03]  /*c0c0*/  IMAD.MOV.U32 R191, RZ, RZ, R221 ;  /* 0x000000ffffbf7224 */ /* 0x000fc600078e00dd */
[----:B------:R-:W-:Y:S01]  /*c0d0*/  ISETP.NE.U32.AND P2, PT, R190, RZ, PT ;  /* 0x000000ffbe00720c */ /* 0x000fe20003f45070 */
[----:B------:R-:W-:-:S05]  /*c0e0*/  IMAD.MOV.U32 R190, RZ, RZ, R223 ;  /* 0x000000ffffbe7224 */ /* 0x000fca00078e00df */
[----:B------:R1:W-:Y:S01]  /*c0f0*/  LDGSTS.E [R222+0x800c], desc[UR16][R190.64], P1 ;  /* 0x0800c000bede7fae */ /* 0x0003e20008921850 */
[----:B------:R-:W-:Y:S02]  /*c100*/  ISETP.GT.AND P1, PT, R181, 0x31, PT ;  /* 0x00000031b500780c */ /* 0x000fe40003f24270 */
[----:B---3--:R-:W-:-:S05]  /*c110*/  IADD3 R182, P4, R182, R184, RZ ;  /* 0x000000b8b6b67210 */ /* 0x008fca0007f9e0ff */
[----:B--2---:R-:W-:Y:S01]  /*c120*/  IMAD.X R185, R185, 0x1, R183, P4 ;  /* 0x00000001b9b97824 */ /* 0x004fe200020e06b7 */
[----:B-1----:R-:W-:-:S03]  /*c130*/  MOV R190, R182 ;  /* 0x000000b600be7202 */ /* 0x002fc60000000f00 */
[----:B------:R-:W-:Y:S01]  /*c140*/  IMAD.MOV.U32 R191, RZ, RZ, R185 ;  /* 0x000000ffffbf7224 */ /* 0x000fe200078e00b9 */
[----:B----4-:R-:W-:-:S04]  /*c150*/  IADD3 R3, P3, R3, R184, RZ ;  /* 0x000000b803037210 */ /* 0x010fc80007f7e0ff */
[----:B------:R1:W-:Y:S01]  /*c160*/  LDGSTS.E [R222+0x10000], desc[UR16][R190.64], P2 ;  /* 0x10000000bede7fae */ /* 0x0003e20009121850 */
        /* <DEDUP_REMOVED lines=10> */
[----:B------:R2:W-:Y:S01]  /*c210*/  LDGSTS.E [R222+0x18000], desc[UR16][R190.64], P2 ;  /* 0x18000000bede7fae */ /* 0x0005e20009121850 */
[----:B------:R-:W-:-:S03]  /*c220*/  ISETP.GT.AND P2, PT, R181, 0x32, PT ;  /* 0x00000032b500780c */ /* 0x000fc60003f44270 */
[----:B------:R-:W3:Y:S04]  /*c230*/  LDL.LU R188, [R1+0x170] ;  /* 0x0001700001bc7983 */ /* 0x000ee80000300800 */
[----:B------:R-:W-:Y:S01]  /*c240*/  STL [R1+0x158], R3 ;  /* 0x0001580301007387 */ /* 0x000fe20000100800 */
[----:B--2---:R-:W-:Y:S02]  /*c250*/  IMAD.MOV.U32 R190, RZ, RZ, R0 ;  /* 0x000000ffffbe7224 */ /* 0x004fe400078e0000 */
[----:B------:R-:W-:Y:S01]  /*c260*/  IMAD.MOV.U32 R191, RZ, RZ, R2 ;  /* 0x000000ffffbf7224 */ /* 0x000fe200078e0002 */
[----:B------:R2:W-:Y:S04]  /*c270*/  STL [R1+0x154], R5 ;  /* 0x0001540501007387 */ /* 0x0005e80000100800 */
[----:B------:R-:W-:Y:S04]  /*c280*/  STL [R1+0x160], R0 ;  /* 0x0001600001007387 */ /* 0x000fe80000100800 */
[----:B------:R-:W4:Y:S04]  /*c290*/  LDL.LU R189, [R1+0x16c] ;  /* 0x00016c0001bd7983 */ /* 0x000f280000300800 */
[----:B------:R2:W-:Y:S04]  /*c2a0*/  STL [R1+0x15c], R2 ;  /* 0x00015c0201007387 */ /* 0x0005e80000100800 */
[----:B------:R2:W-:Y:S04]  /*c2b0*/  LDGSTS.E [R222+0x10004], desc[UR16][R190.64], P1 ;  /* 0x10004000bede7fae */ /* 0x0005e80008921850 */
[----:B-1----:R-:W4:Y:S04]  /*c2c0*/  LDL.LU R185, [R1+0x174] ;  /* 0x0001740001b97983 */ /* 0x002f280000300800 */
[----:B------:R-:W4:Y:S01]  /*c2d0*/  LDL.LU R182, [R1+0x178] ;  /* 0x0001780001b67983 */ /* 0x000f220000300800 */
[----:B--2---:R-:W-:-:S03]  /*c2e0*/  SEL R190, RZ, 0x4, !P2 ;  /* 0x00000004ffbe7807 */ /* 0x004fc60005000000 */
[----:B------:R-:W2:Y:S01]  /*c2f0*/  LDL.LU R5, [R1+0x17c] ;  /* 0x00017c0001057983 */ /* 0x000ea20000300800 */
[----:B------:R-:W-:-:S03]  /*c300*/  SEL R190, R190, RZ, !P0 ;  /* 0x000000ffbebe7207 */ /* 0x000fc60004000000 */
[----:B------:R-:W2:Y:S04]  /*c310*/  LDL.LU R3, [R1+0x180] ;  /* 0x0001800001037983 */ /* 0x000ea80000300800 */
[----:B------:R-:W2:Y:S04]  /*c320*/  LDL.LU R2, [R1+0x184] ;  /* 0x0001840001027983 */ /* 0x000ea80000300800 */
[----:B------:R-:W2:Y:S01]  /*c330*/  LDL.LU R0, [R1+0x188] ;  /* 0x0001880001007983 */ /* 0x000ea20000300800 */
[----:B------:R-:W-:-:S03]  /*c340*/  ISETP.NE.U32.AND P2, PT, R190, RZ, PT ;  /* 0x000000ffbe00720c */ /* 0x000fc60003f45070 */
[----:B------:R-:W2:Y:S04]  /*c350*/  LDL.LU R191, [R1+0x168] ;  /* 0x0001680001bf7983 */ /* 0x000ea80000300800 */
[----:B------:R-:W2:Y:S01]  /*c360*/  LDL.LU R190, [R1+0x164] ;  /* 0x0001640001be7983 */ /* 0x000ea20000300800 */
[----:B---3--:R-:W-:-:S05]  /*c370*/  IADD3 R188, P4, R188, R184, RZ ;  /* 0x000000b8bcbc7210 */ /* 0x008fca0007f9e0ff */
[----:B----4-:R-:W-:Y:S01]  /*c380*/  IMAD.X R189, R189, 0x1, R183, P4 ;  /* 0x00000001bdbd7824 */ /* 0x010fe200020e06b7 */
[----:B--2---:R-:W-:-:S04]  /*c390*/  IADD3 R191, P3, R191, R184, RZ ;  /* 0x000000b8bfbf7210 */ /* 0x004fc80007f7e0ff */
[----:B------:R-:W-:Y:S01]  /*c3a0*/  IADD3.X R190, R190, R183, RZ, P3, !PT ;  /* 0x000000b7bebe7210 */ /* 0x000fe20001ffe4ff */
[----:B------:R1:W-:Y:S04]  /*c3b0*/  STL [R1+0x168], R191 ;  /* 0x000168bf01007387 */ /* 0x0003e80000100800 */
[----:B------:R2:W-:Y:S01]  /*c3c0*/  STL [R1+0x164], R190 ;  /* 0x000164be01007387 */ /* 0x0005e20000100800 */
[----:B-1----:R-:W-:-:S04]  /*c3d0*/  LOP3.LUT R191, R191, R190, RZ, 0x3c, !PT ;  /* 0x000000bebfbf7212 */ /* 0x002fc800078e3cff */
[----:B--2---:R-:W-:-:S04]  /*c3e0*/  LOP3.LUT R190, R191, R190, RZ, 0x3c, !PT ;  /* 0x000000bebfbe7212 */ /* 0x004fc800078e3cff */
[----:B------:R-:W-:Y:S02]  /*c3f0*/  LOP3.LUT R191, R191, R190, RZ, 0x3c, !PT ;  /* 0x000000bebfbf7212 */ /* 0x000fe400078e3cff */
[----:B------:R-:W-:-:S03]  /*c400*/  IADD3 R182, P3, R182, R184, RZ ;  /* 0x000000b8b6b67210 */ /* 0x000fc60007f7e0ff */
[----:B------:R1:W-:Y:S01]  /*c410*/  LDGSTS.E [R222+0x18004], desc[UR16][R190.64], P1 ;  /* 0x18004000bede7fae */ /* 0x0003e20008921850 */
[----:B------:R-:W-:Y:S02]  /*c420*/  IADD3.X R185, R185, R183, RZ, P3, !PT ;  /* 0x000000b7b9b97210 */ /* 0x000fe40001ffe4ff */
[----:B------:R-:W-:Y:S01]  /*c430*/  ISETP.GT.AND P1, PT, R181, 0x33, PT ;  /* 0x00000033b500780c */ /* 0x000fe20003f24270 */
[----:B------:R-:W-:Y:S04]  /*c440*/  STL [R1+0x170], R188 ;  /* 0x000170bc01007387 */ /* 0x000fe80000100800 */
        /* <DEDUP_REMOVED lines=15> */
[----:B------:R-:W-:Y:S01]  /*c540*/  IMAD.X R5, R5, 0x1, R183, P2 ;  /* 0x0000000105057824 */ /* 0x000fe200010e06b7 */
[----:B------:R-:W-:Y:S01]  /*c550*/  IADD3.X R2, R2, R183, RZ, P3, !PT ;  /* 0x000000b702027210 */ /* 0x000fe20001ffe4ff */
[----:B------:R-:W-:Y:S01]  /*c560*/  STL [R1+0x180], R3 ;  /* 0x0001800301007387 */ /* 0x000fe20000100800 */
[----:B--2---:R-:W-:Y:S02]  /*c570*/  IMAD.MOV.U32 R190, RZ, RZ, R3 ;  /* 0x000000ffffbe7224 */ /* 0x004fe400078e0003 */
[----:B------:R-:W-:Y:S01]  /*c580*/  IMAD.MOV.U32 R191, RZ, RZ, R5 ;  /* 0x000000ffffbf7224 */ /* 0x000fe200078e0005 */
[----:B------:R-:W-:Y:S04]  /*c590*/  STL [R1+0x17c], R5 ;  /* 0x00017c0501007387 */ /* 0x000fe80000100800 */
[----:B------:R-:W-:Y:S04]  /*c5a0*/  STL [R1+0x188], R0 ;  /* 0x0001880001007387 */ /* 0x000fe80000100800 */
[----:B------:R2:W-:Y:S04]  /*c5b0*/  LDGSTS.E [R222+0x1000c], desc[UR16][R190.64], P1 ;  /* 0x1000c000bede7fae */ /* 0x0005e80008921850 */
[----:B------:R1:W-:Y:S01]  /*c5c0*/  STL [R1+0x184], R2 ;  /* 0x0001840201007387 */ /* 0x0003e20000100800 */
[----:B--2---:R-:W-:Y:S01]  /*c5d0*/  IMAD.MOV.U32 R190, RZ, RZ, R0 ;  /* 0x000000ffffbe7224 */ /* 0x004fe200078e0000 */
[----:B------:R-:W-:Y:S01]  /*c5e0*/  MOV R191, R2 ;  /* 0x0000000200bf7202 */ /* 0x000fe20000000f00 */
[C---:B-1----:R-:W-:Y:S01]  /*c5f0*/  IMAD.SHL.U32 R2, R185.reuse, 0x10, RZ ;  /* 0x00000010b9027824 */ /* 0x042fe200078e00ff */
[----:B------:R-:W-:-:S02]  /*c600*/  LOP3.LUT R0, R185, 0xff, RZ, 0xc0, !PT ;  /* 0x000000ffb9007812 */ /* 0x000fc400078ec0ff */
        /* <DEDUP_REMOVED lines=9> */
[----:B-1----:R-:W-:-:S03]  /*c6a0*/  IADD3 R222, R0, UR4, RZ ;  /* 0x0000000400de7c10 */ /* 0x002fc6000fffe0ff */
[----:B------:R-:W4:Y:S01]  /*c6b0*/  LDL.LU R0, [R1+0x1a0] ;  /* 0x0001a00001007983 */ /* 0x000f220000300800 */
[----:B------:R-:W-:-:S04]  /*c6c0*/  ISETP.GT.AND P1, PT, R181, 0x14, PT ;  /* 0x00000014b500780c */ /* 0x000fc80003f24270 */
[----:B------:R-:W-:-:S04]  /*c6d0*/  SEL R190, RZ, 0x4, !P1 ;  /* 0x00000004ffbe7807 */ /* 0x000fc80004800000 */
[----:B------:R-:W-:Y:S02]  /*c6e0*/  SEL R190, R190, RZ, !P0 ;  /* 0x000000ffbebe7207 */ /* 0x000fe40004000000 */
[----:B------:R-:W-:Y:S02]  /*c6f0*/  IADD3 R225, P1, R225, R184, RZ ;  /* 0x000000b8e1e17210 */ /* 0x000fe40007f3e0ff */
[----:B------:R-:W-:-:S03]  /*c700*/  ISETP.NE.U32.AND P2, PT, R190, RZ, PT ;  /* 0x000000ffbe00720c */ /* 0x000fc60003f45070 */
[----:B------:R-:W-:Y:S02]  /*c710*/  IMAD.X R224, R224, 0x1, R183, P1 ;  /* 0x00000001e0e07824 */ /* 0x000fe400008e06b7 */
[----:B------:R-:W-:Y:S02]  /*c720*/  IMAD.MOV.U32 R190, RZ, RZ, R225 ;  /* 0x000000ffffbe7224 */ /* 0x000fe400078e00e1 */
[----:B------:R-:W-:Y:S01]  /*c730*/  IMAD.MOV.U32 R191, RZ, RZ, R224 ;  /* 0x000000ffffbf7224 */ /* 0x000fe200078e00e0 */
[----:B------:R-:W-:Y:S02]  /*c740*/  ISETP.GT.AND P1, PT, R181, 0x15, PT ;  /* 0x00000015b500780c */ /* 0x000fe40003f24270 */
[----:B------:R-:W-:-:S03]  /*c750*/  IADD3 R227, P3, R227, R184, RZ ;  /* 0x000000b8e3e37210 */ /* 0x000fc60007f7e0ff */
[----:B------:R1:W-:Y:S02]  /*c760*/  LDGSTS.E [R222], desc[UR16][R190.64], P2 ;  /* 0x00000000bede7fae */ /* 0x0003e40009121850 */
        /* <DEDUP_REMOVED lines=43> */
[----:B-1----:R-:W-:-:S04]  /*ca20*/  SEL R190, RZ, 0x4, !P2 ;  /* 0x00000004ffbe7807 */ /* 0x002fc80005000000 */
[----:B------:R-:W-:Y:S02]  /*ca30*/  SEL R190, R190, RZ, !P0 ;  /* 0x000000ffbebe7207 */ /* 0x000fe40004000000 */
[----:B------:R-:W-:Y:S02]  /*ca40*/  MOV R191, R238 ;  /* 0x000000ee00bf7202 */ /* 0x000fe40000000f00 */
[----:B------:R-:W-:Y:S01]  /*ca50*/  ISETP.NE.U32.AND P2, PT, R190, RZ, PT ;  /* 0x000000ffbe00720c */ /* 0x000fe20003f45070 */
[----:B------:R-:W-:-:S05]  /*ca60*/  IMAD.MOV.U32 R190, RZ, RZ, R239 ;  /* 0x000000ffffbe7224 */ /* 0x000fca00078e00ef */
        /* <DEDUP_REMOVED lines=13> */
[----:B------:R-:W-:Y:S02]  /*cb40*/  IMAD.MOV.U32 R190, RZ, RZ, R3 ;  /* 0x000000ffffbe7224 */ /* 0x000fe400078e0003 */
[----:B------:R-:W-:Y:S01]  /*cb50*/  IMAD.MOV.U32 R191, RZ, RZ, R5 ;  /* 0x000000ffffbf7224 */ /* 0x000fe200078e0005 */
[----:B------:R-:W-:Y:S01]  /*cb60*/  IADD3.X R2, R2, R183, RZ, P4, !PT ;  /* 0x000000b702027210 */ /* 0x000fe200027fe4ff */
[----:B------:R-:W-:Y:S04]  /*cb70*/  STL [R1+0x190], R182 ;  /* 0x000190b601007387 */ /* 0x000fe80000100800 */
[----:B------:R1:W-:Y:S04]  /*cb80*/  STL [R1+0x18c], R185 ;  /* 0x00018cb901007387 */ /* 0x0003e80000100800 */
[----:B------:R-:W2:Y:S04]  /*cb90*/  LDL.LU R188, [R1+0x1b0] ;  /* 0x0001b00001bc7983 */ /* 0x000ea80000300800 */
[----:B------:R3:W-:Y:S01]  /*cba0*/  LDGSTS.E [R222+0x18000], desc[UR16][R190.64], P2 ;  /* 0x18000000bede7fae */ /* 0x0007e20009121850 */
[----:B------:R-:W-:-:S03]  /*cbb0*/  ISETP.GT.AND P2, PT, R181, 0x36, PT ;  /* 0x00000036b500780c */ /* 0x000fc60003f44270 */
[----:B------:R-:W-:Y:S04]  /*cbc0*/  STL [R1+0x198], R3 ;  /* 0x0001980301007387 */ /* 0x000fe80000100800 */
[----:B------:R4:W-:Y:S01]  /*cbd0*/  STL [R1+0x194], R5 ;  /* 0x0001940501007387 */ /* 0x0009e20000100800 */
[----:B---3--:R-:W-:Y:S01]  /*cbe0*/  IMAD.MOV.U32 R190, RZ, RZ, R0 ;  /* 0x000000ffffbe7224 */ /* 0x008fe200078e0000 */
[----:B------:R-:W-:Y:S02]  /*cbf0*/  MOV R191, R2 ;  /* 0x0000000200bf7202 */ /* 0x000fe40000000f00 */
        /* <DEDUP_REMOVED lines=30> */
[----:B-1----:R-:W-:Y:S01]  /*cde0*/  IMAD.MOV.U32 R190, RZ, RZ, R188 ;  /* 0x000000ffffbe7224 */ /* 0x002fe200078e00bc */
[----:B------:R-:W-:Y:S02]  /*cdf0*/  MOV R191, R189 ;  /* 0x000000bd00bf7202 */ /* 0x000fe40000000f00 */
        /* <DEDUP_REMOVED lines=11> */
[----:B------:R-:W-:Y:S02]  /*ceb0*/  IADD3 R0, P3, R0, R184, RZ ;  /* 0x000000b800007210 */ /* 0x000fe40007f7e0ff */
[----:B------:R-:W-:Y:S01]  /*cec0*/  IADD3.X R5, R5, R183, RZ, P2, !PT ;  /* 0x000000b705057210 */ /* 0x000fe200017fe4ff */
[----:B------:R-:W-:Y:S02]  /*ced0*/  STL [R1+0x1c0], R3 ;  /* 0x0001c00301007387 */ /* 0x000fe40000100800 */
[----:B------:R-:W-:Y:S02]  /*cee0*/  IMAD.X R2, R2, 0x1, R183, P3 ;  /* 0x0000000102027824 */ /* 0x000fe400018e06b7 */
[----:B--2---:R-:W-:-:S02]  /*cef0*/  IMAD.MOV.U32 R190, RZ, RZ, R3 ;  /* 0x000000ffffbe7224 */ /* 0x004fc400078e0003 */
[----:B------:R-:W-:Y:S01]  /*cf00*/  IMAD.MOV.U32 R191, RZ, RZ, R5 ;  /* 0x000000ffffbf7224 */ /* 0x000fe200078e0005 */
[----:B------:R-:W-:Y:S04]  /*cf10*/  STL [R1+0x1bc], R5 ;  /* 0x0001bc0501007387 */ /* 0x000fe80000100800 */
[----:B------:R-:W-:Y:S04]  /*cf20*/  STL [R1+0x1c8], R0 ;  /* 0x0001c80001007387 */ /* 0x000fe80000100800 */
[----:B------:R2:W-:Y:S04]  /*cf30*/  LDGSTS.E [R222+0x1000c], desc[UR16][R190.64], P1 ;  /* 0x1000c000bede7fae */ /* 0x0005e80008921850 */
[----:B------:R1:W-:Y:S01]  /*cf40*/  STL [R1+0x1c4], R2 ;  /* 0x0001c40201007387 */ /* 0x0003e20000100800 */
[----:B--2---:R-:W-:-:S02]  /*cf50*/  IMAD.MOV.U32 R191, RZ, RZ, R2 ;  /* 0x000000ffffbf7224 */ /* 0x004fc400078e0002 */
[C---:B-1----:R-:W-:Y:S01]  /*cf60*/  IMAD.SHL.U32 R2, R185.reuse, 0x10, RZ ;  /* 0x00000010b9027824 */ /* 0x042fe200078e00ff */
[----:B------:R-:W-:Y:S02]  /*cf70*/  MOV R190, R0 ;  /* 0x0000000000be7202 */ /* 0x000fe40000000f00 */
[----:B------:R-:W-:Y:S02]  /*cf80*/  LOP3.LUT R0, R185, 0xff, RZ, 0xc0, !PT ;  /* 0x000000ffb9007812 */ /* 0x000fe400078ec0ff */
[----:B------:R-:W-:Y:S01]  /*cf90*/  LOP3.LUT R2, R2, 0x70, RZ, 0xc0, !PT ;  /* 0x0000007002027812 */ /* 0x000fe200078ec0ff */
[----:B------:R1:W-:Y:S04]  /*cfa0*/  LDGSTS.E [R222+0x1800c], desc[UR16][R190.64], P1 ;  /* 0x1800c000bede7fae */ /* 0x0003e80008921850 */
[----:B------:R-:W-:-:S05]  /*cfb0*/  IMAD R0, R0, 0x80, R2 ;  /* 0x0000008000007824 */ /* 0x000fca00078e0202 */
[----:B------:R-:W-:-:S05]  /*cfc0*/  LOP3.LUT R0, R0, 0x60, RZ, 0x3c, !PT ;  /* 0x0000006000007812 */ /* 0x000fca00078e3cff */
[----:B-1----:R-:W-:Y:S02]  /*cfd0*/  VIADD R222, R0, UR4 ;  /* 0x0000000400de7c36 */ /* 0x002fe40008000000 */
[----:B------:R-:W2:Y:S04]  /*cfe0*/  LDL.LU R0, [R1] ;  /* 0x0000000001007983 */ /* 0x000ea80000300800 */
[----:B------:R-:W3:Y:S04]  /*cff0*/  LDL.LU R189, [R1+0x4] ;  /* 0x0000040001bd7983 */ /* 0x000ee80000300800 */
[----:B------:R-:W4:Y:S04]  /*d000*/  LDL.LU R185, [R1+0x8] ;  /* 0x0000080001b97983 */ /* 0x000f280000300800 */
[----:B------:R-:W3:Y:S04]  /*d010*/  LDL.LU R182, [R1+0x1cc] ;  /* 0x0001cc0001b67983 */ /* 0x000ee80000300800 */
[----:B------:R-:W3:Y:S01]  /*d020*/  LDL.LU R2, [R1+0x1d0] ;  /* 0x0001d00001027983 */ /* 0x000ee20000300800 */
[----:B------:R-:W-:-:S04]  /*d030*/  ISETP.GT.AND P1, PT, R181, 0x18, PT ;  /* 0x00000018b500780c */ /* 0x000fc80003f24270 */
[----:B------:R-:W-:-:S04]  /*d040*/  SEL R190, RZ, 0x4, !P1 ;  /* 0x00000004ffbe7807 */ /* 0x000fc80004800000 */
[----:B------:R-:W-:Y:S02]  /*d050*/  SEL R190, R190, RZ, !P0 ;  /* 0x000000ffbebe7207 */ /* 0x000fe40004000000 */
[----:B------:R-:W-:Y:S02]  /*d060*/  IADD3 R241, P1, R241, R184, RZ ;  /* 0x000000b8f1f17210 */ /* 0x000fe40007f3e0ff */
[----:B------:R-:W-:Y:S02]  /*d070*/  ISETP.NE.U32.AND P2, PT, R190, RZ, PT ;  /* 0x000000ffbe00720c */ /* 0x000fe40003f45070 */
[----:B------:R-:W-:Y:S01]  /*d080*/  IADD3.X R240, R240, R183, RZ, P1, !PT ;  /* 0x000000b7f0f07210 */ /* 0x000fe20000ffe4ff */
[----:B------:R-:W-:Y:S01]  /*d090*/  IMAD.MOV.U32 R190, RZ, RZ, R241 ;  /* 0x000000ffffbe7224 */ /* 0x000fe200078e00f1 */
[----:B------:R-:W-:-:S03]  /*d0a0*/  ISETP.GT.AND P1, PT, R181, 0x19, PT ;  /* 0x00000019b500780c */ /* 0x000fc60003f24270 */
[----:B------:R-:W-:Y:S01]  /*d0b0*/  IMAD.MOV.U32 R191, RZ, RZ, R240 ;  /* 0x000000ffffbf7224 */ /* 0x000fe200078e00f0 */
[----:B------:R-:W-:-:S05]  /*d0c0*/  IADD3 R243, P3, R243, R184, RZ ;  /* 0x000000b8f3f37210 */ /* 0x000fca0007f7e0ff */
[----:B------:R1:W-:Y:S01]  /*d0d0*/  LDGSTS.E [R222], desc[UR16][R190.64], P2 ;  /* 0x00000000bede7fae */ /* 0x0003e20009121850 */
        /* <DEDUP_REMOVED lines=36> */
[----:B--2---:R-:W-:-:S05]  /*d320*/  IADD3 R0, P4, R0, R184, RZ ;  /* 0x000000b800007210 */ /* 0x004fca0007f9e0ff */
[----:B------:R2:W-:Y:S04]  /*d330*/  STL [R1], R0 ;  /* 0x0000000001007387 */ /* 0x0005e80000100800 */
[----:B------:R-:W3:Y:S01]  /*d340*/  LDL.LU R188, [R1+0x1d4] ;  /* 0x0001d40001bc7983 */ /* 0x000ee20000300800 */
[----:B-1----:R-:W-:-:S03]  /*d350*/  MOV R190, R0 ;  /* 0x0000000000be7202 */ /* 0x002fc60000000f00 */
[----:B------:R-:W3:Y:S04]  /*d360*/  LDL.LU R5, [R1+0x1d8] ;  /* 0x0001d80001057983 */ /* 0x000ee80000300800 */
[----:B------:R-:W3:Y:S04]  /*d370*/  LDL.LU R3, [R1+0x1dc] ;  /* 0x0001dc0001037983 */ /* 0x000ee80000300800 */
[----:B--2---:R-:W2:Y:S01]  /*d380*/  LDL.LU R0, [R1+0x1e0] ;  /* 0x0001e00001007983 */ /* 0x004ea20000300800 */
[----:B------:R-:W-:-:S04]  /*d390*/  IMAD.X R252, R252, 0x1, R183, P4 ;  /* 0x00000001fcfc7824 */ /* 0x000fc800020e06b7 */
[----:B------:R-:W-:Y:S01]  /*d3a0*/  IMAD.MOV.U32 R191, RZ, RZ, R252 ;  /* 0x000000ffffbf7224 */ /* 0x000fe200078e00fc */
[----:B----4-:R-:W-:-:S04]  /*d3b0*/  IADD3 R185, P3, R185, R184, RZ ;  /* 0x000000b8b9b97210 */ /* 0x010fc80007f7e0ff */
[----:B------:R1:W-:Y:S01]  /*d3c0*/  LDGSTS.E [R222+0xc], desc[UR16][R190.64], P1 ;  /* 0x0000c000bede7fae */ /* 0x0003e20008921850 */
[----:B---3--:R-:W-:Y:S01]  /*d3d0*/  IADD3 R2, P4, R2, R184, RZ ;  /* 0x000000b802027210 */ /* 0x008fe20007f9e0ff */
[----:B------:R-:W-:Y:S01]  /*d3e0*/  IMAD.X R189, R189, 0x1, R183, P3 ;  /* 0x00000001bdbd7824 */ /* 0x000fe200018e06b7 */
[----:B-1----:R-:W-:-:S04]  /*d3f0*/  SEL R190, RZ, 0x4, !P2 ;  /* 0x00000004ffbe7807 */ /* 0x002fc80005000000 */
[----:B------:R-:W-:Y:S01]  /*d400*/  SEL R190, R190, RZ, !P0 ;  /* 0x000000ffbebe7207 */ /* 0x000fe20004000000 */
[----:B------:R-:W-:-:S03]  /*d410*/  IMAD.MOV.U32 R191, RZ, RZ, R189 ;  /* 0x000000ffffbf7224 */ /* 0x000fc600078e00bd */
[----:B------:R-:W-:Y:S01]  /*d420*/  ISETP.NE.U32.AND P2, PT, R190, RZ, PT ;  /* 0x000000ffbe00720c */ /* 0x000fe20003f45070 */
[----:B------:R-:W-:Y:S01]  /*d430*/  IMAD.X R182, R182, 0x1, R183, P4 ;  /* 0x00000001b6b67824 */ /* 0x000fe200020e06b7 */
[----:B------:R-:W-:Y:S01]  /*d440*/  MOV R190, R185 ;  /* 0x000000b900be7202 */ /* 0x000fe20000000f00 */
[----:B------:R-:W-:Y:S04]  /*d450*/  STL [R1+0x8], R185 ;  /* 0x000008b901007387 */ /* 0x000fe80000100800 */
[----:B------:R-:W-:Y:S04]  /*d460*/  STL [R1+0x4], R189 ;  /* 0x000004bd01007387 */ /* 0x000fe80000100800 */
[----:B------:R-:W-:Y:S04]  /*d470*/  STL [R1+0x1d0], R2 ;  /* 0x0001d00201007387 */ /* 0x000fe80000100800 */
[----:B------:R1:W-:Y:S04]  /*d480*/  LDGSTS.E [R222+0x800c], desc[UR16][R190.64], P1 ;  /* 0x0800c000bede7fae */ /* 0x0003e80008921850 */
[----:B------:R3:W-:Y:S01]  /*d490*/  STL [R1+0x1cc], R182 ;  /* 0x0001ccb601007387 */ /* 0x0007e20000100800 */
[----:B-1----:R-:W-:-:S02]  /*d4a0*/  IMAD.MOV.U32 R191, RZ, RZ, R182 ;  /* 0x000000ffffbf7224 */ /* 0x002fc400078e00b6 */
[----:B------:R-:W-:Y:S01]  /*d4b0*/  IMAD.MOV.U32 R190, RZ, RZ, R2 ;  /* 0x000000ffffbe7224 */ /* 0x000fe200078e0002 */
[----:B---3--:R-:W3:Y:S04]  /*d4c0*/  LDL.LU R182, [R1+0x1e4] ;  /* 0x0001e40001b67983 */ /* 0x008ee80000300800 */
[----:B------:R-:W4:Y:S04]  /*d4d0*/  LDL.LU R2, [R1+0x1e8] ;  /* 0x0001e80001027983 */ /* 0x000f280000300800 */
[----:B------:R-:W3:Y:S04]  /*d4e0*/  LDL.LU R185, [R1+0x1ec] ;  /* 0x0001ec0001b97983 */ /* 0x000ee80000300800 */
[----:B------:R-:W3:Y:S01]  /*d4f0*/  LDL.LU R189, [R1+0x1f0] ;  /* 0x0001f00001bd7983 */ /* 0x000ee20000300800 */
[----:B------:R-:W-:-:S03]  /*d500*/  ISETP.GT.AND P1, PT, R181, 0x39, PT ;  /* 0x00000039b500780c */ /* 0x000fc60003f24270 */
[----:B------:R1:W-:Y:S02]  /*d510*/  LDGSTS.E [R222+0x10000], desc[UR16][R190.64], P2 ;  /* 0x10000000bede7fae */ /* 0x0003e40009121850 */
[----:B-1----:R-:W-:-:S04]  /*d520*/  SEL R190, RZ, 0x4, !P1 ;  /* 0x00000004ffbe7807 */ /* 0x002fc80004800000 */
[----:B------:R-:W-:-:S04]  /*d530*/  SEL R190, R190, RZ, !P0 ;  /* 0x000000ffbebe7207 */ /* 0x000fc80004000000 */
[----:B------:R-:W-:Y:S02]  /*d540*/  ISETP.NE.U32.AND P1, PT, R190, RZ, PT ;  /* 0x000000ffbe00720c */ /* 0x000fe40003f25070 */
[----:B------:R-:W-:-:S04]  /*d550*/  IADD3 R5, P3, R5, R184, RZ ;  /* 0x000000b805057210 */ /* 0x000fc80007f7e0ff */
[----:B------:R-:W-:Y:S02]  /*d560*/  IADD3.X R188, R188, R183, RZ, P3, !PT ;  /* 0x000000b7bcbc7210 */ /* 0x000fe40001ffe4ff */
[----:B--2---:R-:W-:Y:S01]  /*d570*/  IADD3 R0, P4, R0, R184, RZ ;  /* 0x000000b800007210 */ /* 0x004fe20007f9e0ff */
[----:B------:R-:W-:Y:S02]  /*d580*/  IMAD.MOV.U32 R190, RZ, RZ, R5 ;  /* 0x000000ffffbe7224 */ /* 0x000fe400078e0005 */
[----:B------:R-:W-:Y:S02]  /*d590*/  IMAD.MOV.U32 R191, RZ, RZ, R188 ;  /* 0x000000ffffbf7224 */ /* 0x000fe400078e00bc */
[----:B------:R-:W-:Y:S01]  /*d5a0*/  IMAD.X R3, R3, 0x1, R183, P4 ;  /* 0x0000000103037824 */ /* 0x000fe200020e06b7 */
[----:B------:R-:W-:Y:S04]  /*d5b0*/  STL [R1+0x1d8], R5 ;  /* 0x0001d80501007387 */ /* 0x000fe80000100800 */
[----:B------:R1:W-:Y:S04]  /*d5c0*/  STL [R1+0x1d4], R188 ;  /* 0x0001d4bc01007387 */ /* 0x0003e80000100800 */
[----:B------:R-:W-:Y:S04]  /*d5d0*/  STL [R1+0x1e0], R0 ;  /* 0x0001e00001007387 */ /* 0x000fe80000100800 */
[----:B------:R2:W-:Y:S04]  /*d5e0*/  LDGSTS.E [R222+0x18000], desc[UR16][R190.64], P2 ;  /* 0x18000000bede7fae */ /* 0x0005e80009121850 */
[----:B------:R2:W-:Y:S04]  /*d5f0*/  STL [R1+0x1dc], R3 ;  /* 0x0001dc0301007387 */ /* 0x0005e80000100800 */
[----:B-1----:R-:W3:Y:S01]  /*d600*/  LDL.LU R188, [R1+0x1f4] ;  /* 0x0001f40001bc7983 */ /* 0x002ee20000300800 */
[----:B--2---:R-:W-:-:S03]  /*d610*/  IMAD.MOV.U32 R191, RZ, RZ, R3 ;  /* 0x000000ffffbf7224 */ /* 0x004fc600078e0003 */
[----:B------:R-:W2:Y:S04]  /*d620*/  LDL.LU R3, [R1+0x1f8] ;  /* 0x0001f80001037983 */ /* 0x000ea80000300800 */
[----:B------:R-:W2:Y:S01]  /*d630*/  LDL.LU R5, [R1+0x200] ;  /* 0x0002000001057983 */ /* 0x000ea20000300800 */
[----:B------:R-:W-:Y:S02]  /*d640*/  MOV R190, R0 ;  /* 0x0000000000be7202 */ /* 0x000fe40000000f00 */
[----:B------:R-:W-:Y:S01]  /*d650*/  ISETP.GT.AND P2, PT, R181, 0x3a, PT ;  /* 0x0000003ab500780c */ /* 0x000fe20003f44270 */
[----:B------:R-:W2:Y:S04]  /*d660*/  LDL.LU R0, [R1+0x208] ;  /* 0x0002080001007983 */ /* 0x000ea80000300800 */
[----:B------:R1:W-:Y:S02]  /*d670*/  LDGSTS.E [R222+0x10004], desc[UR16][R190.64], P1 ;  /* 0x10004000bede7fae */ /* 0x0003e40008921850 */
[----:B-1----:R-:W-:-:S02]  /*d680*/  SEL R190, RZ, 0x4, !P2 ;  /* 0x00000004ffbe7807 */ /* 0x002fc40005000000 */
[----:B----4-:R-:W-:-:S05]  /*d690*/  IADD3 R2, P3, R2, R184, RZ ;  /* 0x000000b802027210 */ /* 0x010fca0007f7e0ff */
[--C-:B---3--:R-:W-:Y:S01]  /*d6a0*/  IMAD.X R182, R182, 0x1, R183.reuse, P3 ;  /* 0x00000001b6b67824 */ /* 0x108fe200018e06b7 */
[----:B------:R-:W-:Y:S01]  /*d6b0*/  IADD3 R189, P4, R189, R184, RZ ;  /* 0x000000b8bdbd7210 */ /* 0x000fe20007f9e0ff */
[----:B------:R-:W-:Y:S01]  /*d6c0*/  STL [R1+0x1e8], R2 ;  /* 0x0001e80201007387 */ /* 0x000fe20000100800 */
[----:B------:R-:W-:Y:S01]  /*d6d0*/  SEL R190, R190, RZ, !P0 ;  /* 0x000000ffbebe7207 */ /* 0x000fe20004000000 */
[----:B------:R-:W-:Y:S02]  /*d6e0*/  IMAD.MOV.U32 R191, RZ, RZ, R182 ;  /* 0x000000ffffbf7224 */ /* 0x000fe400078e00b6 */
[----:B------:R-:W-:Y:S01]  /*d6f0*/  IMAD.X R185, R185, 0x1, R183, P4 ;  /* 0x00000001b9b97824 */ /* 0x000fe200020e06b7 */
[----:B------:R1:W-:Y:S01]  /*d700*/  STL [R1+0x1e4], R182 ;  /* 0x0001e4b601007387 */ /* 0x0003e20000100800 */
[----:B------:R-:W-:-:S03]  /*d710*/  ISETP.NE.U32.AND P2, PT, R190, RZ, PT ;  /* 0x000000ffbe00720c */ /* 0x000fc60003f45070 */
[----:B------:R-:W-:Y:S01]  /*d720*/  STL [R1+0x1f0], R189 ;  /* 0x0001f0bd01007387 */ /* 0x000fe20000100800 */
[----:B------:R-:W-:-:S03]  /*d730*/  MOV R190, R2 ;  /* 0x0000000200be7202 */ /* 0x000fc60000000f00 */
[----:B-1----:R-:W3:Y:S04]  /*d740*/  LDL.LU R182, [R1+0x1fc] ;  /* 0x0001fc0001b67983 */ /* 0x002ee80000300800 */
[----:B------:R1:W-:Y:S04]  /*d750*/  STL [R1+0x1ec], R185 ;  /* 0x0001ecb901007387 */ /* 0x0003e80000100800 */
[----:B------:R-:W4:Y:S04]  /*d760*/  LDL.LU R2, [R1+0x204] ;  /* 0x0002040001027983 */ /* 0x000f280000300800 */
[----:B------:R1:W-:Y:S01]  /*d770*/  LDGSTS.E [R222+0x18004], desc[UR16][R190.64], P1 ;  /* 0x18004000bede7fae */ /* 0x0003e20008921850 */
[----:B------:R-:W-:Y:S01]  /*d780*/  ISETP.GT.AND P1, PT, R181, 0x3b, PT ;  /* 0x0000003bb500780c */ /* 0x000fe20003f24270 */
[----:B-1----:R-:W-:-:S02]  /*d790*/  IMAD.MOV.U32 R190, RZ, RZ, R189 ;  /* 0x000000ffffbe7224 */ /* 0x002fc400078e00bd */
[----:B------:R-:W-:Y:S02]  /*d7a0*/  IMAD.MOV.U32 R191, RZ, RZ, R185 ;  /* 0x000000ffffbf7224 */ /* 0x000fe400078e00b9 */
[----:B------:R-:W4:Y:S04]  /*d7b0*/  LDL.LU R185, [R1+0x4d4] ;  /* 0x0004d40001b97983 */ /* 0x000f280000300800 */
[----:B------:R1:W-:Y:S02]  /*d7c0*/  LDGSTS.E [R222+0x10008], desc[UR16][R190.64], P2 ;  /* 0x10008000bede7fae */ /* 0x0003e40009121850 */
[----:B-1----:R-:W-:-:S04]  /*d7d0*/  SEL R190, RZ, 0x4, !P1 ;  /* 0x00000004ffbe7807 */ /* 0x002fc80004800000 */
[----:B------:R-:W-:-:S04]  /*d7e0*/  SEL R190, R190, RZ, !P0 ;  /* 0x000000ffbebe7207 */ /* 0x000fc80004000000 */
[----:B------:R-:W-:Y:S02]  /*d7f0*/  ISETP.NE.U32.AND P1, PT, R190, RZ, PT ;  /* 0x000000ffbe00720c */ /* 0x000fe40003f25070 */
[----:B--2---:R-:W-:-:S04]  /*d800*/  IADD3 R3, P3, R3, R184, RZ ;  /* 0x000000b803037210 */ /* 0x004fc80007f7e0ff */
[----:B------:R-:W-:Y:S01]  /*d810*/  IADD3.X R188, R188, R183, RZ, P3, !PT ;  /* 0x000000b7bcbc7210 */ /* 0x000fe20001ffe4ff */
[----:B------:R-:W-:-:S04]  /*d820*/  IMAD.MOV.U32 R190, RZ, RZ, R3 ;  /* 0x000000ffffbe7224 */ /* 0x000fc800078e0003 */
[----:B------:R-:W-:Y:S01]  /*d830*/  IMAD.MOV.U32 R191, RZ, RZ, R188 ;  /* 0x000000ffffbf7224 */ /* 0x000fe200078e00bc */
[----:B------:R1:W-:Y:S04]  /*d840*/  STL [R1+0x1f8], R3 ;  /* 0x0001f80301007387 */ /* 0x0003e80000100800 */
[----:B------:R2:W-:Y:S01]  /*d850*/  LDGSTS.E [R222+0x18008], desc[UR16][R190.64], P2 ;  /* 0x18008000bede7fae */ /* 0x0005e20009121850 */
[----:B------:R-:W-:-:S03]  /*d860*/  IADD3 R5, P2, R5, R184, RZ ;  /* 0x000000b805057210 */ /* 0x000fc60007f5e0ff */
[----:B------:R-:W-:Y:S04]  /*d870*/  STL [R1+0x1f4], R188 ;  /* 0x0001f4bc01007387 */ /* 0x000fe80000100800 */
[----:B-1----:R-:W4:Y:S04]  /*d880*/  LDL.LU R3, [R1+0x10] ;  /* 0x0000100001037983 */ /* 0x002f280000300800 */
[----:B------:R1:W-:Y:S01]  /*d890*/  STL [R1+0x200], R5 ;  /* 0x0002000501007387 */ /* 0x0003e20000100800 */
[----:B--2---:R-:W-:Y:S02]  /*d8a0*/  IMAD.MOV.U32 R190, RZ, RZ, R5 ;  /* 0x000000ffffbe7224 */ /* 0x004fe400078e0005 */
[----:B-1----:R-:W1:Y:S01]  /*d8b0*/  S2R R5, SR_TID.X ;  /* 0x0000000000057919 */ /* 0x002e620000002100 */
[----:B------:R-:W-:Y:S01]  /*d8c0*/  IADD3 R0, P3, R0, R184, RZ ;  /* 0x000000b800007210 */ /* 0x000fe20007f7e0ff */
[----:B---3--:R-:W-:-:S05]  /*d8d0*/  IMAD.X R182, R182, 0x1, R183, P2 ;  /* 0x00000001b6b67824 */ /* 0x008fca00010e06b7 */
[----:B------:R2:W-:Y:S01]  /*d8e0*/  STL [R1+0x1fc], R182 ;  /* 0x0001fcb601007387 */ /* 0x0005e20000100800 */
[----:B----4-:R-:W-:-:S03]  /*d8f0*/  IADD3.X R2, R2, R183, RZ, P3, !PT ;  /* 0x000000b702027210 */ /* 0x010fc60001ffe4ff */
[----:B------:R1:W-:Y:S01]  /*d900*/  STL [R1+0x208], R0 ;  /* 0x0002080001007387 */ /* 0x0003e20000100800 */
[----:B------:R-:W-:-:S03]  /*d910*/  IMAD.MOV.U32 R191, RZ, RZ, R182 ;  /* 0x000000ffffbf7224 */ /* 0x000fc600078e00b6 */
[----:B------:R-:W3:Y:S04]  /*d920*/  LDL R189, [R1+0x498] ;  /* 0x0004980001bd7983 */ /* 0x000ee80000100800 */
[----:B------:R4:W-:Y:S04]  /*d930*/  STL [R1+0x204], R2 ;  /* 0x0002040201007387 */ /* 0x0009e80000100800 */
[----:B------:R-:W3:Y:S04]  /*d940*/  LDL.LU R188, [R1+0xc] ;  /* 0x00000c0001bc7983 */ /* 0x000ee80000300800 */
[----:B------:R1:W-:Y:S04]  /*d950*/  LDGSTS.E [R222+0x1000c], desc[UR16][R190.64], P1 ;  /* 0x1000c000bede7fae */ /* 0x0003e80008921850 */
[----:B--2---:R-:W2:Y:S01]  /*d960*/  LDL.LU R182, [R1+0x14] ;  /* 0x0000140001b67983 */ /* 0x004ea20000300800 */
[----:B-1----:R-:W-:Y:S01]  /*d970*/  IMAD.MOV.U32 R190, RZ, RZ, R0 ;  /* 0x000000ffffbe7224 */ /* 0x002fe200078e0000 */
[----:B------:R-:W-:-:S02]  /*d980*/  MOV R191, R2 ;  /* 0x0000000200bf7202 */ /* 0x000fc40000000f00 */
[----:B------:R-:W-:Y:S02]  /*d990*/  LOP3.LUT R0, R5, 0x3f, RZ, 0xc0, !PT ;  /* 0x0000003f05007812 */ /* 0x000fe400078ec0ff */
[----:B------:R-:W2:Y:S04]  /*d9a0*/  LDL.LU R5, [R1+0x18] ;  /* 0x0000180001057983 */ /* 0x000ea80000300800 */
[----:B------:R1:W-:Y:S01]  /*d9b0*/  LDGSTS.E [R222+0x1800c], desc[UR16][R190.64], P1 ;  /* 0x1800c000bede7fae */ /* 0x0003e20008921850 */
[----:B------:R-:W-:-:S03]  /*d9c0*/  ISETP.GT.AND P1, PT, R181, 0x1c, PT ;  /* 0x0000001cb500780c */ /* 0x000fc60003f24270 */
[----:B----4-:R-:W4:Y:S01]  /*d9d0*/  LDL.LU R2, [R1+0x1c] ;  /* 0x00001c0001027983 */ /* 0x010f220000300800 */
[----:B-1----:R-:W-:Y:S02]  /*d9e0*/  SEL R190, RZ, 0x4, !P1 ;  /* 0x00000004ffbe7807 */ /* 0x002fe40004800000 */
[----:B------:R-:W-:Y:S02]  /*d9f0*/  ISETP.GE.AND P1, PT, R0, R181, PT ;  /* 0x000000b50000720c */ /* 0x000fe40003f26270 */
[----:B------:R-:W4:Y:S01]  /*da00*/  LDL.LU R0, [R1+0x20] ;  /* 0x0000200001007983 */ /* 0x000f220000300800 */
[----:B------:R-:W-:-:S04]  /*da10*/  SEL R190, R190, RZ, !P0 ;  /* 0x000000ffbebe7207 */ /* 0x000fc80004000000 */
[----:B------:R-:W-:Y:S02]  /*da20*/  ISETP.NE.U32.AND P2, PT, R190, RZ, PT ;  /* 0x000000ffbe00720c */ /* 0x000fe40003f45070 */
[----:B------:R-:W-:-:S04]  /*da30*/  SEL R190, RZ, 0x4, P1 ;  /* 0x00000004ffbe7807 */ /* 0x000fc80000800000 */
[----:B------:R-:W-:-:S04]  /*da40*/  SEL R190, R190, RZ, !P0 ;  /* 0x000000ffbebe7207 */ /* 0x000fc80004000000 */
[----:B------:R-:W-:Y:S02]  /*da50*/  ISETP.NE.U32.AND P1, PT, R190, RZ, PT ;  /* 0x000000ffbe00720c */ /* 0x000fe40003f25070 */
[----:B------:R-:W-:-:S05]  /*da60*/  IADD3 R3, P3, R3, R184, RZ ;  /* 0x000000b803037210 */ /* 0x000fca0007f7e0ff */
[----:B------:R-:W-:Y:S01]  /*da70*/  IMAD.MOV.U32 R190, RZ, RZ, R3 ;  /* 0x000000ffffbe7224 */ /* 0x000fe200078e0003 */
[----:B------:R-:W-:Y:S01]  /*da80*/  STL [R1+0x10], R3 ;  /* 0x0000100301007387 */ /* 0x000fe20000100800 */
[----:B---3--:R-:W-:Y:S02]  /*da90*/  VIADD R222, R189, UR4 ;  /* 0x00000004bdde7c36 */ /* 0x008fe40008000000 */
[----:B------:R-:W-:Y:S01]  /*daa0*/  IMAD.X R188, R188, 0x1, R183, P3 ;  /* 0x00000001bcbc7824 */ /* 0x000fe200018e06b7 */
[----:B------:R-:W-:-:S04]  /*dab0*/  ISETP.GT.AND P3, PT, R181, 0x1d, PT ;  /* 0x0000001db500780c */ /* 0x000fc80003f64270 */
[----:B------:R-:W-:-:S05]  /*dac0*/  MOV R191, R188 ;  /* 0x000000bc00bf7202 */ /* 0x000fca0000000f00 */
[----:B------:R1:W-:Y:S01]  /*dad0*/  LDGSTS.E [R222], desc[UR16][R190.64], P2 ;  /* 0x00000000bede7fae */ /* 0x0003e20009121850 */
[----:B--2---:R-:W-:Y:S02]  /*dae0*/  IADD3 R5, P4, R5, R184, RZ ;  /* 0x000000b805057210 */ /* 0x004fe40007f9e0ff */
[----:B-1----:R-:W-:-:S03]  /*daf0*/  SEL R190, RZ, 0x4, !P3 ;  /* 0x00000004ffbe7807 */ /* 0x002fc60005800000 */
[----:B------:R-:W-:Y:S01]  /*db00*/  IMAD.X R182, R182, 0x1, R183, P4 ;  /* 0x00000001b6b67824 */ /* 0x000fe200020e06b7 */
[----:B------:R-:W-:Y:S01]  /*db10*/  SEL R190, R190, RZ, !P0 ;  /* 0x000000ffbebe7207 */ /* 0x000fe20004000000 */
[----:B------:R1:W-:Y:S03]  /*db20*/  STL [R1+0xc], R188 ;  /* 0x00000cbc01007387 */ /* 0x0003e60000100800 */
[----:B------:R-:W-:Y:S01]  /*db30*/  ISETP.NE.U32.AND P3, PT, R190, RZ, PT ;  /* 0x000000ffbe00720c */ /* 0x000fe20003f65070 */
[----:B------:R-:W-:Y:S01]  /*db40*/  IMAD.MOV.U32 R190, RZ, RZ, R5 ;  /* 0x000000ffffbe7224 */ /* 0x000fe200078e0005 */
[----:B------:R-:W-:Y:S01]  /*db50*/  MOV R191, R182 ;  /* 0x000000b600bf7202 */ /* 0x000fe20000000f00 */
[----:B------:R-:W2:Y:S04]  /*db60*/  LDL.LU R189, [R1+0x28] ;  /* 0x0000280001bd7983 */ /* 0x000ea80000300800 */
[----:B-1----:R-:W3:Y:S01]  /*db70*/  LDL.LU R188, [R1+0x2c] ;  /* 0x00002c0001bc7983 */ /* 0x002ee20000300800 */
[----:B----4-:R-:W-:-:S03]  /*db80*/  IADD3 R0, P5, R0, R184, RZ ;  /* 0x000000b800007210 */ /* 0x010fc60007fbe0ff */
[----:B------:R-:W4:Y:S02]  /*db90*/  LDL.LU R3, [R1+0x30] ;  /* 0x0000300001037983 */ /* 0x000f240000300800 */
[----:B------:R-:W-:Y:S02]  /*dba0*/  IMAD.X R2, R2, 0x1, R183, P5 ;  /* 0x0000000102027824 */ /* 0x000fe400028e06b7 */
[----:B------:R-:W-:Y:S04]  /*dbb0*/  STL [R1+0x18], R5 ;  /* 0x0000180501007387 */ /* 0x000fe80000100800 */
[----:B------:R1:W-:Y:S04]  /*dbc0*/  STL [R1+0x14], R182 ;  /* 0x000014b601007387 */ /* 0x0003e80000100800 */
[----:B------:R1:W-:Y:S04]  /*dbd0*/  LDGSTS.E [R222+0x8000], desc[UR16][R190.64], P2 ;  /* 0x08000000bede7fae */ /* 0x0003e80009121850 */
[----:B------:R-:W-:Y:S04]  /*dbe0*/  STL [R1+0x20], R0 ;  /* 0x0000200001007387 */ /* 0x000fe80000100800 */
[----:B------:R1:W-:Y:S02]  /*dbf0*/  STL [R1+0x1c], R2 ;  /* 0x00001c0201007387 */ /* 0x0003e40000100800 */
[----:B-1----:R-:W-:-:S02]  /*dc00*/  IMAD.MOV.U32 R190, RZ, RZ, R0 ;  /* 0x000000ffffbe7224 */ /* 0x002fc400078e0000 */
[----:B------:R-:W3:Y:S01]  /*dc10*/  LDL.LU R182, [R1+0x34] ;  /* 0x0000340001b67983 */ /* 0x000ee20000300800 */
[----:B------:R-:W-:-:S03]  /*dc20*/  IMAD.MOV.U32 R191, RZ, RZ, R2 ;  /* 0x000000ffffbf7224 */ /* 0x000fc600078e0002 */
[----:B------:R-:W3:Y:S04]  /*dc30*/  LDL.LU R5, [R1+0x38] ;  /* 0x0000380001057983 */ /* 0x000ee80000300800 */
[----:B------:R-:W3:Y:S04]  /*dc40*/  LDL.LU R2, [R1+0x3c] ;  /* 0x00003c0001027983 */ /* 0x000ee80000300800 */
[----:B------:R-:W3:Y:S04]  /*dc50*/  LDL.LU R0, [R1+0x40] ;  /* 0x0000400001007983 */ /* 0x000ee80000300800 */
[----:B------:R1:W-:Y:S04]  /*dc60*/  LDGSTS.E [R222+0x4], desc[UR16][R190.64], P3 ;  /* 0x00004000bede7fae */ /* 0x0003e80009921850 */
[----:B------:R-:W3:Y:S01]  /*dc70*/  LDL.LU R191, [R1+0x24] ;  /* 0x0000240001bf7983 */ /* 0x000ee20000300800 */
[----:B------:R-:W-:-:S04]  /*dc80*/  ISETP.GT.AND P2, PT, R181, 0x1e, PT ;  /* 0x0000001eb500780c */ /* 0x000fc80003f44270 */
[----:B-1----:R-:W-:-:S04]  /*dc90*/  SEL R190, RZ, 0x4, !P2 ;  /* 0x00000004ffbe7807 */ /* 0x002fc80005000000 */
[----:B------:R-:W-:-:S04]  /*dca0*/  SEL R190, R190, RZ, !P0 ;  /* 0x000000ffbebe7207 */ /* 0x000fc80004000000 */
[----:B------:R-:W-:Y:S02]  /*dcb0*/  ISETP.NE.U32.AND P2, PT, R190, RZ, PT ;  /* 0x000000ffbe00720c */ /* 0x000fe40003f45070 */
[----:B--2---:R-:W-:-:S05]  /*dcc0*/  IADD3 R189, P4, R189, R184, RZ ;  /* 0x000000b8bdbd7210 */ /* 0x004fca0007f9e0ff */
[----:B------:R-:W-:Y:S01]  /*dcd0*/  IMAD.MOV.U32 R190, RZ, RZ, R189 ;  /* 0x000000ffffbe7224 */ /* 0x000fe200078e00bd */
[----:B----4-:R-:W-:Y:S01]  /*dce0*/  IADD3 R3, P5, R3, R184, RZ ;  /* 0x000000b803037210 */ /* 0x010fe20007fbe0ff */
[----:B------:R-:W-:Y:S03]  /*dcf0*/  STL [R1+0x28], R189 ;  /* 0x000028bd01007387 */ /* 0x000fe60000100800 */
[----:B---3--:R-:W-:Y:S01]  /*dd00*/  IADD3.X R188, R188, R183, RZ, P5, !PT ;  /* 0x000000b7bcbc7210 */ /* 0x008fe20002ffe4ff */
[----:B------:R-:W-:-:S05]  /*dd10*/  IMAD.X R191, R191, 0x1, R183, P4 ;  /* 0x00000001bfbf7824 */ /* 0x000fca00020e06b7 */
[----:B------:R1:W-:Y:S04]  /*dd20*/  STL [R1+0x24], R191 ;  /* 0x000024bf01007387 */ /* 0x0003e80000100800 */
[----:B------:R2:W-:Y:S01]  /*dd30*/  LDGSTS.E [R222+0x8004], desc[UR16][R190.64], P3 ;  /* 0x08004000bede7fae */ /* 0x0005e20009921850 */
[----:B------:R-:W-:Y:S02]  /*dd40*/  ISETP.GT.AND P3, PT, R181, 0x1f, PT ;  /* 0x0000001fb500780c */ /* 0x000fe40003f64270 */
[----:B------:R-:W-:Y:S01]  /*dd50*/  IADD3 R5, P4, R5, R184, RZ ;  /* 0x000000b805057210 */ /* 0x000fe20007f9e0ff */
[----:B--2---:R-:W-:Y:S02]  /*dd60*/  IMAD.MOV.U32 R190, RZ, RZ, R3 ;  /* 0x000000ffffbe7224 */ /* 0x004fe400078e0003 */
[----:B-1----:R-:W-:-:S05]  /*dd70*/  IMAD.MOV.U32 R191, RZ, RZ, R188 ;  /* 0x000000ffffbf7224 */ /* 0x002fca00078e00bc */
[----:B------:R1:W-:Y:S01]  /*dd80*/  LDGSTS.E [R222+0x8], desc[UR16][R190.64], P2 ;  /* 0x00008000bede7fae */ /* 0x0003e20009121850 */
[----:B------:R-:W-:Y:S02]  /*dd90*/  IADD3.X R182, R182, R183, RZ, P4, !PT ;  /* 0x000000b7b6b67210 */ /* 0x000fe400027fe4ff */
[----:B------:R-:W-:Y:S02]  /*dda0*/  IADD3 R0, P5, R0, R184, RZ ;  /* 0x000000b800007210 */ /* 0x000fe40007fbe0ff */
[----:B-1----:R-:W-:-:S04]  /*ddb0*/  SEL R190, RZ, 0x4, !P3 ;  /* 0x00000004ffbe7807 */ /* 0x002fc80005800000 */
[----:B------:R-:W-:Y:S01]  /*ddc0*/  SEL R190, R190, RZ, !P0 ;  /* 0x000000ffbebe7207 */ /* 0x000fe20004000000 */
[----:B------:R-:W-:Y:S01]  /*ddd0*/  STL [R1+0x30], R3 ;  /* 0x0000300301007387 */ /* 0x000fe20000100800 */
[----:B------:R-:W-:Y:S02]  /*dde0*/  IMAD.MOV.U32 R191, RZ, RZ, R182 ;  /* 0x000000ffffbf7224 */ /* 0x000fe400078e00b6 */
[----:B------:R-:W-:Y:S01]  /*ddf0*/  ISETP.NE.U32.AND P3, PT, R190, RZ, PT ;  /* 0x000000ffbe00720c */ /* 0x000fe20003f65070 */
[----:B------:R1:W-:Y:S01]  /*de00*/  STL [R1+0x2c], R188 ;  /* 0x00002cbc01007387 */ /* 0x0003e20000100800 */
[----:B------:R-:W-:Y:S02]  /*de10*/  IMAD.MOV.U32 R190, RZ, RZ, R5 ;  /* 0x000000ffffbe7224 */ /* 0x000fe400078e0005 */
[----:B------:R-:W-:Y:S01]  /*de20*/  IMAD.X R2, R2, 0x1, R183, P5 ;  /* 0x0000000102027824 */ /* 0x000fe200028e06b7 */
[----:B------:R-:W2:Y:S04]  /*de30*/  LDL.LU R189, [R1+0x48] ;  /* 0x0000480001bd7983 */ /* 0x000ea80000300800 */
[----:B------:R3:W-:Y:S04]  /*de40*/  LDGSTS.E [R222+0x8008], desc[UR16][R190.64], P2 ;  /* 0x08008000bede7fae */ /* 0x0007e80009121850 */
[----:B-1----:R-:W4:Y:S04]  /*de50*/  LDL.LU R188, [R1+0x20c] ;  /* 0x00020c0001bc7983 */ /* 0x002f280000300800 */
[----:B------:R-:W4:Y:S04]  /*de60*/  LDL.LU R3, [R1+0x210] ;  /* 0x0002100001037983 */ /* 0x000f280000300800 */
[----:B------:R-:W-:Y:S01]  /*de70*/  STL [R1+0x38], R5 ;  /* 0x0000380501007387 */ /* 0x000fe20000100800 */
[----:B---3--:R-:W-:Y:S01]  /*de80*/  MOV R190, R0 ;  /* 0x0000000000be7202 */ /* 0x008fe20000000f00 */
[----:B------:R-:W-:-:S02]  /*de90*/  IMAD.MOV.U32 R191, RZ, RZ, R2 ;  /* 0x000000ffffbf7224 */ /* 0x000fc400078e0002 */
[----:B------:R1:W-:Y:S04]  /*dea0*/  STL [R1+0x34], R182 ;  /* 0x000034b601007387 */ /* 0x0003e80000100800 */
[----:B------:R-:W-:Y:S04]  /*deb0*/  STL [R1+0x40], R0 ;  /* 0x0000400001007387 */ /* 0x000fe80000100800 */
[----:B------:R3:W-:Y:S04]  /*dec0*/  STL [R1+0x3c], R2 ;  /* 0x00003c0201007387 */ /* 0x0007e80000100800 */
[----:B-1----:R-:W4:Y:S04]  /*ded0*/  LDL.LU R182, [R1+0x214] ;  /* 0x0002140001b67983 */ /* 0x002f280000300800 */
[----:B------:R-:W4:Y:S04]  /*dee0*/  LDL.LU R5, [R1+0x218] ;  /* 0x0002180001057983 */ /* 0x000f280000300800 */
[----:B---3--:R-:W3:Y:S04]  /*def0*/  LDL.LU R2, [R1+0x21c] ;  /* 0x00021c0001027983 */ /* 0x008ee80000300800 */
[----:B------:R-:W3:Y:S04]  /*df00*/  LDL.LU R0, [R1+0x220] ;  /* 0x0002200001007983 */ /* 0x000ee80000300800 */
[----:B------:R1:W-:Y:S04]  /*df10*/  LDGSTS.E [R222+0xc], desc[UR16][R190.64], P3 ;  /* 0x0000c000bede7fae */ /* 0x0003e80009921850 */
[----:B------:R-:W3:Y:S01]  /*df20*/  LDL.LU R191, [R1+0x44] ;  /* 0x0000440001bf7983 */ /* 0x000ee20000300800 */
[----:B------:R-:W-:-:S04]  /*df30*/  ISETP.GT.AND P2, PT, R181, 0x3c, PT ;  /* 0x0000003cb500780c */ /* 0x000fc80003f44270 */
[----:B-1----:R-:W-:-:S04]  /*df40*/  SEL R190, RZ, 0x4, !P2 ;  /* 0x00000004ffbe7807 */ /* 0x002fc80005000000 */
[----:B------:R-:W-:-:S04]  /*df50*/  SEL R190, R190, RZ, !P0 ;  /* 0x000000ffbebe7207 */ /* 0x000fc80004000000 */
[----:B------:R-:W-:Y:S02]  /*df60*/  ISETP.NE.U32.AND P2, PT, R190, RZ, PT ;  /* 0x000000ffbe00720c */ /* 0x000fe40003f45070 */
[----:B--2---:R-:W-:-:S04]  /*df70*/  IADD3 R189, P4, R189, R184, RZ ;  /* 0x000000b8bdbd7210 */ /* 0x004fc80007f9e0ff */
[----:B------:R-:W-:Y:S01]  /*df80*/  MOV R190, R189 ;  /* 0x000000bd00be7202 */ /* 0x000fe20000000f00 */
[----:B------:R-:W-:Y:S01]  /*df90*/  STL [R1+0x48], R189 ;  /* 0x000048bd01007387 */ /* 0x000fe20000100800 */
[----:B----4-:R-:W-:-:S05]  /*dfa0*/  IADD3 R3, P5, R3, R184, RZ ;  /* 0x000000b803037210 */ /* 0x010fca0007fbe0ff */
[--C-:B------:R-:W-:Y:S01]  /*dfb0*/  IMAD.X R188, R188, 0x1, R183.reuse, P5 ;  /* 0x00000001bcbc7824 */ /* 0x100fe200028e06b7 */
[----:B---3--:R-:W-:Y:S01]  /*dfc0*/  IADD3 R0, P5, R0, R184, RZ ;  /* 0x000000b800007210 */ /* 0x008fe20007fbe0ff */
[----:B------:R-:W-:-:S05]  /*dfd0*/  IMAD.X R191, R191, 0x1, R183, P4 ;  /* 0x00000001bfbf7824 */ /* 0x000fca00020e06b7 */
[----:B------:R1:W-:Y:S04]  /*dfe0*/  STL [R1+0x44], R191 ;  /* 0x000044bf01007387 */ /* 0x0003e80000100800 */
[----:B------:R-:W-:Y:S04]  /*dff0*/  STL [R1+0x210], R3 ;  /* 0x0002100301007387 */ /* 0x000fe80000100800 */
[----:B------:R1:W-:Y:S01]  /*e000*/  LDGSTS.E [R222+0x800c], desc[UR16][R190.64], P3 ;  /* 0x0800c000bede7fae */ /* 0x0003e20009921850 */
[----:B------:R-:W-:-:S03]  /*e010*/  ISETP.GT.AND P3, PT, R181, 0x3d, PT ;  /* 0x0000003db500780c */ /* 0x000fc60003f64270 */
[----:B------:R2:W-:Y:S01]  /*e020*/  STL [R1+0x20c], R188 ;  /* 0x00020cbc01007387 */ /* 0x0005e20000100800 */
[----:B------:R-:W-:Y:S01]  /*e030*/  IADD3 R5, P4, R5, R184, RZ ;  /* 0x000000b805057210 */ /* 0x000fe20007f9e0ff */
[----:B-1----:R-:W-:Y:S02]  /*e040*/  IMAD.MOV.U32 R191, RZ, RZ, R188 ;  /* 0x000000ffffbf7224 */ /* 0x002fe400078e00bc */
[----:B------:R-:W-:Y:S01]  /*e050*/  IMAD.MOV.U32 R190, RZ, RZ, R3 ;  /* 0x000000ffffbe7224 */ /* 0x000fe200078e0003 */
[----:B--2---:R-:W2:Y:S04]  /*e060*/  LDL.LU R188, [R1+0x224] ;  /* 0x0002240001bc7983 */ /* 0x004ea80000300800 */
[----:B------:R-:W3:Y:S01]  /*e070*/  LDL.LU R3, [R1+0x228] ;  /* 0x0002280001037983 */ /* 0x000ee20000300800 */
[----:B------:R-:W-:-:S03]  /*e080*/  IMAD.X R182, R182, 0x1, R183, P4 ;  /* 0x00000001b6b67824 */ /* 0x000fc600020e06b7 */
[----:B------:R1:W-:Y:S01]  /*e090*/  LDGSTS.E [R222+0x10000], desc[UR16][R190.64], P2 ;  /* 0x10000000bede7fae */ /* 0x0003e20009121850 */
[----:B------:R-:W-:-:S03]  /*e0a0*/  IADD3.X R2, R2, R183, RZ, P5, !PT ;  /* 0x000000b702027210 */ /* 0x000fc60002ffe4ff */
[----:B------:R-:W-:Y:S01]  /*e0b0*/  STL [R1+0x218], R5 ;  /* 0x0002180501007387 */ /* 0x000fe20000100800 */
[----:B-1----:R-:W-:-:S03]  /*e0c0*/  SEL R190, RZ, 0x4, !P3 ;  /* 0x00000004ffbe7807 */ /* 0x002fc60005800000 */
[----:B------:R1:W-:Y:S01]  /*e0d0*/  STL [R1+0x214], R182 ;  /* 0x000214b601007387 */ /* 0x0003e20000100800 */
[----:B------:R-:W-:Y:S01]  /*e0e0*/  SEL R190, R190, RZ, !P0 ;  /* 0x000000ffbebe7207 */ /* 0x000fe20004000000 */
[----:B------:R-:W-:Y:S02]  /*e0f0*/  IMAD.MOV.U32 R191, RZ, RZ, R182 ;  /* 0x000000ffffbf7224 */ /* 0x000fe400078e00b6 */
[----:B------:R-:W-:Y:S01]  /*e100*/  STL [R1+0x220], R0 ;  /* 0x0002200001007387 */ /* 0x000fe20000100800 */
[----:B------:R-:W-:Y:S01]  /*e110*/  ISETP.NE.U32.AND P3, PT, R190, RZ, PT ;  /* 0x000000ffbe00720c */ /* 0x000fe20003f65070 */
[----:B------:R-:W-:Y:S02]  /*e120*/  IMAD.MOV.U32 R190, RZ, RZ, R5 ;  /* 0x000000ffffbe7224 */ /* 0x000fe400078e0005 */
[----:B-1----:R-:W4:Y:S04]  /*e130*/  LDL.LU R182, [R1+0x22c] ;  /* 0x00022c0001b67983 */ /* 0x002f280000300800 */
[----:B------:R1:W-:Y:S04]  /*e140*/  STL [R1+0x21c], R2 ;  /* 0x00021c0201007387 */ /* 0x0003e80000100800 */
[----:B------:R-:W4:Y:S04]  /*e150*/  LDL.LU R5, [R1+0x230] ;  /* 0x0002300001057983 */ /* 0x000f280000300800 */
[----:B------:R1:W-:Y:S02]  /*e160*/  LDGSTS.E [R222+0x18000], desc[UR16][R190.64], P2 ;  /* 0x18000000bede7fae */ /* 0x0003e40009121850 */
[----:B-1----:R-:W-:Y:S01]  /*e170*/  MOV R191, R2 ;  /* 0x0000000200bf7202 */ /* 0x002fe20000000f00 */
[----:B------:R-:W-:Y:S01]  /*e180*/  IMAD.MOV.U32 R190, RZ, RZ, R0 ;  /* 0x000000ffffbe7224 */ /* 0x000fe200078e0000 */
[----:B------:R-:W4:Y:S04]  /*e190*/  LDL.LU R2, [R1+0x234] ;  /* 0x0002340001027983 */ /* 0x000f280000300800 */
[----:B------:R-:W4:Y:S01]  /*e1a0*/  LDL.LU R0, [R1+0x238] ;  /* 0x0002380001007983 */ /* 0x000f220000300800 */
[----:B------:R-:W-:-:S03]  /*e1b0*/  ISETP.GT.AND P2, PT, R181, 0x3e, PT ;  /* 0x0000003eb500780c */ /* 0x000fc60003f44270 */
[----:B------:R1:W-:Y:S02]  /*e1c0*/  LDGSTS.E [R222+0x10004], desc[UR16][R190.64], P3 ;  /* 0x10004000bede7fae */ /* 0x0003e40009921850 */
[----:B-1----:R-:W-:-:S04]  /*e1d0*/  SEL R190, RZ, 0x4, !P2 ;  /* 0x00000004ffbe7807 */ /* 0x002fc80005000000 */
[----:B------:R-:W-:-:S04]  /*e1e0*/  SEL R190, R190, RZ, !P0 ;  /* 0x000000ffbebe7207 */ /* 0x000fc80004000000 */
[----:B------:R-:W-:Y:S02]  /*e1f0*/  ISETP.NE.U32.AND P2, PT, R190, RZ, PT ;  /* 0x000000ffbe00720c */ /* 0x000fe40003f45070 */
[----:B---3--:R-:W-:-:S05]  /*e200*/  IADD3 R3, P4, R3, R184, RZ ;  /* 0x000000b803037210 */ /* 0x008fca0007f9e0ff */
[----:B--2---:R-:W-:Y:S02]  /*e210*/  IMAD.X R188, R188, 0x1, R183, P4 ;  /* 0x00000001bcbc7824 */ /* 0x004fe400020e06b7 */
[----:B------:R-:W-:Y:S02]  /*e220*/  IMAD.MOV.U32 R190, RZ, RZ, R3 ;  /* 0x000000ffffbe7224 */ /* 0x000fe400078e0003 */
[----:B------:R-:W-:-:S05]  /*e230*/  IMAD.MOV.U32 R191, RZ, RZ, R188 ;  /* 0x000000ffffbf7224 */ /* 0x000fca00078e00bc */
[----:B------:R1:W-:Y:S04]  /*e240*/  LDGSTS.E [R222+0x18004], desc[UR16][R190.64], P3 ;  /* 0x18004000bede7fae */ /* 0x0003e80009921850 */
[----:B------:R2:W-:Y:S04]  /*e250*/  STL [R1+0x228], R3 ;  /* 0x0002280301007387 */ /* 0x0005e80000100800 */
[----:B------:R-:W-:Y:S04]  /*e260*/  STL [R1+0x224], R188 ;  /* 0x000224bc01007387 */ /* 0x000fe80000100800 */
[----:B------:R-:W3:Y:S04]  /*e270*/  LDL.LU R189, [R1+0x240] ;  /* 0x0002400001bd7983 */ /* 0x000ee80000300800 */
[----:B--2---:R-:W2:Y:S01]  /*e280*/  LDL.LU R3, [R1+0x248] ;  /* 0x0002480001037983 */ /* 0x004ea20000300800 */
[----:B----4-:R-:W-:-:S04]  /*e290*/  IADD3 R5, P3, R5, R184, RZ ;  /* 0x000000b805057210 */ /* 0x010fc80007f7e0ff */
[----:B------:R-:W-:Y:S02]  /*e2a0*/  IADD3.X R182, R182, R183, RZ, P3, !PT ;  /* 0x000000b7b6b67210 */ /* 0x000fe40001ffe4ff */
[----:B------:R-:W-:Y:S01]  /*e2b0*/  ISETP.GT.AND P3, PT, R181, 0x3f, PT ;  /* 0x0000003fb500780c */ /* 0x000fe20003f64270 */
[----:B-1----:R-:W-:-:S03]  /*e2c0*/  IMAD.MOV.U32 R190, RZ, RZ, R5 ;  /* 0x000000ffffbe7224 */ /* 0x002fc600078e0005 */
[----:B------:R-:W-:Y:S01]  /*e2d0*/  SEL R181, RZ, 0x4, !P3 ;  /* 0x00000004ffb57807 */ /* 0x000fe20005800000 */
[----:B------:R-:W-:Y:S01]  /*e2e0*/  IMAD.MOV.U32 R191, RZ, RZ, R182 ;  /* 0x000000ffffbf7224 */ /* 0x000fe200078e00b6 */
[----:B------:R-:W-:Y:S02]  /*e2f0*/  STL [R1+0x230], R5 ;  /* 0x0002300501007387 */ /* 0x000fe40000100800 */
[----:B------:R-:W-:Y:S02]  /*e300*/  SEL R181, R181, RZ, !P0 ;  /* 0x000000ffb5b57207 */ /* 0x000fe40004000000 */
[----:B------:R-:W-:Y:S01]  /*e310*/  IADD3 R0, P4, R0, R184, RZ ;  /* 0x000000b800007210 */ /* 0x000fe20007f9e0ff */
[----:B------:R1:W-:Y:S04]  /*e320*/  STL [R1+0x22c], R182 ;  /* 0x00022cb601007387 */ /* 0x0003e80000100800 */
[----:B------:R-:W-:Y:S01]  /*e330*/  IMAD.X R2, R2, 0x1, R183, P4 ;  /* 0x0000000102027824 */ /* 0x000fe200020e06b7 */
[----:B------:R4:W-:Y:S01]  /*e340*/  LDGSTS.E [R222+0x10008], desc[UR16][R190.64], P2 ;  /* 0x10008000bede7fae */ /* 0x0009e20009121850 */
[----:B------:R-:W-:-:S03]  /*e350*/  ISETP.NE.U32.AND P0, PT, R181, RZ, PT ;  /* 0x000000ffb500720c */ /* 0x000fc60003f05070 */
[----:B-1----:R-:W2:Y:S04]  /*e360*/  LDL.LU R182, [R1+0x244] ;  /* 0x0002440001b67983 */ /* 0x002ea80000300800 */
[----:B------:R1:W-:Y:S01]  /*e370*/  STL [R1+0x238], R0 ;  /* 0x0002380001007387 */ /* 0x0003e20000100800 */
[----:B----4-:R-:W-:-:S03]  /*e380*/  MOV R190, R0 ;  /* 0x0000000000be7202 */ /* 0x010fc60000000f00 */
[----:B------:R4:W-:Y:S01]  /*e390*/  STL [R1+0x234], R2 ;  /* 0x0002340201007387 */ /* 0x0009e20000100800 */
[----:B------:R-:W-:-:S03]  /*e3a0*/  IMAD.MOV.U32 R191, RZ, RZ, R2 ;  /* 0x000000ffffbf7224 */ /* 0x000fc600078e0002 */
[----:B------:R-:W2:Y:S04]  /*e3b0*/  LDL R181, [R1+0x2cc] ;  /* 0x0002cc0001b57983 */ /* 0x000ea80000100800 */
[----:B------:R-:W2:Y:S04]  /*e3c0*/  LDL.LU R188, [R1+0x24c] ;  /* 0x00024c0001bc7983 */ /* 0x000ea80000300800 */
[----:B-1----:R-:W2:Y:S04]  /*e3d0*/  LDL.LU R0, [R1+0x250] ;  /* 0x0002500001007983 */ /* 0x002ea80000300800 */
[----:B------:R-:W2:Y:S04]  /*e3e0*/  LDL.LU R5, [R1+0x25c] ;  /* 0x00025c0001057983 */ /* 0x000ea80000300800 */
[----:B----4-:R-:W4:Y:S04]  /*e3f0*/  LDL.LU R2, [R1+0x260] ;  /* 0x0002600001027983 */ /* 0x010f280000300800 */
[----:B------:R1:W-:Y:S04]  /*e400*/  LDGSTS.E [R222+0x18008], desc[UR16][R190.64], P2 ;  /* 0x18008000bede7fae */ /* 0x0003e80009121850 */
[----:B------:R-:W4:Y:S01]  /*e410*/  LDL.LU R191, [R1+0x23c] ;  /* 0x00023c0001bf7983 */ /* 0x000f220000300800 */
[----:B---3--:R-:W-:-:S02]  /*e420*/  IADD3 R189, P2, R189, R184, RZ ;  /* 0x000000b8bdbd7210 */ /* 0x008fc40007f5e0ff */
[----:B--2---:R-:W-:Y:S02]  /*e430*/  IADD3 R3, P3, R3, R184, RZ ;  /* 0x000000b803037210 */ /* 0x004fe40007f7e0ff */
[----:B-1----:R-:W-:Y:S01]  /*e440*/  MOV R190, R189 ;  /* 0x000000bd00be7202 */ /* 0x002fe20000000f00 */
[----:B------:R1:W-:Y:S02]  /*e450*/  STL [R1+0x240], R189 ;  /* 0x000240bd01007387 */ /* 0x0003e40000100800 */
[--C-:B------:R-:W-:Y:S02]  /*e460*/  IMAD.X R182, R182, 0x1, R183.reuse, P3 ;  /* 0x00000001b6b67824 */ /* 0x100fe400018e06b7 */
[----:B----4-:R-:W-:-:S05]  /*e470*/  IMAD.X R191, R191, 0x1, R183, P2 ;  /* 0x00000001bfbf7824 */ /* 0x010fca00010e06b7 */
[----:B------:R-:W-:Y:S04]  /*e480*/  STL [R1+0x23c], R191 ;  /* 0x00023cbf01007387 */ /* 0x000fe80000100800 */
[----:B------:R2:W-:Y:S04]  /*e490*/  STL [R1+0x248], R3 ;  /* 0x0002480301007387 */ /* 0x0005e80000100800 */
[----:B------:R3:W-:Y:S04]  /*e4a0*/  LDGSTS.E [R222+0x1000c], desc[UR16][R190.64], P0 ;  /* 0x1000c000bede7fae */ /* 0x0007e80008121850 */
[----:B------:R4:W-:Y:S04]  /*e4b0*/  STL [R1+0x244], R182 ;  /* 0x000244b601007387 */ /* 0x0009e80000100800 */
[----:B-1----:R-:W4:Y:S01]  /*e4c0*/  LDL.LU R189, [R1+0x26c] ;  /* 0x00026c0001bd7983 */ /* 0x002f220000300800 */
[----:B---3--:R-:W-:-:S03]  /*e4d0*/  IMAD.MOV.U32 R190, RZ, RZ, R3 ;  /* 0x000000ffffbe7224 */ /* 0x008fc600078e0003 */
[----:B--2---:R-:W2:Y:S01]  /*e4e0*/  LDL.LU R3, [R1+0x270] ;  /* 0x0002700001037983 */ /* 0x004ea20000300800 */
[----:B------:R-:W-:-:S03]  /*e4f0*/  IMAD.MOV.U32 R191, RZ, RZ, R182 ;  /* 0x000000ffffbf7224 */ /* 0x000fc600078e00b6 */
[----:B----4-:R-:W3:Y:S04]  /*e500*/  LDL.LU R182, [R1+0x280] ;  /* 0x0002800001b67983 */ /* 0x010ee80000300800 */
[----:B------:R1:W-:Y:S04]  /*e510*/  LDGSTS.E [R222+0x1800c], desc[UR16][R190.64], P0 ;  /* 0x1800c000bede7fae */ /* 0x0003e80008121850 */
[----:B------:R-:W4:Y:S01]  /*e520*/  LDL.LU R222, [R1+0x27c] ;  /* 0x00027c0001de7983 */ /* 0x000f220000300800 */
[-C--:B------:R-:W-:Y:S01]  /*e530*/  IADD3 R0, P0, R0, R186.reuse, RZ ;  /* 0x000000ba00007210 */ /* 0x080fe20007f1e0ff */
[----:B------:R-:W-:Y:S01]  /*e540*/  ULEA UR4, UR10, UR8, 0xe ;  /* 0x000000080a047291 */ /* 0x000fe2000f8e703f */
[----:B------:R-:W-:Y:S01]  /*e550*/  IADD3 R2, P2, R2, R186, RZ ;  /* 0x000000ba02027210 */ /* 0x000fe20007f5e0ff */
[----:B------:R-:W0:Y:S02]  /*e560*/  LDGDEPBAR ;  /* 0x00000000000079af */ /* 0x000e240000000000 */
[----:B------:R-:W-:Y:S01]  /*e570*/  IMAD.X R188, R188, 0x1, R185, P0 ;  /* 0x00000001bcbc7824 */ /* 0x000fe200000e06b9 */
[----:B------:R-:W-:Y:S01]  /*e580*/  IADD3.X R5, R5, R185, RZ, P2, !PT ;  /* 0x000000b905057210 */ /* 0x000fe200017fe4ff */
[----:B------:R1:W-:Y:S01]  /*e590*/  STL [R1+0x250], R0 ;  /* 0x0002500001007387 */ /* 0x0003e20000100800 */
[----:B------:R-:W-:-:S02]  /*e5a0*/  VIADD R181, R181, UR4 ;  /* 0x00000004b5b57c36 */ /* 0x000fc40008000000 */
[----:B-1----:R-:W-:Y:S01]  /*e5b0*/  IMAD.MOV.U32 R190, RZ, RZ, R0 ;  /* 0x000000ffffbe7224 */ /* 0x002fe200078e0000 */
[----:B------:R1:W-:Y:S01]  /*e5c0*/  STL [R1+0x24c], R188 ;  /* 0x00024cbc01007387 */ /* 0x0003e20000100800 */
[----:B------:R-:W-:-:S03]  /*e5d0*/  IMAD.MOV.U32 R191, RZ, RZ, R188 ;  /* 0x000000ffffbf7224 */ /* 0x000fc600078e00bc */
[----:B------:R-:W-:Y:S04]  /*e5e0*/  STL [R1+0x260], R2 ;  /* 0x0002600201007387 */ /* 0x000fe80000100800 */
[----:B------:R1:W-:Y:S04]  /*e5f0*/  STL [R1+0x25c], R5 ;  /* 0x00025c0501007387 */ /* 0x0003e80000100800 */
[----:B------:R-:W4:Y:S04]  /*e600*/  LDL.LU R0, [R1+0x290] ;  /* 0x0002900001007983 */ /* 0x000f280000300800 */
[----:B------:R1:W-:Y:S04]  /*e610*/  LDGSTS.E [R181+0x60000], desc[UR16][R190.64], P1 ;  /* 0x60000000beb57fae */ /* 0x0003e80008921850 */
[----:B-1----:R-:W4:Y:S01]  /*e620*/  LDL.LU R188, [R1+0x2a0] ;  /* 0x0002a00001bc7983 */ /* 0x002f220000300800 */
[----:B------:R-:W-:Y:S01]  /*e630*/  IMAD.MOV.U32 R191, RZ, RZ, R5 ;  /* 0x000000ffffbf7224 */ /* 0x000fe200078e0005 */
[----:B------:R-:W-:-:S02]  /*e640*/  MOV R190, R2 ;  /* 0x0000000200be7202 */ /* 0x000fc40000000f00 */
[----:B------:R-:W4:Y:S04]  /*e650*/  LDL.LU R5, [R1+0x28c] ;  /* 0x00028c0001057983 */ /* 0x000f280000300800 */
[----:B------:R-:W4:Y:S04]  /*e660*/  LDL.LU R2, [R1+0x29c] ;  /* 0x00029c0001027983 */ /* 0x000f280000300800 */
[----:B------:R1:W-:Y:S01]  /*e670*/  LDGSTS.E [R181+0x60400], desc[UR16][R190.64], P1 ;  /* 0x60400000beb57fae */ /* 0x0003e20008921850 */
[-C--:B--2---:R-:W-:Y:S02]  /*e680*/  IADD3 R3, P0, R3, R186.reuse, RZ ;  /* 0x000000ba03037210 */ /* 0x084fe40007f1e0ff */
[----:B---3--:R-:W-:-:S03]  /*e690*/  IADD3 R182, P2, R182, R186, RZ ;  /* 0x000000bab6b67210 */ /* 0x008fc60007f5e0ff */
[----:B------:R-:W-:Y:S01]  /*e6a0*/  IMAD.X R189, R189, 0x1, R185, P0 ;  /* 0x00000001bdbd7824 */ /* 0x000fe200000e06b9 */
[----:B------:R2:W-:Y:S01]  /*e6b0*/  STL [R1+0x270], R3 ;  /* 0x0002700301007387 */ /* 0x0005e20000100800 */
[----:B-1----:R-:W-:Y:S02]  /*e6c0*/  MOV R190, R3 ;  /* 0x0000000300be7202 */ /* 0x002fe40000000f00 */
[----:B------:R-:W-:Y:S01]  /*e6d0*/  IMAD.MOV.U32 R191, RZ, RZ, R189 ;  /* 0x000000ffffbf7224 */ /* 0x000fe200078e00bd */
[----:B------:R1:W-:Y:S04]  /*e6e0*/  STL [R1+0x26c], R189 ;  /* 0x00026cbd01007387 */ /* 0x0003e80000100800 */
[----:B------:R-:W-:Y:S04]  /*e6f0*/  STL [R1+0x280], R182 ;  /* 0x000280b601007387 */ /* 0x000fe80000100800 */
[----:B--2---:R-:W2:Y:S01]  /*e700*/  LDL.LU R3, [R1+0x2b0] ;  /* 0x0002b00001037983 */ /* 0x004ea20000300800 */
[----:B----4-:R-:W-:-:S03]  /*e710*/  IMAD.X R222, R222, 0x1, R185, P2 ;  /* 0x00000001dede7824 */ /* 0x010fc600010e06b9 */
[----:B------:R3:W-:Y:S04]  /*e720*/  LDGSTS.E [R181+0x60800], desc[UR16][R190.64], P1 ;  /* 0x60800000beb57fae */ /* 0x0007e80008921850 */
[----:B------:R4:W-:Y:S04]  /*e730*/  STL [R1+0x27c], R222 ;  /* 0x00027cde01007387 */ /* 0x0009e80000100800 */
[----:B-1----:R-:W2:Y:S01]  /*e740*/  LDL.LU R189, [R1+0x2c0] ;  /* 0x0002c00001bd7983 */ /* 0x002ea20000300800 */
[----:B---3--:R-:W-:-:S03]  /*e750*/  IMAD.MOV.U32 R191, RZ, RZ, R222 ;  /* 0x000000ffffbf7224 */ /* 0x008fc600078e00de */
[----:B----4-:R-:W3:Y:S01]  /*e760*/  LDL.LU R222, [R1+0x2ac] ;  /* 0x0002ac0001de7983 */ /* 0x010ee20000300800 */
[----:B------:R-:W-:-:S03]  /*e770*/  IMAD.MOV.U32 R190, RZ, RZ, R182 ;  /* 0x000000ffffbe7224 */ /* 0x000fc600078e00b6 */
[----:B------:R-:W4:Y:S01]  /*e780*/  LDL.LU R182, [R1+0x2bc] ;  /* 0x0002bc0001b67983 */ /* 0x000f220000300800 */
[----:B------:R-:W-:-:S03]  /*e790*/  IADD3 R0, P0, R0, R186, RZ ;  /* 0x000000ba00007210 */ /* 0x000fc60007f1e0ff */
[----:B------:R1:W-:Y:S01]  /*e7a0*/  LDGSTS.E [R181+0x60c00], desc[UR16][R190.64], P1 ;  /* 0x60c00000beb57fae */ /* 0x0003e20008921850 */
[----:B------:R-:W-:Y:S01]  /*e7b0*/  IADD3 R188, P2, R188, R186, RZ ;  /* 0x000000babcbc7210 */ /* 0x000fe20007f5e0ff */
[----:B-1----:R-:W-:Y:S01]  /*e7c0*/  IMAD.MOV.U32 R190, RZ, RZ, R0 ;  /* 0x000000ffffbe7224 */ /* 0x002fe200078e0000 */
[----:B------:R-:W-:-:S05]  /*e7d0*/  IADD3.X R5, R5, R185, RZ, P0, !PT ;  /* 0x000000b905057210 */ /* 0x000fca00007fe4ff */
[----:B------:R-:W-:Y:S02]  /*e7e0*/  IMAD.MOV.U32 R191, RZ, RZ, R5 ;  /* 0x000000ffffbf7224 */ /* 0x000fe400078e0005 */
[----:B------:R-:W-:-:S03]  /*e7f0*/  IMAD.X R2, R2, 0x1, R185, P2 ;  /* 0x0000000102027824 */ /* 0x000fc600010e06b9 */
[----:B------:R1:W-:Y:S04]  /*e800*/  LDGSTS.E [R181+0x61000], desc[UR16][R190.64], P1 ;  /* 0x61000000beb57fae */ /* 0x0003e80008921850 */
[----:B------:R-:W-:Y:S04]  /*e810*/  STL [R1+0x290], R0 ;  /* 0x0002900001007387 */ /* 0x000fe80000100800 */
[----:B------:R1:W-:Y:S02]  /*e820*/  STL [R1+0x28c], R5 ;  /* 0x00028c0501007387 */ /* 0x0003e40000100800 */
[----:B-1----:R-:W-:Y:S01]  /*e830*/  MOV R190, R188 ;  /* 0x000000bc00be7202 */ /* 0x002fe20000000f00 */
[----:B------:R-:W-:Y:S01]  /*e840*/  IMAD.MOV.U32 R191, RZ, RZ, R2 ;  /* 0x000000ffffbf7224 */ /* 0x000fe200078e0002 */
[----:B------:R-:W-:Y:S04]  /*e850*/  STL [R1+0x2a0], R188 ;  /* 0x0002a0bc01007387 */ /* 0x000fe80000100800 */
[----:B------:R-:W4:Y:S04]  /*e860*/  LDL.LU R5, [R1+0x258] ;  /* 0x0002580001057983 */ /* 0x000f280000300800 */
[----:B------:R1:W-:Y:S04]  /*e870*/  LDGSTS.E [R181+0x61400], desc[UR16][R190.64], P1 ;  /* 0x61400000beb57fae */ /* 0x0003e80008921850 */
[----:B------:R1:W-:Y:S04]  /*e880*/  STL [R1+0x29c], R2 ;  /* 0x00029c0201007387 */ /* 0x0003e80000100800 */
[----:B------:R-:W4:Y:S04]  /*e890*/  LDL.LU R0, [R1+0x268] ;  /* 0x0002680001007983 */ /* 0x000f280000300800 */
[----:B-1----:R-:W5:Y:S04]  /*e8a0*/  LDL.LU R2, [R1+0x4d0] ;  /* 0x0004d00001027983 */ /* 0x002f680000300800 */
[----:B------:R-:W4:Y:S01]  /*e8b0*/  LDL.LU R188, [R1+0x264] ;  /* 0x0002640001bc7983 */ /* 0x000f220000300800 */
[----:B--2---:R-:W-:-:S04]  /*e8c0*/  IADD3 R3, P0, R3, R186, RZ ;  /* 0x000000ba03037210 */ /* 0x004fc80007f1e0ff */
[----:B------:R-:W-:Y:S01]  /*e8d0*/  MOV R190, R3 ;  /* 0x0000000300be7202 */ /* 0x000fe20000000f00 */
[----:B------:R1:W-:Y:S01]  /*e8e0*/  STL [R1+0x2b0], R3 ;  /* 0x0002b00301007387 */ /* 0x0003e20000100800 */
[----:B------:R-:W-:Y:S01]  /*e8f0*/  IADD3 R189, P2, R189, R186, RZ ;  /* 0x000000babdbd7210 */ /* 0x000fe20007f5e0ff */
[----:B---3--:R-:W-:-:S04]  /*e900*/  IMAD.X R222, R222, 0x1, R185, P0 ;  /* 0x00000001dede7824 */ /* 0x008fc800000e06b9 */
[----:B------:R-:W-:Y:S02]  /*e910*/  IMAD.MOV.U32 R191, RZ, RZ, R222 ;  /* 0x000000ffffbf7224 */ /* 0x000fe400078e00de */
[----:B----4-:R-:W-:Y:S01]  /*e920*/  IMAD.X R182, R182, 0x1, R185, P2 ;  /* 0x00000001b6b67824 */ /* 0x010fe200010e06b9 */
[----:B------:R2:W-:Y:S04]  /*e930*/  STL [R1+0x2ac], R222 ;  /* 0x0002acde01007387 */ /* 0x0005e80000100800 */
[----:B------:R3:W-:Y:S04]  /*e940*/  LDGSTS.E [R181+0x61800], desc[UR16][R190.64], P1 ;  /* 0x61800000beb57fae */ /* 0x0007e80008921850 */
[----:B------:R-:W-:Y:S04]  /*e950*/  STL [R1+0x2c0], R189 ;  /* 0x0002c0bd01007387 */ /* 0x000fe80000100800 */
[----:B-1----:R-:W4:Y:S01]  /*e960*/  LDL.LU R3, [R1+0x278] ;  /* 0x0002780001037983 */ /* 0x002f220000300800 */
[----:B---3--:R-:W-:-:S02]  /*e970*/  IMAD.MOV.U32 R190, RZ, RZ, R189 ;  /* 0x000000ffffbe7224 */ /* 0x008fc400078e00bd */
[----:B------:R-:W-:Y:S01]  /*e980*/  IMAD.MOV.U32 R191, RZ, RZ, R182 ;  /* 0x000000ffffbf7224 */ /* 0x000fe200078e00b6 */
[----:B------:R1:W-:Y:S04]  /*e990*/  STL [R1+0x2bc], R182 ;  /* 0x0002bcb601007387 */ /* 0x0003e80000100800 */
[----:B--2---:R-:W2:Y:S04]  /*e9a0*/  LDL.LU R222, [R1+0x288] ;  /* 0x0002880001de7983 */ /* 0x004ea80000300800 */
[----:B------:R3:W-:Y:S04]  /*e9b0*/  LDGSTS.E [R181+0x61c00], desc[UR16][R190.64], P1 ;  /* 0x61c00000beb57fae */ /* 0x0007e80008921850 */
[----:B-1----:R-:W2:Y:S04]  /*e9c0*/  LDL.LU R182, [R1+0x4cc] ;  /* 0x0004cc0001b67983 */ /* 0x002ea80000300800 */
[----:B------:R-:W2:Y:S04]  /*e9d0*/  LDL.LU R189, [R1+0x284] ;  /* 0x0002840001bd7983 */ /* 0x000ea80000300800 */
[----:B------:R-:W3:Y:S04]  /*e9e0*/  LDL R190, [R1+0x494] ;  /* 0x0004940001be7983 */ /* 0x000ee80000100800 */
[----:B------:R-:W4:Y:S01]  /*e9f0*/  LDL.LU R191, [R1+0x254] ;  /* 0x0002540001bf7983 */ /* 0x000f220000300800 */
[----:B------:R-:W-:-:S05]  /*ea00*/  IADD3 R5, P0, R5, R186, RZ ;  /* 0x000000ba05057210 */ /* 0x000fca0007f1e0ff */
[----:B------:R-:W-:Y:S01]  /*ea10*/  STL [R1+0x258], R5 ;  /* 0x0002580501007387 */ /* 0x000fe20000100800 */
[----:B------:R-:W-:-:S05]  /*ea20*/  IADD3 R0, P2, R0, R186, RZ ;  /* 0x000000ba00007210 */ /* 0x000fca0007f5e0ff */
[----:B------:R-:W-:Y:S02]  /*ea30*/  IMAD.X R188, R188, 0x1, R185, P2 ;  /* 0x00000001bcbc7824 */ /* 0x000fe400010e06b9 */
[----:B---3--:R-:W-:Y:S02]  /*ea40*/  VIADD R181, R190, UR4 ;  /* 0x00000004beb57c36 */ /* 0x008fe40008000000 */
[----:B------:R-:W-:Y:S01]  /*ea50*/  IMAD.MOV.U32 R190, RZ, RZ, R5 ;  /* 0x000000ffffbe7224 */ /* 0x000fe200078e0005 */
[----:B----4-:R-:W-:-:S05]  /*ea60*/  IADD3.X R191, R191, R185, RZ, P0, !PT ;  /* 0x000000b9bfbf7210 */ /* 0x010fca00007fe4ff */
[----:B------:R1:W-:Y:S04]  /*ea70*/  STL [R1+0x254], R191 ;  /* 0x000254bf01007387 */ /* 0x0003e80000100800 */
[----:B------:R3:W-:Y:S04]  /*ea80*/  LDGSTS.E [R181+0x60200], desc[UR16][R190.64], P1 ;  /* 0x60200000beb57fae */ /* 0x0007e80008921850 */
[----:B------:R-:W-:Y:S04]  /*ea90*/  STL [R1+0x268], R0 ;  /* 0x0002680001007387 */ /* 0x000fe80000100800 */
[----:B------:R4:W-:Y:S01]  /*eaa0*/  STL [R1+0x264], R188 ;  /* 0x000264bc01007387 */ /* 0x0009e20000100800 */
[----:B---3--:R-:W-:Y:S01]  /*eab0*/  MOV R190, R0 ;  /* 0x0000000000be7202 */ /* 0x008fe20000000f00 */
[----:B-1----:R-:W-:-:S02]  /*eac0*/  IMAD.MOV.U32 R191, RZ, RZ, R188 ;  /* 0x000000ffffbf7224 */ /* 0x002fc400078e00bc */
[----:B------:R-:W3:Y:S04]  /*ead0*/  LDL.LU R5, [R1+0x2a8] ;  /* 0x0002a80001057983 */ /* 0x000ee80000300800 */
[----:B----4-:R-:W4:Y:S04]  /*eae0*/  LDL.LU R188, [R1+0x2a4] ;  /* 0x0002a40001bc7983 */ /* 0x010f280000300800 */
[----:B------:R-:W4:Y:S04]  /*eaf0*/  LDL.LU R0, [R1+0x2c8] ;  /* 0x0002c80001007983 */ /* 0x000f280000300800 */
[----:B------:R1:W-:Y:S04]  /*eb00*/  LDGSTS.E [R181+0x60600], desc[UR16][R190.64], P1 ;  /* 0x60600000beb57fae */ /* 0x0003e80008921850 */
[----:B------:R-:W3:Y:S01]  /*eb10*/  LDL.LU R191, [R1+0x274] ;  /* 0x0002740001bf7983 */ /* 0x000ee20000300800 */
[----:B------:R-:W-:-:S02]  /*eb20*/  IADD3 R3, P0, R3, R186, RZ ;  /* 0x000000ba03037210 */ /* 0x000fc40007f1e0ff */
[----:B--2---:R-:W-:Y:S02]  /*eb30*/  IADD3 R222, P2, R222, R186, RZ ;  /* 0x000000badede7210 */ /* 0x004fe40007f5e0ff */
[----:B-1----:R-:W-:Y:S01]  /*eb40*/  MOV R190, R3 ;  /* 0x0000000300be7202 */ /* 0x002fe20000000f00 */
[----:B------:R1:W-:Y:S02]  /*eb50*/  STL [R1+0x278], R3 ;  /* 0x0002780301007387 */ /* 0x0003e40000100800 */
[--C-:B------:R-:W-:Y:S02]  /*eb60*/  IMAD.X R189, R189, 0x1, R185.reuse, P2 ;  /* 0x00000001bdbd7824 */ /* 0x100fe400010e06b9 */
[----:B---3--:R-:W-:-:S05]  /*eb70*/  IMAD.X R191, R191, 0x1, R185, P0 ;  /* 0x00000001bfbf7824 */ /* 0x008fca00000e06b9 */
[----:B------:R2:W-:Y:S04]  /*eb80*/  STL [R1+0x274], R191 ;  /* 0x000274bf01007387 */ /* 0x0005e80000100800 */
[----:B------:R3:W-:Y:S04]  /*eb90*/  LDGSTS.E [R181+0x60a00], desc[UR16][R190.64], P1 ;  /* 0x60a00000beb57fae */ /* 0x0007e80008921850 */
[----:B------:R-:W-:Y:S04]  /*eba0*/  STL [R1+0x288], R222 ;  /* 0x000288de01007387 */ /* 0x000fe80000100800 */
[----:B-1----:R-:W4:Y:S01]  /*ebb0*/  LDL.LU R3, [R1+0x2c4] ;  /* 0x0002c40001037983 */ /* 0x002f220000300800 */
[----:B---3--:R-:W-:-:S02]  /*ebc0*/  IMAD.MOV.U32 R190, RZ, RZ, R222 ;  /* 0x000000ffffbe7224 */ /* 0x008fc400078e00de */
[----:B--2---:R-:W-:Y:S01]  /*ebd0*/  IMAD.MOV.U32 R191, RZ, RZ, R189 ;  /* 0x000000ffffbf7224 */ /* 0x004fe200078e00bd */
[----:B------:R1:W-:Y:S04]  /*ebe0*/  STL [R1+0x284], R189 ;  /* 0x000284bd01007387 */ /* 0x0003e80000100800 */
[----:B------:R2:W-:Y:S04]  /*ebf0*/  LDGSTS.E [R181+0x60e00], desc[UR16][R190.64], P1 ;  /* 0x60e00000beb57fae */ /* 0x0005e80008921850 */
[----:B-1----:R-:W5:Y:S04]  /*ec00*/  LDL.LU R189, [R1+0x4c8] ;  /* 0x0004c80001bd7983 */ /* 0x002f680000300800 */
[----:B------:R-:W3:Y:S04]  /*ec10*/  LDL R222, [R1+0x2d0] ;  /* 0x0002d00001de7983 */ /* 0x000ee80000100800 */
[----:B------:R-:W3:Y:S04]  /*ec20*/  LDL.LU R190, [R1+0x294] ;  /* 0x0002940001be7983 */ /* 0x000ee80000300800 */
[----:B------:R-:W2:Y:S01]  /*ec30*/  LDL.LU R191, [R1+0x298] ;  /* 0x0002980001bf7983 */ /* 0x000ea20000300800 */
[----:B------:R-:W-:-:S04]  /*ec40*/  IADD3 R5, P2, R5, R186, RZ ;  /* 0x000000ba05057210 */ /* 0x000fc80007f5e0ff */
[----:B----4-:R-:W-:Y:S02]  /*ec50*/  IADD3.X R188, R188, R185, RZ, P2, !PT ;  /* 0x000000b9bcbc7210 */ /* 0x010fe400017fe4ff */
[----:B--2---:R-:W-:-:S05]  /*ec60*/  IADD3 R191, P0, R191, R186, RZ ;  /* 0x000000babfbf7210 */ /* 0x004fca0007f1e0ff */
[----:B---3--:R-:W-:Y:S01]  /*ec70*/  IMAD.X R190, R190, 0x1, R185, P0 ;  /* 0x00000001bebe7824 */ /* 0x008fe200000e06b9 */
[----:B------:R1:W-:Y:S04]  /*ec80*/  STL [R1+0x298], R191 ;  /* 0x000298bf01007387 */ /* 0x0003e80000100800 */
[----:B------:R2:W-:Y:S01]  /*ec90*/  STL [R1+0x294], R190 ;  /* 0x000294be01007387 */ /* 0x0005e20000100800 */
[----:B-1----:R-:W-:-:S04]  /*eca0*/  LOP3.LUT R191, R191, R190, RZ, 0x3c, !PT ;  /* 0x000000bebfbf7212 */ /* 0x002fc800078e3cff */
[----:B--2---:R-:W-:-:S04]  /*ecb0*/  LOP3.LUT R190, R191, R190, RZ, 0x3c, !PT ;  /* 0x000000bebfbe7212 */ /* 0x004fc800078e3cff */
[----:B------:R-:W-:Y:S01]  /*ecc0*/  LOP3.LUT R191, R191, R190, RZ, 0x3c, !PT ;  /* 0x000000bebfbf7212 */ /* 0x000fe200078e3cff */
[----:B------:R-:W-:Y:S04]  /*ecd0*/  STL [R1+0x2a8], R5 ;  /* 0x0002a80501007387 */ /* 0x000fe80000100800 */
[----:B------:R1:W-:Y:S04]  /*ece0*/  LDGSTS.E [R181+0x61200], desc[UR16][R190.64], P1 ;  /* 0x61200000beb57fae */ /* 0x0003e80008921850 */
[----:B------:R2:W-:Y:S01]  /*ecf0*/  STL [R1+0x2a4], R188 ;  /* 0x0002a4bc01007387 */ /* 0x0005e20000100800 */
[----:B-1----:R-:W-:-:S02]  /*ed00*/  IMAD.MOV.U32 R190, RZ, RZ, R5 ;  /* 0x000000ffffbe7224 */ /* 0x002fc400078e0005 */
[----:B------:R-:W-:Y:S02]  /*ed10*/  IMAD.MOV.U32 R191, RZ, RZ, R188 ;  /* 0x000000ffffbf7224 */ /* 0x000fe400078e00bc */
[----:B--2---:R-:W5:Y:S04]  /*ed20*/  LDL.LU R188, [R1+0x4c4] ;  /* 0x0004c40001bc7983 */ /* 0x004f680000300800 */
[----:B------:R-:W5:Y:S04]  /*ed30*/  LDL.LU R5, [R1+0x4c0] ;  /* 0x0004c00001057983 */ /* 0x000f680000300800 */
[----:B------:R1:W-:Y:S04]  /*ed40*/  LDGSTS.E [R181+0x61600], desc[UR16][R190.64], P1 ;  /* 0x61600000beb57fae */ /* 0x0003e80008921850 */
[----:B------:R-:W2:Y:S04]  /*ed50*/  LDL.LU R190, [R1+0x2b4] ;  /* 0x0002b40001be7983 */ /* 0x000ea80000300800 */
[----:B------:R-:W1:Y:S01]  /*ed60*/  LDL.LU R191, [R1+0x2b8] ;  /* 0x0002b80001bf7983 */ /* 0x000e620000300800 */
[----:B------:R-:W-:-:S04]  /*ed70*/  IADD3 R0, P2, R0, R186, RZ ;  /* 0x000000ba00007210 */ /* 0x000fc80007f5e0ff */
[----:B------:R-:W-:Y:S02]  /*ed80*/  IADD3.X R3, R3, R185, RZ, P2, !PT ;  /* 0x000000b903037210 */ /* 0x000fe400017fe4ff */
[----:B-1----:R-:W-:-:S05]  /*ed90*/  IADD3 R191, P0, R191, R186, RZ ;  /* 0x000000babfbf7210 */ /* 0x002fca0007f1e0ff */
[----:B--2---:R-:W-:Y:S01]  /*eda0*/  IMAD.X R190, R190, 0x1, R185, P0 ;  /* 0x00000001bebe7824 */ /* 0x004fe200000e06b9 */
        /* <DEDUP_REMOVED lines=9> */
[----:B------:R-:W-:Y:S01]  /*ee40*/  IMAD.MOV.U32 R190, RZ, RZ, R0 ;  /* 0x000000ffffbe7224 */ /* 0x000fe200078e0000 */
[----:B--2---:R1:W5:Y:S04]  /*ee50*/  LDL.LU R3, [R1+0x4bc] ;  /* 0x0004bc0001037983 */ /* 0x0043680000300800 */
[----:B------:R1:W5:Y:S01]  /*ee60*/  LDL.LU R0, [R1+0x4b8] ;  /* 0x0004b80001007983 */ /* 0x0003620000300800 */
[----:B------:R-:W-:-:S03]  /*ee70*/  VIADD R182, R182, 0x1 ;  /* 0x00000001b6b67836 */ /* 0x000fc60000000000 */
[----:B------:R1:W-:Y:S02]  /*ee80*/  LDGSTS.E [R181+0x61e00], desc[UR16][R190.64], P1 ;  /* 0x61e00000beb57fae */ /* 0x0003e40008921850 */
[----:B------:R-:W-:Y:S02]  /*ee90*/  ISETP.NE.U32.AND P0, PT, R182, R222, PT ;  /* 0x000000deb600720c */ /* 0x000fe40003f05070 */
[----:B------:R-:W0:Y:S11]  /*eea0*/  LDGDEPBAR ;  /* 0x00000000000079af */ /* 0x000e360000000000 */
[----:B-1----:R-:W-:Y:S05]  /*eeb0*/  @P0 BRA `(.L_x_1) ;  /* 0xffffffa000380947 */ /* 0x002fea000383ffff */
.L_x_0:
[----:B------:R-:W1:Y:S01]  /*eec0*/  S2R R181, SR_TID.X ;  /* 0x0000000000b57919 */ /* 0x000e620000002100 */
[----:B------:R-:W-:Y:S02]  /*eed0*/  WARPGROUP.DEPBAR.LE gsb0, 0x0 ;  /* 0x00008000000079c5 */ /* 0x000fe40000010000 */
[----:B------:R-:W-:-:S04]  /*eee0*/  DEPBAR.LE SB0, 0x0 ;  /* 0x000080000000791a */ /* 0x000fc80000000000 */
[----:B-----5:R-:W-:Y:S01]  /*eef0*/  VIADD R4, R0, 0x1 ;  /* 0x0000000100047836 */ /* 0x020fe20000000000 */
[----:B------:R-:W-:Y:S01]  /*ef00*/  MOV R12, R120 ;  /* 0x00000078000c7202 */ /* 0x000fe20000000f00 */
[----:B------:R-:W-:Y:S01]  /*ef10*/  IMAD.MOV.U32 R13, RZ, RZ, R122 ;  /* 0x000000ffff0d7224 */ /* 0x000fe200078e007a */
[----:B------:R-:W-:Y:S01]  /*ef20*/  MOV R16, R56 ;  /* 0x0000003800107202 */ /* 0x000fe20000000f00 */
[----:B------:R-:W-:Y:S01]  /*ef30*/  IMAD.MOV.U32 R14, RZ, RZ, R88 ;  /* 0x000000ffff0e7224 */ /* 0x000fe200078e0058 */
[----:B------:R-:W-:Y:S01]  /*ef40*/  ISETP.GE.AND P3, PT, R4, R189, PT ;  /* 0x000000bd0400720c */ /* 0x000fe20003f66270 */
[C---:B------:R-:W-:Y:S01]  /*ef50*/  VIADD R4, R0.reuse, 0x2 ;  /* 0x0000000200047836 */ /* 0x040fe20000000000 */
[----:B------:R-:W-:Y:S01]  /*ef60*/  MOV R20, R121 ;  /* 0x0000007900147202 */ /* 0x000fe20000000f00 */
[----:B------:R-:W-:Y:S01]  /*ef70*/  IMAD.MOV.U32 R15, RZ, RZ, R90 ;  /* 0x000000ffff0f7224 */ /* 0x000fe200078e005a */
[----:B------:R-:W-:Y:S01]  /*ef80*/  MOV R56, R57 ;  /* 0x0000003900387202 */ /* 0x000fe20000000f00 */
[----:B------:R-:W-:Y:S01]  /*ef90*/  VIADD R2, R0, 0x3f ;  /* 0x0000003f00027836 */ /* 0x000fe20000000000 */
[-C--:B------:R-:W-:Y:S01]  /*efa0*/  ISETP.GE.AND P1, PT, R4, R189.reuse, PT ;  /* 0x000000bd0400720c */ /* 0x080fe20003f26270 */
[----:B------:R-:W-:Y:S01]  /*efb0*/  IMAD.MOV.U32 R17, RZ, RZ, R58 ;  /* 0x000000ffff117224 */ /* 0x000fe200078e003a */
[----:B------:R-:W-:Y:S01]  /*efc0*/  MOV R88, R124 ;  /* 0x0000007c00587202 */ /* 0x000fe20000000f00 */
[----:B------:R-:W-:Y:S01]  /*efd0*/  IMAD.MOV.U32 R18, RZ, RZ, R24 ;  /* 0x000000ffff127224 */ /* 0x000fe200078e0018 */
[-C--:B------:R-:W-:Y:S01]  /*efe0*/  ISETP.GE.AND P0, PT, R2, R189.reuse, PT ;  /* 0x000000bd0200720c */ /* 0x080fe20003f06270 */
[----:B------:R-:W-:Y:S01]  /*eff0*/  VIADD R2, R0, 0x3 ;  /* 0x0000000300027836 */ /* 0x000fe20000000000 */
[----:B------:R-:W-:Y:S01]  /*f000*/  MOV R120, R60 ;  /* 0x0000003c00787202 */ /* 0x000fe20000000f00 */
[----:B------:R-:W-:Y:S01]  /*f010*/  IMAD.MOV.U32 R19, RZ, RZ, R26 ;  /* 0x000000ffff137224 */ /* 0x000fe200078e001a */
[----:B------:R-:W-:Y:S01]  /*f020*/  MOV R124, R64 ;  /* 0x00000040007c7202 */ /* 0x000fe20000000f00 */
[----:B------:R-:W-:Y:S01]  /*f030*/  IMAD.MOV.U32 R21, RZ, RZ, R123 ;  /* 0x000000ffff157224 */ /* 0x000fe200078e007b */
[----:B------:R-:W-:Y:S01]  /*f040*/  ISETP.GE.AND P4, PT, R2, R189, PT ;  /* 0x000000bd0200720c */ /* 0x000fe20003f86270 */
[----:B------:R-:W-:Y:S01]  /*f050*/  IMAD.MOV.U32 R22, RZ, RZ, R89 ;  /* 0x000000ffff167224 */ /* 0x000fe200078e0059 */
[----:B------:R-:W-:Y:S01]  /*f060*/  MOV R152, R65 ;  /* 0x0000004100987202 */ /* 0x000fe20000000f00 */
[----:B------:R-:W-:Y:S01]  /*f070*/  IMAD.MOV.U32 R23, RZ, RZ, R91 ;  /* 0x000000ffff177224 */ /* 0x000fe200078e005b */
[C---:B-1----:R-:W-:Y:S01]  /*f080*/  SHF.L.U32 R6, R181.reuse, 0x4, RZ ;  /* 0x00000004b5067819 */ /* 0x042fe200000006ff */
[C---:B------:R-:W-:Y:S01]  /*f090*/  IMAD.SHL.U32 R7, R181.reuse, 0x80, RZ ;  /* 0x00000080b5077824 */ /* 0x040fe200078e00ff */
[----:B------:R-:W-:Y:S01]  /*f0a0*/  LOP3.LUT R8, R181, 0xff, RZ, 0xc0, !PT ;  /* 0x000000ffb5087812 */ /* 0x000fe200078ec0ff */
[----:B------:R-:W-:Y:S01]  /*f0b0*/  IMAD.MOV.U32 R57, RZ, RZ, R59 ;  /* 0x000000ffff397224 */ /* 0x000fe200078e003b */
[----:B------:R-:W-:Y:S01]  /*f0c0*/  LOP3.LUT R6, R6, 0xf0, RZ, 0xc0, !PT ;  /* 0x000000f006067812 */ /* 0x000fe200078ec0ff */
[----:B------:R-:W-:Y:S01]  /*f0d0*/  IMAD.MOV.U32 R58, RZ, RZ, R25 ;  /* 0x000000ffff3a7224 */ /* 0x000fe200078e0019 */
[----:B------:R-:W-:Y:S01]  /*f0e0*/  LOP3.LUT R9, R7, 0x800, RZ, 0xc0, !PT ;  /* 0x0000080007097812 */ /* 0x000fe200078ec0ff */
[----:B------:R-:W-:Y:S01]  /*f0f0*/  IMAD.MOV.U32 R59, RZ, RZ, R27 ;  /* 0x000000ffff3b7224 */ /* 0x000fe200078e001b */
[----:B------:R-:W-:Y:S01]  /*f100*/  SHF.L.U32 R7, R181, 0x3, RZ ;  /* 0x00000003b5077819 */ /* 0x000fe200000006ff */
[----:B------:R-:W-:Y:S01]  /*f110*/  IMAD.MOV.U32 R89, RZ, RZ, R126 ;  /* 0x000000ffff597224 */ /* 0x000fe200078e007e */
[----:B------:R-:W-:Y:S01]  /*f120*/  IADD3 R6, R9, UR8, R6 ;  /* 0x0000000809067c10 */ /* 0x000fe2000fffe006 */
[----:B------:R-:W-:Y:S01]  /*f130*/  IMAD.MOV.U32 R90, RZ, RZ, R92 ;  /* 0x000000ffff5a7224 */ /* 0x000fe200078e005c */
[----:B------:R-:W-:Y:S01]  /*f140*/  LOP3.LUT R7, R7, 0x700, RZ, 0xc0, !PT ;  /* 0x0000070007077812 */ /* 0x000fe200078ec0ff */
[----:B------:R-:W-:Y:S01]  /*f150*/  IMAD.MOV.U32 R91, RZ, RZ, R94 ;  /* 0x000000ffff5b7224 */ /* 0x000fe200078e005e */
[----:B------:R-:W-:Y:S01]  /*f160*/  LEA R2, R8, UR8, 0x4 ;  /* 0x0000000808027c11 */ /* 0x000fe2000f8e20ff */
[----:B------:R-:W-:Y:S01]  /*f170*/  BAR.SYNC.DEFER_BLOCKING 0x0 ;  /* 0x0000000000007b1d */ /* 0x000fe20000010000 */
[----:B------:R-:W-:Y:S01]  /*f180*/  IMAD.MOV.U32 R121, RZ, RZ, R62 ;  /* 0x000000ffff797224 */ /* 0x000fe200078e003e */
[----:B------:R-:W-:Y:S01]  /*f190*/  MOV R92, R61 ;  /* 0x0000003d005c7202 */ /* 0x000fe20000000f00 */
[----:B------:R-:W-:Y:S01]  /*f1a0*/  IMAD.IADD R4, R7, 0x1, R6 ;  /* 0x0000000107047824 */ /* 0x000fe200078e0206 */
[----:B------:R-:W-:Y:S01]  /*f1b0*/  ISETP.GE.AND P2, PT, R3, R188, PT ;  /* 0x000000bc0300720c */ /* 0x000fe20003f46270 */
[----:B------:R-:W-:-:S03]  /*f1c0*/  IMAD.MOV.U32 R122, RZ, RZ, R28 ;  /* 0x000000ffff7a7224 */ /* 0x000fc600078e001c */
[----:B------:R-:W1:Y:S01]  /*f1d0*/  LDC R6, c[0x0][0x244] ;  /* 0x00009100ff067b82 */ /* 0x000e620000000800 */
[----:B------:R-:W-:Y:S01]  /*f1e0*/  IMAD.MOV.U32 R123, RZ, RZ, R30 ;  /* 0x000000ffff7b7224 */ /* 0x000fe200078e001e */
[----:B------:R-:W-:Y:S01]  /*f1f0*/  ULDC.64 UR4, c[0x0][0x220] ;  /* 0x0000880000047ab9 */ /* 0x000fe20000000a00 */
[----:B------:R-:W-:Y:S01]  /*f200*/  IMAD.MOV.U32 R94, RZ, RZ, R29 ;  /* 0x000000ffff5e7224 */ /* 0x000fe200078e001d */
[CC--:B------:R-:W-:Y:S01]  /*f210*/  ISETP.GE.AND P5, PT, R0.reuse, R189.reuse, PT ;  /* 0x000000bd0000720c */ /* 0x0c0fe20003fa6270 */
[----:B------:R-:W-:Y:S01]  /*f220*/  IMAD.MOV.U32 R126, RZ, RZ, R32 ;  /* 0x000000ffff7e7224 */ /* 0x000fe200078e0020 */
[----:B------:R-:W-:Y:S01]  /*f230*/  ISETP.LT.AND P2, PT, R0, R189, !P2 ;  /* 0x000000bd0000720c */ /* 0x000fe20005741270 */
[----:B------:R-:W-:Y:S01]  /*f240*/  IMAD.MOV.U32 R153, RZ, RZ, R67 ;  /* 0x000000ffff997224 */ /* 0x000fe200078e0043 */
[----:B------:R-:W-:Y:S01]  /*f250*/  ISETP.LT.AND P5, PT, R5, R188, !P5 ;  /* 0x000000bc0500720c */ /* 0x000fe20006fa1270 */
[----:B------:R-:W-:Y:S02]  /*f260*/  IMAD.MOV.U32 R154, RZ, RZ, R33 ;  /* 0x000000ffff9a7224 */ /* 0x000fe400078e0021 */
[----:B------:R-:W-:Y:S01]  /*f270*/  IMAD.MOV.U32 R155, RZ, RZ, R35 ;  /* 0x000000ffff9b7224 */ /* 0x000fe200078e0023 */
[----:B------:R-:W-:Y:S01]  /*f280*/  STSM.16.M88.4 [R4], R12 ;  /* 0x0000000c04007844 */ /* 0x000fe20000000200 */
[----:B------:R-:W-:Y:S01]  /*f290*/  BAR.SYNC.DEFER_BLOCKING 0x0 ;  /* 0x0000000000007b1d */ /* 0x000fe20000010000 */
[----:B-1----:R-:W-:-:S05]  /*f2a0*/  IMAD R7, R3, R6, RZ ;  /* 0x0000000603077224 */ /* 0x002fca00078e02ff */
[----:B------:R-:W1:Y:S02]  /*f2b0*/  LDS.128 R8, [R2] ;  /* 0x0000000002087984 */ /* 0x000e640000000c00 */
[----:B------:R-:W-:Y:S06]  /*f2c0*/  BAR.SYNC.DEFER_BLOCKING 0x0 ;  /* 0x0000000000007b1d */ /* 0x000fec0000010000 */
[----:B------:R-:W-:Y:S02]  /*f2d0*/  STSM.16.M88.4 [R4], R16 ;  /* 0x0000001004007844 */ /* 0x000fe40000000200 */
[----:B------:R-:W-:Y:S06]  /*f2e0*/  BAR.SYNC.DEFER_BLOCKING 0x0 ;  /* 0x0000000000007b1d */ /* 0x000fec0000010000 */
[----:B------:R-:W2:Y:S02]  /*f2f0*/  LDS.128 R12, [R2] ;  /* 0x00000000020c7984 */ /* 0x000ea40000000c00 */
[----:B------:R-:W-:Y:S06]  /*f300*/  BAR.SYNC.DEFER_BLOCKING 0x0 ;  /* 0x0000000000007b1d */ /* 0x000fec0000010000 */
[----:B------:R-:W-:Y:S02]  /*f310*/  STSM.16.M88.4 [R4], R20 ;  /* 0x0000001404007844 */ /* 0x000fe40000000200 */
[----:B------:R-:W-:Y:S06]  /*f320*/  BAR.SYNC.DEFER_BLOCKING 0x0 ;  /* 0x0000000000007b1d */ /* 0x000fec0000010000 */
[----:B------:R-:W3:Y:S02]  /*f330*/  LDS.128 R24, [R2] ;  /* 0x0000000002187984 */ /* 0x000ee40000000c00 */
[----:B------:R-:W-:Y:S06]  /*f340*/  BAR.SYNC.DEFER_BLOCKING 0x0 ;  /* 0x0000000000007b1d */ /* 0x000fec0000010000 */
[----:B------:R4:W-:Y:S02]  /*f350*/  STSM.16.M88.4 [R4], R56 ;  /* 0x0000003804007844 */ /* 0x0009e40000000200 */
[----:B------:R-:W-:Y:S01]  /*f360*/  BAR.SYNC.DEFER_BLOCKING 0x0 ;  /* 0x0000000000007b1d */ /* 0x000fe20000010000 */
[----:B----4-:R-:W-:Y:S01]  /*f370*/  MOV R56, R125 ;  /* 0x0000007d00387202 */ /* 0x010fe20000000f00 */
[----:B------:R-:W-:-:S02]  /*f380*/  IMAD.MOV.U32 R57, RZ, RZ, R127 ;  /* 0x000000ffff397224 */ /* 0x000fc400078e007f */
[----:B------:R-:W-:Y:S02]  /*f390*/  IMAD.MOV.U32 R58, RZ, RZ, R93 ;  /* 0x000000ffff3a7224 */ /* 0x000fe400078e005d */
[----:B------:R-:W-:Y:S02]  /*f3a0*/  IMAD.MOV.U32 R59, RZ, RZ, R95 ;  /* 0x000000ffff3b7224 */ /* 0x000fe400078e005f */
[----:B------:R-:W-:Y:S02]  /*f3b0*/  IMAD.MOV.U32 R93, RZ, RZ, R63 ;  /* 0x000000ffff5d7224 */ /* 0x000fe400078e003f */
[----:B------:R-:W-:Y:S02]  /*f3c0*/  IMAD.MOV.U32 R95, RZ, RZ, R31 ;  /* 0x000000ffff5f7224 */ /* 0x000fe400078e001f */
[----:B------:R-:W-:Y:S01]  /*f3d0*/  IMAD.MOV.U32 R125, RZ, RZ, R66 ;  /* 0x000000ffff7d7224 */ /* 0x000fe200078e0042 */
[----:B------:R-:W4:Y:S01]  /*f3e0*/  LDS.128 R20, [R2] ;  /* 0x0000000002147984 */ /* 0x000f220000000c00 */
[----:B------:R-:W-:Y:S01]  /*f3f0*/  IMAD.MOV.U32 R127, RZ, RZ, R34 ;  /* 0x000000ffff7f7224 */ /* 0x000fe200078e0022 */
[----:B------:R-:W-:Y:S06]  /*f400*/  BAR.SYNC.DEFER_BLOCKING 0x0 ;  /* 0x0000000000007b1d */ /* 0x000fec0000010000 */
[----:B------:R-:W-:Y:S02]  /*f410*/  STSM.16.M88.4 [R4], R88 ;  /* 0x0000005804007844 */ /* 0x000fe40000000200 */
[----:B------:R-:W-:Y:S06]  /*f420*/  BAR.SYNC.DEFER_BLOCKING 0x0 ;  /* 0x0000000000007b1d */ /* 0x000fec0000010000 */
[----:B------:R-:W4:Y:S02]  /*f430*/  LDS.128 R16, [R2] ;  /* 0x0000000002107984 */ /* 0x000f240000000c00 */
[----:B------:R-:W-:Y:S06]  /*f440*/  BAR.SYNC.DEFER_BLOCKING 0x0 ;  /* 0x0000000000007b1d */ /* 0x000fec0000010000 */
[----:B------:R1:W-:Y:S02]  /*f450*/  STSM.16.M88.4 [R4], R120 ;  /* 0x0000007804007844 */ /* 0x0003e40000000200 */
[----:B------:R-:W-:Y:S01]  /*f460*/  BAR.SYNC.DEFER_BLOCKING 0x0 ;  /* 0x0000000000007b1d */ /* 0x000fe20000010000 */
[----:B-1----:R-:W-:Y:S01]  /*f470*/  MOV R120, R128 ;  /* 0x0000008000787202 */ /* 0x002fe20000000f00 */
[----:B------:R-:W-:Y:S01]  /*f480*/  IMAD.MOV.U32 R121, RZ, RZ, R130 ;  /* 0x000000ffff797224 */ /* 0x000fe200078e0082 */
[----:B------:R-:W-:Y:S01]  /*f490*/  MOV R128, R129 ;  /* 0x0000008100807202 */ /* 0x000fe20000000f00 */
[----:B------:R-:W-:-:S02]  /*f4a0*/  IMAD.MOV.U32 R122, RZ, RZ, R96 ;  /* 0x000000ffff7a7224 */ /* 0x000fc400078e0060 */
[----:B------:R-:W-:Y:S02]  /*f4b0*/  IMAD.MOV.U32 R123, RZ, RZ, R98 ;  /* 0x000000ffff7b7224 */ /* 0x000fe400078e0062 */
[----:B------:R-:W-:Y:S02]  /*f4c0*/  IMAD.MOV.U32 R129, RZ, RZ, R131 ;  /* 0x000000ffff817224 */ /* 0x000fe400078e0083 */
[----:B------:R-:W-:Y:S02]  /*f4d0*/  IMAD.MOV.U32 R130, RZ, RZ, R97 ;  /* 0x000000ffff827224 */ /* 0x000fe400078e0061 */
[----:B------:R-:W-:Y:S01]  /*f4e0*/  IMAD.MOV.U32 R131, RZ, RZ, R99 ;  /* 0x000000ffff837224 */ /* 0x000fe200078e0063 */
[----:B------:R-:W1:Y:S01]  /*f4f0*/  LDS.128 R88, [R2] ;  /* 0x0000000002587984 */ /* 0x000e620000000c00 */
[----:B------:R-:W-:Y:S06]  /*f500*/  BAR.SYNC.DEFER_BLOCKING 0x0 ;  /* 0x0000000000007b1d */ /* 0x000fec0000010000 */
[----:B------:R-:W-:Y:S02]  /*f510*/  STSM.16.M88.4 [R4], R56 ;  /* 0x0000003804007844 */ /* 0x000fe40000000200 */
[----:B------:R-:W-:Y:S06]  /*f520*/  BAR.SYNC.DEFER_BLOCKING 0x0 ;  /* 0x0000000000007b1d */ /* 0x000fec0000010000 */
[----:B------:R-:W1:Y:S02]  /*f530*/  LDS.128 R60, [R2] ;  /* 0x00000000023c7984 */ /* 0x000e640000000c00 */
[----:B------:R-:W-:Y:S06]  /*f540*/  BAR.SYNC.DEFER_BLOCKING 0x0 ;  /* 0x0000000000007b1d */ /* 0x000fec0000010000 */
[----:B------:R-:W-:Y:S02]  /*f550*/  STSM.16.M88.4 [R4], R92 ;  /* 0x0000005c04007844 */ /* 0x000fe40000000200 */
[----:B------:R-:W-:Y:S06]  /*f560*/  BAR.SYNC.DEFER_BLOCKING 0x0 ;  /* 0x0000000000007b1d */ /* 0x000fec0000010000 */
[----:B------:R-:W1:Y:S02]  /*f570*/  LDS.128 R56, [R2] ;  /* 0x0000000002387984 */ /* 0x000e640000000c00 */
[----:B------:R-:W-:Y:S06]  /*f580*/  BAR.SYNC.DEFER_BLOCKING 0x0 ;  /* 0x0000000000007b1d */ /* 0x000fec0000010000 */
[----:B------:R2:W-:Y:S02]  /*f590*/  STSM.16.M88.4 [R4], R120 ;  /* 0x0000007804007844 */ /* 0x0005e40000000200 */
[----:B------:R-:W-:Y:S01]  /*f5a0*/  BAR.SYNC.DEFER_BLOCKING 0x0 ;  /* 0x0000000000007b1d */ /* 0x000fe20000010000 */
[----:B--2---:R-:W-:Y:S01]  /*f5b0*/  MOV R120, R132 ;  /* 0x0000008400787202 */ /* 0x004fe20000000f00 */
[----:B------:R-:W-:Y:S01]  /*f5c0*/  IMAD.MOV.U32 R121, RZ, RZ, R134 ;  /* 0x000000ffff797224 */ /* 0x000fe200078e0086 */
[----:B------:R-:W-:Y:S01]  /*f5d0*/  MOV R132, R69 ;  /* 0x0000004500847202 */ /* 0x000fe20000000f00 */
[----:B------:R-:W-:-:S02]  /*f5e0*/  IMAD.MOV.U32 R122, RZ, RZ, R100 ;  /* 0x000000ffff7a7224 */ /* 0x000fc400078e0064 */
[----:B------:R-:W-:Y:S02]  /*f5f0*/  IMAD.MOV.U32 R123, RZ, RZ, R102 ;  /* 0x000000ffff7b7224 */ /* 0x000fe400078e0066 */
[----:B------:R-:W-:Y:S01]  /*f600*/  IMAD.MOV.U32 R134, RZ, RZ, R37 ;  /* 0x000000ffff867224 */ /* 0x000fe200078e0025 */
[----:B------:R-:W2:Y:S01]  /*f610*/  LDS.128 R28, [R2] ;  /* 0x00000000021c7984 */ /* 0x000ea20000000c00 */
[----:B------:R-:W-:Y:S06]  /*f620*/  BAR.SYNC.DEFER_BLOCKING 0x0 ;  /* 0x0000000000007b1d */ /* 0x000fec0000010000 */
[----:B------:R3:W-:Y:S02]  /*f630*/  STSM.16.M88.4 [R4], R124 ;  /* 0x0000007c04007844 */ /* 0x0007e40000000200 */
[----:B------:R-:W-:Y:S01]  /*f640*/  BAR.SYNC.DEFER_BLOCKING 0x0 ;  /* 0x0000000000007b1d */ /* 0x000fe20000010000 */
[----:B---3--:R-:W-:Y:S01]  /*f650*/  MOV R124, R68 ;  /* 0x00000044007c7202 */ /* 0x008fe20000000f00 */
[----:B------:R-:W-:-:S02]  /*f660*/  IMAD.MOV.U32 R125, RZ, RZ, R70 ;  /* 0x000000ffff7d7224 */ /* 0x000fc400078e0046 */
[----:B------:R-:W-:Y:S02]  /*f670*/  IMAD.MOV.U32 R126, RZ, RZ, R36 ;  /* 0x000000ffff7e7224 */ /* 0x000fe400078e0024 */
[----:B------:R-:W-:Y:S01]  /*f680*/  IMAD.MOV.U32 R127, RZ, RZ, R38 ;  /* 0x000000ffff7f7224 */ /* 0x000fe200078e0026 */
[----:B------:R-:W3:Y:S01]  /*f690*/  LDS.128 R96, [R2] ;  /* 0x0000000002607984 */ /* 0x000ee20000000c00 */
        /* <DEDUP_REMOVED lines=8> */
[----:B------:R-:W-:Y:S01]  /*f720*/  IMAD.MOV.U32 R135, RZ, RZ, R39 ;  /* 0x000000ffff877224 */ /* 0x000fe200078e0027 */
[----:B------:R-:W4:Y:S01]  /*f730*/  LDS.128 R92, [R2] ;  /* 0x00000000025c7984 */ /* 0x000f220000000c00 */
[----:B------:R-:W-:Y:S06]  /*f740*/  BAR.SYNC.DEFER_BLOCKING 0x0 ;  /* 0x0000000000007b1d */ /* 0x000fec0000010000 */
[----:B------:R1:W-:Y:S02]  /*f750*/  STSM.16.M88.4 [R4], R152 ;  /* 0x0000009804007844 */ /* 0x0003e40000000200 */
[----:B------:R-:W-:Y:S01]  /*f760*/  BAR.SYNC.DEFER_BLOCKING 0x0 ;  /* 0x0000000000007b1d */ /* 0x000fe20000010000 */
[----:B-1----:R-:W-:Y:S01]  /*f770*/  MOV R152, R72 ;  /* 0x0000004800987202 */ /* 0x002fe20000000f00 */
[----:B------:R-:W-:-:S02]  /*f780*/  IMAD.MOV.U32 R153, RZ, RZ, R74 ;  /* 0x000000ffff997224 */ /* 0x000fc400078e004a */
        /* <DEDUP_REMOVED lines=13> */
[----:B------:R-:W-:Y:S01]  /*f860*/  IMAD.MOV.U32 R126, RZ, RZ, R104 ;  /* 0x000000ffff7e7224 */ /* 0x000fe200078e0068 */
[----:B------:R-:W-:Y:S01]  /*f870*/  MOV R140, R77 ;  /* 0x0000004d008c7202 */ /* 0x000fe20000000f00 */
[----:B------:R-:W-:-:S02]  /*f880*/  IMAD.MOV.U32 R127, RZ, RZ, R106 ;  /* 0x000000ffff7f7224 */ /* 0x000fc400078e006a */
        /* <DEDUP_REMOVED lines=8> */
[----:B------:R-:W-:Y:S02]  /*f910*/  IMAD.MOV.U32 R131, RZ, RZ, R107 ;  /* 0x000000ffff837224 */ /* 0x000fe400078e006b */
[----:B------:R-:W-:Y:S02]  /*f920*/  IMAD.MOV.U32 R137, RZ, RZ, R142 ;  /* 0x000000ffff897224 */ /* 0x000fe400078e008e */
        /* <DEDUP_REMOVED lines=9> */
[----:B------:R-:W-:Y:S01]  /*f9c0*/  IMAD.MOV.U32 R135, RZ, RZ, R43 ;  /* 0x000000ffff877224 */ /* 0x000fe200078e002b */
[----:B------:R-:W4:Y:S01]  /*f9d0*/  LDS.128 R68, [R2] ;  /* 0x0000000002447984 */ /* 0x000f220000000c00 */
        /* <DEDUP_REMOVED lines=20> */
[----:B------:R-:W-:-:S02]  /*fb20*/  IMAD.MOV.U32 R133, RZ, RZ, R143 ;  /* 0x000000ffff857224 */ /* 0x000fc400078e008f */
[----:B------:R-:W-:Y:S02]  /*fb30*/  IMAD.MOV.U32 R134, RZ, RZ, R109 ;  /* 0x000000ffff867224 */ /* 0x000fe400078e006d */
[----:B------:R-:W-:Y:S02]  /*fb40*/  IMAD.MOV.U32 R135, RZ, RZ, R111 ;  /* 0x000000ffff877224 */ /* 0x000fe400078e006f */
[----:B------:R-:W-:Y:S02]  /*fb50*/  IMAD.MOV.U32 R141, RZ, RZ, R79 ;  /* 0x000000ffff8d7224 */ /* 0x000fe400078e004f */
[----:B------:R-:W-:Y:S01]  /*fb60*/  IMAD.MOV.U32 R143, RZ, RZ, R47 ;  /* 0x000000ffff8f7224 */ /* 0x000fe200078e002f */
[----:B------:R-:W2:Y:S01]  /*fb70*/  LDS.128 R72, [R2] ;  /* 0x0000000002487984 */ /* 0x000ea20000000c00 */
[----:B------:R-:W-:Y:S06]  /*fb80*/  BAR.SYNC.DEFER_BLOCKING 0x0 ;  /* 0x0000000000007b1d */ /* 0x000fec0000010000 */
[----:B------:R3:W-:Y:S02]  /*fb90*/  STSM.16.M88.4 [R4], R136 ;  /* 0x0000008804007844 */ /* 0x0007e40000000200 */
[----:B------:R-:W-:Y:S01]  /*fba0*/  BAR.SYNC.DEFER_BLOCKING 0x0 ;  /* 0x0000000000007b1d */ /* 0x000fe20000010000 */
[----:B---3--:R-:W-:Y:S01]  /*fbb0*/  MOV R136, R144 ;  /* 0x0000009000887202 */ /* 0x008fe20000000f00 */
[----:B------:R-:W-:Y:S01]  /*fbc0*/  IMAD.MOV.U32 R137, RZ, RZ, R146 ;  /* 0x000000ffff897224 */ /* 0x000fe200078e0092 */
[----:B------:R-:W-:Y:S01]  /*fbd0*/  MOV R144, R148 ;  /* 0x0000009400907202 */ /* 0x000fe20000000f00 */
[----:B------:R-:W-:-:S02]  /*fbe0*/  IMAD.MOV.U32 R138, RZ, RZ, R112 ;  /* 0x000000ffff8a7224 */ /* 0x000fc400078e0070 */
        /* <DEDUP_REMOVED lines=19> */
[----:B-1----:R-:W-:Y:S01]  /*fd20*/  IMAD.MOV.U32 R142, RZ, RZ, R113 ;  /* 0x000000ffff8e7224 */ /* 0x002fe200078e0071 */
        /* <DEDUP_REMOVED lines=8> */
[----:B------:R2:W-:Y:S02]  /*fdb0*/  STSM.16.M88.4 [R4], R136 ;  /* 0x0000008804007844 */ /* 0x0005e40000000200 */
[----:B------:R-:W-:Y:S01]  /*fdc0*/  BAR.SYNC.DEFER_BLOCKING 0x0 ;  /* 0x0000000000007b1d */ /* 0x000fe20000010000 */
[----:B--2---:R-:W-:Y:S01]  /*fdd0*/  MOV R136, R81 ;  /* 0x0000005100887202 */ /* 0x004fe20000000f00 */
[----:B------:R-:W-:-:S02]  /*fde0*/  IMAD.MOV.U32 R137, RZ, RZ, R83 ;  /* 0x000000ffff897224 */ /* 0x000fc400078e0053 */
[----:B------:R-:W-:Y:S02]  /*fdf0*/  IMAD.MOV.U32 R138, RZ, RZ, R49 ;  /* 0x000000ffff8a7224 */ /* 0x000fe400078e0031 */
[----:B------:R-:W-:Y:S01]  /*fe00*/  IMAD.MOV.U32 R139, RZ, RZ, R51 ;  /* 0x000000ffff8b7224 */ /* 0x000fe200078e0033 */
[----:B------:R-:W2:Y:S01]  /*fe10*/  LDS.128 R44, [R2] ;  /* 0x00000000022c7984 */ /* 0x000ea20000000c00 */
[----:B------:R-:W-:Y:S06]  /*fe20*/  BAR.SYNC.DEFER_BLOCKING 0x0 ;  /* 0x0000000000007b1d */ /* 0x000fec0000010000 */
[----:B------:R-:W-:Y:S02]  /*fe30*/  STSM.16.M88.4 [R4], R152 ;  /* 0x0000009804007844 */ /* 0x000fe40000000200 */
[----:B------:R-:W-:Y:S06]  /*fe40*/  BAR.SYNC.DEFER_BLOCKING 0x0 ;  /* 0x0000000000007b1d */ /* 0x000fec0000010000 */
[----:B------:R-:W2:Y:S02]  /*fe50*/  LDS.128 R112, [R2] ;  /* 0x0000000002707984 */ /* 0x000ea40000000c00 */
[----:B------:R-:W-:Y:S06]  /*fe60*/  BAR.SYNC.DEFER_BLOCKING 0x0 ;  /* 0x0000000000007b1d */ /* 0x000fec0000010000 */
[----:B------:R3:W-:Y:S02]  /*fe70*/  STSM.16.M88.4 [R4], R140 ;  /* 0x0000008c04007844 */ /* 0x0007e40000000200 */
[----:B------:R-:W-:Y:S01]  /*fe80*/  BAR.SYNC.DEFER_BLOCKING 0x0 ;  /* 0x0000000000007b1d */ /* 0x000fe20000010000 */
[----:B---3--:R-:W-:Y:S01]  /*fe90*/  MOV R140, R84 ;  /* 0x00000054008c7202 */ /* 0x008fe20000000f00 */
[----:B------:R-:W-:-:S02]  /*fea0*/  IMAD.MOV.U32 R141, RZ, RZ, R86 ;  /* 0x000000ffff8d7224 */ /* 0x000fc400078e0056 */
[----:B------:R-:W-:Y:S01]  /*feb0*/  IMAD.MOV.U32 R142, RZ, RZ, R52 ;  /* 0x000000ffff8e7224 */ /* 0x000fe200078e0034 */
[----:B------:R-:W-:Y:S01]  /*fec0*/  LEA R52, R6, R7, 0x8 ;  /* 0x0000000706347211 */ /* 0x000fe200078e40ff */
[----:B------:R-:W-:Y:S01]  /*fed0*/  IMAD.MOV.U32 R143, RZ, RZ, R54 ;  /* 0x000000ffff8f7224 */ /* 0x000fe200078e0036 */
[----:B------:R-:W-:-:S04]  /*fee0*/  LEA R6, P6, R7, UR4, 0x2 ;  /* 0x0000000407067c11 */ /* 0x000fc8000f8c10ff */
[----:B------:R-:W-:Y:S01]  /*fef0*/  LEA.HI.X.SX32 R7, R7, UR5, 0x2, P6 ;  /* 0x0000000507077c11 */ /* 0x000fe2000b0f16ff */
[----:B------:R-:W3:Y:S01]  /*ff00*/  LDS.128 R132, [R2] ;  /* 0x0000000002847984 */ /* 0x000ee20000000c00 */
[----:B------:R-:W-:Y:S06]  /*ff10*/  BAR.SYNC.DEFER_BLOCKING 0x0 ;  /* 0x0000000000007b1d */ /* 0x000fec0000010000 */
[----:B------:R4:W-:Y:S02]  /*ff20*/  STSM.16.M88.4 [R4], R136 ;  /* 0x0000008804007844 */ /* 0x0009e40000000200 */
[----:B------:R-:W-:Y:S01]  /*ff30*/  BAR.SYNC.DEFER_BLOCKING 0x0 ;  /* 0x0000000000007b1d */ /* 0x000fe20000010000 */
[----:B----4-:R-:W-:-:S05]  /*ff40*/  LEA R136, P6, R52, UR4, 0x2 ;  /* 0x0000000434887c11 */ /* 0x010fca000f8c10ff */
[----:B------:R-:W-:Y:S02]  /*ff50*/  ULDC UR4, c[0x0][0x248] ;  /* 0x0000920000047ab9 */ /* 0x000fe40000000800 */
[----:B------:R-:W-:Y:S01]  /*ff60*/  IMAD R139, R0, UR4, RZ ;  /* 0x00000004008b7c24 */ /* 0x000fe2000f8e02ff */
[----:B------:R-:W-:Y:S02]  /*ff70*/  LEA.HI.X.SX32 R137, R52, UR5, 0x2, P6 ;  /* 0x0000000534897c11 */ /* 0x000fe4000b0f16ff */
[-C--:B------:R-:W-:Y:S01]  /*ff80*/  ISETP.LT.AND P6, PT, R3, R188.reuse, !P3 ;  /* 0x000000bc0300720c */ /* 0x080fe20005fc1270 */
[----:B------:R-:W-:Y:S01]  /*ff90*/  IMAD.WIDE R84, R139, 0x4, R6 ;  /* 0x000000048b547825 */ /* 0x000fe200078e0206 */
[----:B------:R-:W-:Y:S01]  /*ffa0*/  ISETP.LT.AND P3, PT, R5, R188, !P3 ;  /* 0x000000bc0500720c */ /* 0x000fe20005f61270 */
[----:B------:R-:W4:Y:S01]  /*ffb0*/  LDS.128 R80, [R2] ;  /* 0x0000000002507984 */ /* 0x000f220000000c00 */
[----:B------:R-:W-:Y:S06]  /*ffc0*/  BAR.SYNC.DEFER_BLOCKING 0x0 ;  /* 0x0000000000007b1d */ /* 0x000fec0000010000 */
[----:B------:R1:W-:Y:S02]  /*ffd0*/  STSM.16.M88.4 [R4], R144 ;  /* 0x0000009004007844 */ /* 0x0003e40000000200 */
[----:B------:R-:W-:Y:S01]  /*ffe0*/  BAR.SYNC.DEFER_BLOCKING 0x0 ;  /* 0x0000000000007b1d */ /* 0x000fe20000010000 */
[----:B-1----:R-:W-:Y:S01]  /*fff0*/  IMAD.MOV.U32 R146, RZ, RZ, R117 ;  /* 0x000000ffff927224 */ /* 0x002fe200078e0075 */
[----:B------:R-:W-:Y:S01]  /*10000*/  MOV R147, R119 ;  /* 0x0000007700937202 */ /* 0x000fe20000000f00 */
[----:B------:R-:W-:-:S02]  /*10010*/  IMAD.MOV.U32 R144, RZ, RZ, R149 ;  /* 0x000000ffff907224 */ /* 0x000fc400078e0095 */
[----:B------:R-:W-:Y:S01]  /*10020*/  IMAD.MOV.U32 R145, RZ, RZ, R151 ;  /* 0x000000ffff917224 */ /* 0x000fe200078e0097 */
[----:B------:R-:W-:Y:S01]  /*10030*/  MOV R151, R55 ;  /* 0x0000003700977202 */ /* 0x000fe20000000f00 */
[----:B------:R-:W-:Y:S02]  /*10040*/  IMAD.MOV.U32 R149, RZ, RZ, R87 ;  /* 0x000000ffff957224 */ /* 0x000fe400078e0057 */
[C---:B------:R-:W-:Y:S01]  /*10050*/  IMAD.WIDE R86, R139.reuse, 0x4, R136 ;  /* 0x000000048b567825 */ /* 0x040fe200078e0288 */
[----:B------:R-:W1:Y:S01]  /*10060*/  LDS.128 R48, [R2] ;  /* 0x0000000002307984 */ /* 0x000e620000000c00 */
[----:B------:R-:W-:Y:S06]  /*10070*/  BAR.SYNC.DEFER_BLOCKING 0x0 ;  /* 0x0000000000007b1d */ /* 0x000fec0000010000 */
[----:B------:R2:W-:Y:S02]  /*10080*/  STSM.16.M88.4 [R4], R140 ;  /* 0x0000008c04007844 */ /* 0x0005e40000000200 */
[----:B------:R-:W-:Y:S01]  /*10090*/  BAR.SYNC.DEFER_BLOCKING 0x0 ;  /* 0x0000000000007b1d */ /* 0x000fe20000010000 */
[----:B--2---:R-:W-:-:S02]  /*100a0*/  VIADD R143, R139, UR4 ;  /* 0x000000048b8f7c36 */ /* 0x004fc40008000000 */
[----:B------:R-:W-:Y:S02]  /*100b0*/  VIADD R142, R0, 0x4 ;  /* 0x00000004008e7836 */ /* 0x000fe40000000000 */
[----:B------:R-:W-:-:S04]  /*100c0*/  IMAD.WIDE R138, R143, 0x4, R6 ;  /* 0x000000048f8a7825 */ /* 0x000fc800078e0206 */
[C---:B------:R-:W-:Y:S01]  /*100d0*/  IMAD.WIDE R140, R143.reuse, 0x4, R136 ;  /* 0x000000048f8c7825 */ /* 0x040fe200078e0288 */
[----:B------:R-:W2:Y:S03]  /*100e0*/  LDS.128 R116, [R2] ;  /* 0x0000000002747984 */ /* 0x000ea60000000c00 */
[----:B------:R-:W-:Y:S01]  /*100f0*/  VIADD R143, R143, UR4 ;  /* 0x000000048f8f7c36 */ /* 0x000fe20008000000 */
[----:B------:R-:W-:Y:S06]  /*10100*/  BAR.SYNC.DEFER_BLOCKING 0x0 ;  /* 0x0000000000007b1d */ /* 0x000fec0000010000 */
[----:B------:R-:W-:Y:S02]  /*10110*/  STSM.16.M88.4 [R4], R144 ;  /* 0x0000009004007844 */ /* 0x000fe40000000200 */
[----:B------:R-:W-:Y:S06]  /*10120*/  BAR.SYNC.DEFER_BLOCKING 0x0 ;  /* 0x0000000000007b1d */ /* 0x000fec0000010000 */
[----:B------:R-:W2:Y:S02]  /*10130*/  LDS.128 R52, [R2] ;  /* 0x0000000002347984 */ /* 0x000ea40000000c00 */
[----:B------:R-:W-:Y:S06]  /*10140*/  BAR.SYNC.DEFER_BLOCKING 0x0 ;  /* 0x0000000000007b1d */ /* 0x000fec0000010000 */
[----:B------:R3:W-:Y:S02]  /*10150*/  STSM.16.M88.4 [R4], R148 ;  /* 0x0000009404007844 */ /* 0x0007e40000000200 */
[----:B------:R-:W-:Y:S01]  /*10160*/  BAR.SYNC.DEFER_BLOCKING 0x0 ;  /* 0x0000000000007b1d */ /* 0x000fe20000010000 */
[----:B---3--:R-:W-:-:S05]  /*10170*/  IADD3 R4, R0, 0x5, RZ ;  /* 0x0000000500047810 */ /* 0x008fca0007ffe0ff */
[----:B------:R3:W-:Y:S01]  /*10180*/  @P2 STG.E desc[UR16][R84.64], R8 ;  /* 0x0000000854002986 */ /* 0x0007e2000c101910 */
[----:B------:R-:W-:-:S03]  /*10190*/  ISETP.GE.AND P2, PT, R142, R189, PT ;  /* 0x000000bd8e00720c */ /* 0x000fc60003f46270 */
[----:B------:R4:W-:Y:S01]  /*101a0*/  @P5 STG.E desc[UR16][R86.64], R12 ;  /* 0x0000000c56005986 */ /* 0x0009e2000c101910 */
[-C--:B------:R-:W-:Y:S02]  /*101b0*/  ISETP.LT.AND P5, PT, R3, R188.reuse, !P1 ;  /* 0x000000bc0300720c */ /* 0x080fe40004fa1270 */
[-C--:B------:R-:W-:Y:S01]  /*101c0*/  ISETP.LT.AND P1, PT, R5, R188.reuse, !P1 ;  /* 0x000000bc0500720c */ /* 0x080fe20004f21270 */
[----:B------:R1:W-:Y:S01]  /*101d0*/  @P6 STG.E desc[UR16][R138.64], R24 ;  /* 0x000000188a006986 */ /* 0x0003e2000c101910 */
[-C--:B------:R-:W-:Y:S02]  /*101e0*/  ISETP.LT.AND P6, PT, R3, R188.reuse, !P4 ;  /* 0x000000bc0300720c */ /* 0x080fe400067c1270 */
[----:B------:R-:W-:Y:S01]  /*101f0*/  ISETP.LT.AND P4, PT, R5, R188, !P4 ;  /* 0x000000bc0500720c */ /* 0x000fe20006781270 */
[----:B---3--:R-:W-:Y:S01]  /*10200*/  IMAD.WIDE R84, R143, 0x4, R6 ;  /* 0x000000048f547825 */ /* 0x008fe200078e0206 */
[----:B------:R3:W-:Y:S01]  /*10210*/  @P3 STG.E desc[UR16][R140.64], R20 ;  /* 0x000000148c003986 */ /* 0x0007e2000c101910 */
[----:B------:R-:W-:-:S02]  /*10220*/  ISETP.GE.AND P3, PT, R4, R189, PT ;  /* 0x000000bd0400720c */ /* 0x000fc40003f66270 */
[----:B----4-:R-:W-:Y:S02]  /*10230*/  IMAD.WIDE R86, R143, 0x4, R136 ;  /* 0x000000048f567825 */ /* 0x010fe400078e0288 */
[----:B------:R4:W-:Y:S01]  /*10240*/  @P5 STG.E desc[UR16][R84.64], R9 ;  /* 0x0000000954005986 */ /* 0x0009e2000c101910 */
[-C--:B------:R-:W-:Y:S01]  /*10250*/  ISETP.LT.AND P5, PT, R3, R188.reuse, !P2 ;  /* 0x000000bc0300720c */ /* 0x080fe200057a1270 */
[----:B------:R-:W-:Y:S01]  /*10260*/  VIADD R143, R143, UR4 ;  /* 0x000000048f8f7c36 */ /* 0x000fe20008000000 */
[----:B------:R-:W-:Y:S01]  /*10270*/  ISETP.LT.AND P2, PT, R5, R188, !P2 ;  /* 0x000000bc0500720c */ /* 0x000fe20005741270 */
[----:B------:R2:W-:Y:S01]  /*10280*/  @P1 STG.E desc[UR16][R86.64], R13 ;  /* 0x0000000d56001986 */ /* 0x0005e2000c101910 */
[----:B------:R-:W-:Y:S02]  /*10290*/  VIADD R4, R0, 0x6 ;  /* 0x0000000600047836 */ /* 0x000fe40000000000 */
[----:B-1----:R-:W-:-:S03]  /*102a0*/  IMAD.WIDE R138, R143, 0x4, R6 ;  /* 0x000000048f8a7825 */ /* 0x002fc600078e0206 */
[-C--:B------:R-:W-:Y:S01]  /*102b0*/  ISETP.GE.AND P1, PT, R4, R189.reuse, PT ;  /* 0x000000bd0400720c */ /* 0x080fe20003f26270 */
[----:B---3--:R-:W-:Y:S01]  /*102c0*/  IMAD.WIDE R140, R143, 0x4, R136 ;  /* 0x000000048f8c7825 */ /* 0x008fe200078e0288 */
[----:B------:R-:W-:Y:S01]  /*102d0*/  @P6 STG.E desc[UR16][R138.64], R25 ;  /* 0x000000198a006986 */ /* 0x000fe2000c101910 */
[-C--:B------:R-:W-:Y:S02]  /*102e0*/  ISETP.LT.AND P6, PT, R3, R188.reuse, !P3 ;  /* 0x000000bc0300720c */ /* 0x080fe40005fc1270 */
[----:B------:R-:W-:Y:S01]  /*102f0*/  VIADD R143, R143, UR4 ;  /* 0x000000048f8f7c36 */ /* 0x000fe20008000000 */
[----:B------:R-:W-:Y:S01]  /*10300*/  IADD3 R4, R0, 0x7, RZ ;  /* 0x0000000700047810 */ /* 0x000fe20007ffe0ff */
[----:B------:R1:W-:Y:S01]  /*10310*/  @P4 STG.E desc[UR16][R140.64], R21 ;  /* 0x000000158c004986 */ /* 0x0003e2000c101910 */
[----:B------:R-:W-:Y:S01]  /*10320*/  ISETP.LT.AND P3, PT, R5, R188, !P3 ;  /* 0x000000bc0500720c */ /* 0x000fe20005f61270 */
[----:B----4-:R-:W-:Y:S01]  /*10330*/  IMAD.WIDE R8, R143, 0x4, R6 ;  /* 0x000000048f087825 */ /* 0x010fe200078e0206 */
[----:B------:R-:W-:-:S03]  /*10340*/  ISETP.GE.AND P4, PT, R4, R189, PT ;  /* 0x000000bd0400720c */ /* 0x000fc60003f86270 */
[----:B--2---:R-:W-:Y:S01]  /*10350*/  IMAD.WIDE R12, R143, 0x4, R136 ;  /* 0x000000048f0c7825 */ /* 0x004fe200078e0288 */
[----:B------:R2:W-:Y:S01]  /*10360*/  @P5 STG.E desc[UR16][R8.64], R10 ;  /* 0x0000000a08005986 */ /* 0x0005e2000c101910 */
[-C--:B------:R-:W-:Y:S02]  /*10370*/  ISETP.LT.AND P5, PT, R3, R188.reuse, !P1 ;  /* 0x000000bc0300720c */ /* 0x080fe40004fa1270 */
[----:B------:R-:W-:Y:S01]  /*10380*/  VIADD R143, R143, UR4 ;  /* 0x000000048f8f7c36 */ /* 0x000fe20008000000 */
[----:B------:R3:W-:Y:S01]  /*10390*/  @P2 STG.E desc[UR16][R12.64], R14 ;  /* 0x0000000e0c002986 */ /* 0x0007e2000c101910 */
[----:B------:R-:W-:Y:S01]  /*103a0*/  ISETP.LT.AND P1, PT, R5, R188, !P1 ;  /* 0x000000bc0500720c */ /* 0x000fe20004f21270 */
[----:B------:R-:W-:Y:S02]  /*103b0*/  VIADD R4, R0, 0x8 ;  /* 0x0000000800047836 */ /* 0x000fe40000000000 */
[----:B-1----:R-:W-:-:S03]  /*103c0*/  IMAD.WIDE R20, R143, 0x4, R6 ;  /* 0x000000048f147825 */ /* 0x002fc600078e0206 */
[-C--:B------:R-:W-:Y:S01]  /*103d0*/  ISETP.GE.AND P2, PT, R4, R189.reuse, PT ;  /* 0x000000bd0400720c */ /* 0x080fe20003f46270 */
[----:B------:R-:W-:Y:S01]  /*103e0*/  IMAD.WIDE R24, R143, 0x4, R136 ;  /* 0x000000048f187825 */ /* 0x000fe200078e0288 */
[----:B------:R1:W-:Y:S01]  /*103f0*/  @P6 STG.E desc[UR16][R20.64], R26 ;  /* 0x0000001a14006986 */ /* 0x0003e2000c101910 */
[-C--:B------:R-:W-:Y:S02]  /*10400*/  ISETP.LT.AND P6, PT, R3, R188.reuse, !P4 ;  /* 0x000000bc0300720c */ /* 0x080fe400067c1270 */
[----:B------:R-:W-:Y:S01]  /*10410*/  VIADD R143, R143, UR4 ;  /* 0x000000048f8f7c36 */ /* 0x000fe20008000000 */
[----:B------:R-:W-:Y:S01]  /*10420*/  IADD3 R4, R0, 0x9, RZ ;  /* 0x0000000900047810 */ /* 0x000fe20007ffe0ff */
[----:B------:R4:W-:Y:S01]  /*10430*/  @P3 STG.E desc[UR16][R24.64], R22 ;  /* 0x0000001618003986 */ /* 0x0009e2000c101910 */
[----:B------:R-:W-:Y:S01]  /*10440*/  ISETP.LT.AND P4, PT, R5, R188, !P4 ;  /* 0x000000bc0500720c */ /* 0x000fe20006781270 */
[----:B--2---:R-:W-:Y:S01]  /*10450*/  IMAD.WIDE R8, R143, 0x4, R6 ;  /* 0x000000048f087825 */ /* 0x004fe200078e0206 */
[----:B------:R-:W-:-:S03]  /*10460*/  ISETP.GE.AND P3, PT, R4, R189, PT ;  /* 0x000000bd0400720c */ /* 0x000fc60003f66270 */
[----:B---3--:R-:W-:Y:S01]  /*10470*/  IMAD.WIDE R12, R143, 0x4, R136 ;  /* 0x000000048f0c7825 */ /* 0x008fe200078e0288 */
        /* <DEDUP_REMOVED lines=8> */
[----:B----4-:R-:W-:Y:S01]  /*10500*/  IMAD.WIDE R24, R143, 0x4, R136 ;  /* 0x000000048f187825 */ /* 0x010fe200078e0288 */
[----:B------:R-:W-:Y:S01]  /*10510*/  @P6 STG.E desc[UR16][R20.64], R27 ;  /* 0x0000001b14006986 */ /* 0x000fe2000c101910 */
[-C--:B------:R-:W-:Y:S02]  /*10520*/  ISETP.LT.AND P6, PT, R3, R188.reuse, !P3 ;  /* 0x000000bc0300720c */ /* 0x080fe40005fc1270 */
[----:B------:R-:W-:Y:S01]  /*10530*/  VIADD R143, R143, UR4 ;  /* 0x000000048f8f7c36 */ /* 0x000fe20008000000 */
[----:B------:R-:W-:Y:S01]  /*10540*/  IADD3 R4, R0, 0xb, RZ ;  /* 0x0000000b00047810 */ /* 0x000fe20007ffe0ff */
[----:B------:R-:W-:Y:S01]  /*10550*/  @P4 STG.E desc[UR16][R24.64], R23 ;  /* 0x0000001718004986 */ /* 0x000fe2000c101910 */
[----:B------:R-:W-:Y:S01]  /*10560*/  ISETP.LT.AND P3, PT, R5, R188, !P3 ;  /* 0x000000bc0500720c */ /* 0x000fe20005f61270 */
[C---:B--2---:R-:W-:Y:S01]  /*10570*/  IMAD.WIDE R8, R143.reuse, 0x4, R6 ;  /* 0x000000048f087825 */ /* 0x044fe200078e0206 */
[----:B------:R-:W-:Y:S01]  /*10580*/  ISETP.GE.AND P4, PT, R4, R189, PT ;  /* 0x000000bd0400720c */ /* 0x000fe20003f86270 */
[----:B------:R-:W1:Y:S02]  /*10590*/  LDS.128 R24, [R2] ;  /* 0x0000000002187984 */ /* 0x000e640000000c00 */
[----:B------:R-:W-:-:S02]  /*105a0*/  IMAD.WIDE R10, R143, 0x4, R136 ;  /* 0x000000048f0a7825 */ /* 0x000fc400078e0288 */
[----:B------:R2:W-:Y:S01]  /*105b0*/  @P5 STG.E desc[UR16][R8.64], R16 ;  /* 0x0000001008005986 */ /* 0x0005e2000c101910 */
[-C--:B------:R-:W-:Y:S01]  /*105c0*/  ISETP.LT.AND P5, PT, R3, R188.reuse, !P1 ;  /* 0x000000bc0300720c */ /* 0x080fe20004fa1270 */
[----:B------:R-:W-:Y:S01]  /*105d0*/  VIADD R143, R143, UR4 ;  /* 0x000000048f8f7c36 */ /* 0x000fe20008000000 */
[----:B------:R-:W-:Y:S01]  /*105e0*/  ISETP.LT.AND P1, PT, R5, R188, !P1 ;  /* 0x000000bc0500720c */ /* 0x000fe20004f21270 */
[----:B------:R4:W-:Y:S01]  /*105f0*/  @P2 STG.E desc[UR16][R10.64], R88 ;  /* 0x000000580a002986 */ /* 0x0009e2000c101910 */
[----:B------:R-:W-:Y:S02]  /*10600*/  VIADD R4, R0, 0xc ;  /* 0x0000000c00047836 */ /* 0x000fe40000000000 */
[----:B---3--:R-:W-:-:S03]  /*10610*/  IMAD.WIDE R12, R143, 0x4, R6 ;  /* 0x000000048f0c7825 */ /* 0x008fc600078e0206 */
        /* <DEDUP_REMOVED lines=10> */
[----:B----4-:R-:W-:Y:S01]  /*106c0*/  IMAD.WIDE R10, R143, 0x4, R136 ;  /* 0x000000048f0a7825 */ /* 0x010fe200078e0288 */
[----:B------:R2:W-:Y:S01]  /*106d0*/  @P5 STG.E desc[UR16][R8.64], R17 ;  /* 0x0000001108005986 */ /* 0x0005e2000c101910 */
[-C--:B------:R-:W-:Y:S02]  /*106e0*/  ISETP.LT.AND P5, PT, R3, R188.reuse, !P2 ;  /* 0x000000bc0300720c */ /* 0x080fe400057a1270 */
[----:B------:R-:W-:Y:S01]  /*106f0*/  VIADD R143, R143, UR4 ;  /* 0x000000048f8f7c36 */ /* 0x000fe20008000000 */
[----:B------:R4:W-:Y:S01]  /*10700*/  @P1 STG.E desc[UR16][R10.64], R89 ;  /* 0x000000590a001986 */ /* 0x0009e2000c101910 */
[----:B------:R-:W-:Y:S01]  /*10710*/  ISETP.LT.AND P2, PT, R5, R188, !P2 ;  /* 0x000000bc0500720c */ /* 0x000fe20005741270 */
        /* <DEDUP_REMOVED lines=21> */
[----:B-1----:R-:W-:Y:S01]  /*10870*/  IMAD.WIDE R14, R143, 0x4, R136 ;  /* 0x000000048f0e7825 */ /* 0x002fe200078e0288 */
        /* <DEDUP_REMOVED lines=17> */
[----:B---3--:R-:W-:Y:S01]  /*10990*/  IMAD.WIDE R14, R143, 0x4, R136 ;  /* 0x000000048f0e7825 */ /* 0x008fe200078e0288 */
        /* <DEDUP_REMOVED lines=124> */
[----:B------:R-:W-:Y:S01]  /*11160*/  ISETP.GE.AND P2, PT, R4, R189, PT ;  /* 0x000000bd0400720c */ /* 0x000fe20003f46270 */
[----:B---3--:R-:W-:Y:S01]  /*11170*/  IMAD.WIDE R14, R143, 0x4, R136 ;  /* 0x000000048f0e7825 */ /* 0x008fe200078e0288 */
[----:B------:R1:W-:Y:S01]  /*11180*/  @P6 STG.E desc[UR16][R12.64], R102 ;  /* 0x000000660c006986 */ /* 0x0003e2000c101910 */
[-C--:B------:R-:W-:Y:S02]  /*11190*/  ISETP.LT.AND P6, PT, R3, R188.reuse, !P4 ;  /* 0x000000bc0300720c */ /* 0x080fe400067c1270 */
[----:B------:R-:W-:Y:S01]  /*111a0*/  VIADD R143, R143, UR4 ;  /* 0x000000048f8f7c36 */ /* 0x000fe20008000000 */
[----:B------:R-:W-:Y:S01]  /*111b0*/  ISETP.LT.AND P4, PT, R5, R188, !P4 ;  /* 0x000000bc0500720c */ /* 0x000fe20006781270 */
[----:B------:R3:W-:Y:S01]  /*111c0*/  @P3 STG.E desc[UR16][R14.64], R70 ;  /* 0x000000460e003986 */ /* 0x0007e2000c101910 */
[----:B------:R-:W-:Y:S01]  /*111d0*/  IADD3 R4, R0, 0x21, RZ ;  /* 0x0000002100047810 */ /* 0x000fe20007ffe0ff */
[----:B--2---:R-:W-:-:S03]  /*111e0*/  IMAD.WIDE R8, R143, 0x4, R6 ;  /* 0x000000048f087825 */ /* 0x004fc600078e0206 */
[----:B------:R-:W-:Y:S01]  /*111f0*/  ISETP.GE.AND P3, PT, R4, R189, PT ;  /* 0x000000bd0400720c */ /* 0x000fe20003f66270 */
[----:B----4-:R-:W-:Y:S01]  /*11200*/  IMAD.WIDE R10, R143, 0x4, R136 ;  /* 0x000000048f0a7825 */ /* 0x010fe200078e0288 */
[----:B------:R2:W-:Y:S01]  /*11210*/  @P5 STG.E desc[UR16][R8.64], R35 ;  /* 0x0000002308005986 */ /* 0x0005e2000c101910 */
[-C--:B------:R-:W-:Y:S02]  /*11220*/  ISETP.LT.AND P5, PT, R3, R188.reuse, !P2 ;  /* 0x000000bc0300720c */ /* 0x080fe400057a1270 */
[----:B------:R-:W-:Y:S01]  /*11230*/  VIADD R143, R143, UR4 ;  /* 0x000000048f8f7c36 */ /* 0x000fe20008000000 */
[----:B------:R-:W-:Y:S01]  /*11240*/  ISETP.LT.AND P2, PT, R5, R188, !P2 ;  /* 0x000000bc0500720c */ /* 0x000fe20005741270 */
[----:B------:R4:W-:Y:S01]  /*11250*/  @P1 STG.E desc[UR16][R10.64], R123 ;  /* 0x0000007b0a001986 */ /* 0x0009e2000c101910 */
[----:B------:R-:W-:Y:S02]  /*11260*/  VIADD R4, R0, 0x22 ;  /* 0x0000002200047836 */ /* 0x000fe40000000000 */
[----:B-1----:R-:W-:-:S03]  /*11270*/  IMAD.WIDE R12, R143, 0x4, R6 ;  /* 0x000000048f0c7825 */ /* 0x002fc600078e0206 */
[----:B------:R-:W-:Y:S01]  /*11280*/  ISETP.GE.AND P1, PT, R4, R189, PT ;  /* 0x000000bd0400720c */ /* 0x000fe20003f26270 */
[----:B---3--:R-:W-:Y:S01]  /*11290*/  IMAD.WIDE R14, R143, 0x4, R136 ;  /* 0x000000048f0e7825 */ /* 0x008fe200078e0288 */
[----:B------:R1:W-:Y:S01]  /*112a0*/  @P6 STG.E desc[UR16][R12.64], R103 ;  /* 0x000000670c006986 */ /* 0x0003e2000c101910 */
[-C--:B------:R-:W-:Y:S02]  /*112b0*/  ISETP.LT.AND P6, PT, R5, R188.reuse, !P3 ;  /* 0x000000bc0500720c */ /* 0x080fe40005fc1270 */
[----:B------:R-:W-:Y:S01]  /*112c0*/  VIADD R143, R143, UR4 ;  /* 0x000000048f8f7c36 */ /* 0x000fe20008000000 */
[----:B------:R3:W-:Y:S01]  /*112d0*/  @P4 STG.E desc[UR16][R14.64], R71 ;  /* 0x000000470e004986 */ /* 0x0007e2000c101910 */
[----:B------:R-:W-:Y:S01]  /*112e0*/  ISETP.LT.AND P4, PT, R3, R188, !P3 ;  /* 0x000000bc0300720c */ /* 0x000fe20005f81270 */
[C---:B------:R-:W-:Y:S01]  /*112f0*/  VIADD R2, R0.reuse, 0x3a ;  /* 0x0000003a00027836 */ /* 0x040fe20000000000 */
[----:B------:R-:W-:Y:S01]  /*11300*/  IADD3 R4, R0, 0x23, RZ ;  /* 0x0000002300047810 */ /* 0x000fe20007ffe0ff */
[----:B--2---:R-:W-:-:S03]  /*11310*/  IMAD.WIDE R8, R143, 0x4, R6 ;  /* 0x000000048f087825 */ /* 0x004fc600078e0206 */
[----:B------:R-:W-:Y:S01]  /*11320*/  ISETP.GE.AND P3, PT, R4, R189, PT ;  /* 0x000000bd0400720c */ /* 0x000fe20003f66270 */
        /* <DEDUP_REMOVED lines=14> */
[----:B------:R-:W-:Y:S02]  /*11410*/  ISETP.LT.AND P6, PT, R5, R188, !P3 ;  /* 0x000000bc0500720c */ /* 0x000fe40005fc1270 */
[----:B--2---:R-:W-:Y:S01]  /*11420*/  IMAD.WIDE R8, R143, 0x4, R6 ;  /* 0x000000048f087825 */ /* 0x004fe200078e0206 */
[----:B------:R-:W-:-:S03]  /*11430*/  IADD3 R4, R0, 0x25, RZ ;  /* 0x0000002500047810 */ /* 0x000fc60007ffe0ff */
[C---:B----4-:R-:W-:Y:S01]  /*11440*/  IMAD.WIDE R10, R143.reuse, 0x4, R136 ;  /* 0x000000048f0a7825 */ /* 0x050fe200078e0288 */
[----:B------:R2:W-:Y:S01]  /*11450*/  @P2 STG.E desc[UR16][R8.64], R37 ;  /* 0x0000002508002986 */ /* 0x0005e2000c101910 */
[----:B------:R-:W-:Y:S02]  /*11460*/  ISETP.GE.AND P3, PT, R4, R189, PT ;  /* 0x000000bd0400720c */ /* 0x000fe40003f66270 */
[----:B------:R-:W-:Y:S01]  /*11470*/  VIADD R143, R143, UR4 ;  /* 0x000000048f8f7c36 */ /* 0x000fe20008000000 */
[----:B------:R4:W-:Y:S01]  /*11480*/  @P5 STG.E desc[UR16][R10.64], R125 ;  /* 0x0000007d0a005986 */ /* 0x0009e2000c101910 */
[-C--:B------:R-:W-:Y:S01]  /*11490*/  ISETP.LT.AND P2, PT, R3, R188.reuse, !P1 ;  /* 0x000000bc0300720c */ /* 0x080fe20004f41270 */
[----:B------:R-:W-:Y:S01]  /*114a0*/  VIADD R4, R0, 0x26 ;  /* 0x0000002600047836 */ /* 0x000fe20000000000 */
[----:B------:R-:W-:Y:S01]  /*114b0*/  ISETP.LT.AND P5, PT, R5, R188, !P1 ;  /* 0x000000bc0500720c */ /* 0x000fe20004fa1270 */
        /* <DEDUP_REMOVED lines=170> */
[C---:B------:R-:W-:Y:S01]  /*11f60*/  VIADD R17, R143.reuse, UR4 ;  /* 0x000000048f117c36 */ /* 0x040fe20008000000 */
[----:B------:R-:W-:Y:S01]  /*11f70*/  IADD3 R4, R0, 0x39, RZ ;  /* 0x0000003900047810 */ /* 0x000fe20007ffe0ff */
[----:B--2---:R-:W-:-:S03]  /*11f80*/  IMAD.WIDE R8, R143, 0x4, R6 ;  /* 0x000000048f087825 */ /* 0x004fc600078e0206 */
[----:B------:R-:W-:Y:S01]  /*11f90*/  ISETP.GE.AND P3, PT, R4, R189, PT ;  /* 0x000000bd0400720c */ /* 0x000fe20003f66270 */
[----:B----4-:R-:W-:Y:S01]  /*11fa0*/  IMAD.WIDE R10, R143, 0x4, R136 ;  /* 0x000000048f0a7825 */ /* 0x010fe200078e0288 */
[----:B------:R2:W-:Y:S01]  /*11fb0*/  @P5 STG.E desc[UR16][R8.64], R47 ;  /* 0x0000002f08005986 */ /* 0x0005e2000c101910 */
[-C--:B------:R-:W-:Y:S02]  /*11fc0*/  ISETP.LT.AND P5, PT, R3, R188.reuse, !P2 ;  /* 0x000000bc0300720c */ /* 0x080fe400057a1270 */
[----:B-1----:R-:W-:Y:S01]  /*11fd0*/  IMAD.WIDE R12, R17, 0x4, R6 ;  /* 0x00000004110c7825 */ /* 0x002fe200078e0206 */
[----:B------:R1:W-:Y:S01]  /*11fe0*/  @P1 STG.E desc[UR16][R10.64], R115 ;  /* 0x000000730a001986 */ /* 0x0003e2000c101910 */
[-C--:B------:R-:W-:Y:S02]  /*11ff0*/  ISETP.LT.AND P2, PT, R5, R188.reuse, !P2 ;  /* 0x000000bc0500720c */ /* 0x080fe40005741270 */
[----:B---3--:R-:W-:Y:S01]  /*12000*/  IMAD.WIDE R14, R17, 0x4, R136 ;  /* 0x00000004110e7825 */ /* 0x008fe200078e0288 */
[----:B------:R3:W-:Y:S01]  /*12010*/  @P4 STG.E desc[UR16][R12.64], R135 ;  /* 0x000000870c004986 */ /* 0x0007e2000c101910 */
[----:B------:R-:W-:-:S02]  /*12020*/  ISETP.LT.AND P4, PT, R3, R188, !P3 ;  /* 0x000000bc0300720c */ /* 0x000fc40005f81270 */
[----:B------:R-:W-:Y:S01]  /*12030*/  VIADD R17, R17, UR4 ;  /* 0x0000000411117c36 */ /* 0x000fe20008000000 */
[-C--:B------:R-:W-:Y:S01]  /*12040*/  ISETP.GE.AND P1, PT, R2, R189.reuse, PT ;  /* 0x000000bd0200720c */ /* 0x080fe20003f26270 */
[----:B------:R4:W-:Y:S01]  /*12050*/  @P6 STG.E desc[UR16][R14.64], R83 ;  /* 0x000000530e006986 */ /* 0x0009e2000c101910 */
[----:B------:R-:W-:Y:S01]  /*12060*/  IADD3 R2, R0, 0x3b, RZ ;  /* 0x0000003b00027810 */ /* 0x000fe20007ffe0ff */
[----:B------:R-:W-:Y:S01]  /*12070*/  VIADD R19, R17, UR4 ;  /* 0x0000000411137c36 */ /* 0x000fe20008000000 */
[----:B------:R-:W-:Y:S01]  /*12080*/  ISETP.LT.AND P6, PT, R5, R188, !P3 ;  /* 0x000000bc0500720c */ /* 0x000fe20005fc1270 */
[----:B--2---:R-:W-:Y:S01]  /*12090*/  IMAD.WIDE R8, R17, 0x4, R6 ;  /* 0x0000000411087825 */ /* 0x004fe200078e0206 */
[----:B------:R-:W-:-:S03]  /*120a0*/  ISETP.GE.AND P3, PT, R2, R189, PT ;  /* 0x000000bd0200720c */ /* 0x000fc60003f66270 */
[----:B-1----:R-:W-:Y:S01]  /*120b0*/  IMAD.WIDE R10, R17, 0x4, R136 ;  /* 0x00000004110a7825 */ /* 0x002fe200078e0288 */
[----:B------:R1:W-:Y:S01]  /*120c0*/  @P5 STG.E desc[UR16][R8.64], R48 ;  /* 0x0000003008005986 */ /* 0x0003e2000c101910 */
[-C--:B------:R-:W-:Y:S02]  /*120d0*/  ISETP.LT.AND P5, PT, R3, R188.reuse, !P1 ;  /* 0x000000bc0300720c */ /* 0x080fe40004fa1270 */
[----:B------:R-:W-:Y:S01]  /*120e0*/  VIADD R2, R0, 0x3c ;  /* 0x0000003c00027836 */ /* 0x000fe20000000000 */
[----:B------:R2:W-:Y:S01]  /*120f0*/  @P2 STG.E desc[UR16][R10.64], R116 ;  /* 0x000000740a002986 */ /* 0x0005e2000c101910 */
[----:B---3--:R-:W-:Y:S01]  /*12100*/  IMAD.WIDE R12, R19, 0x4, R6 ;  /* 0x00000004130c7825 */ /* 0x008fe200078e0206 */
[-C--:B------:R-:W-:Y:S02]  /*12110*/  ISETP.LT.AND P1, PT, R5, R188.reuse, !P1 ;  /* 0x000000bc0500720c */ /* 0x080fe40004f21270 */
[----:B------:R-:W-:Y:S01]  /*12120*/  ISETP.GE.AND P2, PT, R2, R189, PT ;  /* 0x000000bd0200720c */ /* 0x000fe20003f46270 */
[----:B----4-:R-:W-:Y:S01]  /*12130*/  IMAD.WIDE R14, R19, 0x4, R136 ;  /* 0x00000004130e7825 */ /* 0x010fe200078e0288 */
[----:B------:R3:W-:Y:S01]  /*12140*/  @P4 STG.E desc[UR16][R12.64], R52 ;  /* 0x000000340c004986 */ /* 0x0007e2000c101910 */
[----:B------:R-:W-:-:S02]  /*12150*/  ISETP.LT.AND P4, PT, R3, R188, !P3 ;  /* 0x000000bc0300720c */ /* 0x000fc40005f81270 */
[----:B------:R-:W-:Y:S01]  /*12160*/  VIADD R19, R19, UR4 ;  /* 0x0000000413137c36 */ /* 0x000fe20008000000 */
[----:B------:R4:W-:Y:S01]  /*12170*/  @P6 STG.E desc[UR16][R14.64], R24 ;  /* 0x000000180e006986 */ /* 0x0009e2000c101910 */
[-C--:B------:R-:W-:Y:S02]  /*12180*/  ISETP.LT.AND P3, PT, R5, R188.reuse, !P3 ;  /* 0x000000bc0500720c */ /* 0x080fe40005f61270 */
[----:B------:R-:W-:Y:S01]  /*12190*/  VIADD R17, R19, UR4 ;  /* 0x0000000413117c36 */ /* 0x000fe20008000000 */
[-C--:B------:R-:W-:Y:S01]  /*121a0*/  ISETP.LT.AND P6, PT, R3, R188.reuse, !P2 ;  /* 0x000000bc0300720c */ /* 0x080fe200057c1270 */
[----:B-1----:R-:W-:Y:S01]  /*121b0*/  IMAD.WIDE R8, R19, 0x4, R6 ;  /* 0x0000000413087825 */ /* 0x002fe200078e0206 */
[----:B------:R-:W-:Y:S02]  /*121c0*/  IADD3 R2, R0, 0x3d, RZ ;  /* 0x0000003d00027810 */ /* 0x000fe40007ffe0ff */
[----:B------:R-:W-:Y:S01]  /*121d0*/  ISETP.LT.AND P2, PT, R5, R188, !P2 ;  /* 0x000000bc0500720c */ /* 0x000fe20005741270 */
[----:B------:R-:W-:Y:S01]  /*121e0*/  VIADD R21, R17, UR4 ;  /* 0x0000000411157c36 */ /* 0x000fe20008000000 */
[----:B------:R1:W-:Y:S01]  /*121f0*/  @P5 STG.E desc[UR16][R8.64], R49 ;  /* 0x0000003108005986 */ /* 0x0003e2000c101910 */
[----:B--2---:R-:W-:Y:S01]  /*12200*/  IMAD.WIDE R10, R19, 0x4, R136 ;  /* 0x00000004130a7825 */ /* 0x004fe200078e0288 */
[----:B------:R-:W-:-:S03]  /*12210*/  ISETP.GE.AND P5, PT, R2, R189, PT ;  /* 0x000000bd0200720c */ /* 0x000fc60003fa6270 */
[C---:B---3--:R-:W-:Y:S01]  /*12220*/  IMAD.WIDE R12, R17.reuse, 0x4, R6 ;  /* 0x00000004110c7825 */ /* 0x048fe200078e0206 */
[----:B------:R-:W-:Y:S03]  /*12230*/  @P1 STG.E desc[UR16][R10.64], R117 ;  /* 0x000000750a001986 */ /* 0x000fe6000c101910 */
[----:B------:R-:W-:Y:S01]  /*12240*/  VIADD R0, R0, 0x3e ;  /* 0x0000003e00007836 */ /* 0x000fe20000000000 */
[----:B------:R-:W-:Y:S01]  /*12250*/  @P4 STG.E desc[UR16][R12.64], R53 ;  /* 0x000000350c004986 */ /* 0x000fe2000c101910 */
[----:B----4-:R-:W-:Y:S01]  /*12260*/  IMAD.WIDE R14, R17, 0x4, R136 ;  /* 0x00000004110e7825 */ /* 0x010fe200078e0288 */
[C---:B-1----:R-:W-:Y:S02]  /*12270*/  IADD3 R9, R21.reuse, UR4, RZ ;  /* 0x0000000415097c10 */ /* 0x042fe4000fffe0ff */
[----:B------:R-:W-:Y:S01]  /*12280*/  ISETP.GE.AND P1, PT, R0, R189, PT ;  /* 0x000000bd0000720c */ /* 0x000fe20003f26270 */
[----:B------:R-:W-:Y:S01]  /*12290*/  IMAD.WIDE R16, R21, 0x4, R6 ;  /* 0x0000000415107825 */ /* 0x000fe200078e0206 */
[----:B------:R1:W-:Y:S01]  /*122a0*/  @P3 STG.E desc[UR16][R14.64], R25 ;  /* 0x000000190e003986 */ /* 0x0003e2000c101910 */
[----:B------:R-:W-:-:S02]  /*122b0*/  ISETP.LT.AND P3, PT, R3, R188, !P0 ;  /* 0x000000bc0300720c */ /* 0x000fc40004761270 */
[CC--:B------:R-:W-:Y:S01]  /*122c0*/  ISETP.LT.AND P4, PT, R3.reuse, R188.reuse, !P1 ;  /* 0x000000bc0300720c */ /* 0x0c0fe20004f81270 */
[----:B------:R2:W-:Y:S01]  /*122d0*/  @P6 STG.E desc[UR16][R16.64], R50 ;  /* 0x0000003210006986 */ /* 0x0005e2000c101910 */
[-C--:B------:R-:W-:Y:S01]  /*122e0*/  ISETP.LT.AND P6, PT, R3, R188.reuse, !P5 ;  /* 0x000000bc0300720c */ /* 0x080fe20006fc1270 */
[----:B------:R-:W-:Y:S01]  /*122f0*/  VIADD R19, R9, UR4 ;  /* 0x0000000409137c36 */ /* 0x000fe20008000000 */
[-C--:B------:R-:W-:Y:S01]  /*12300*/  ISETP.LT.AND P5, PT, R5, R188.reuse, !P5 ;  /* 0x000000bc0500720c */ /* 0x080fe20006fa1270 */
[----:B------:R-:W-:Y:S01]  /*12310*/  IMAD.WIDE R2, R21, 0x4, R136 ;  /* 0x0000000415027825 */ /* 0x000fe200078e0288 */
[CC--:B------:R-:W-:Y:S02]  /*12320*/  ISETP.LT.AND P1, PT, R5.reuse, R188.reuse, !P1 ;  /* 0x000000bc0500720c */ /* 0x0c0fe40004f21270 */
[----:B------:R-:W-:Y:S01]  /*12330*/  ISETP.LT.AND P0, PT, R5, R188, !P0 ;  /* 0x000000bc0500720c */ /* 0x000fe20004701270 */
[----:B-1----:R-:W-:Y:S01]  /*12340*/  VIADD R15, R19, UR4 ;  /* 0x00000004130f7c36 */ /* 0x002fe20008000000 */
[----:B------:R2:W-:Y:S01]  /*12350*/  @P2 STG.E desc[UR16][R2.64], R118 ;  /* 0x0000007602002986 */ /* 0x0005e2000c101910 */
[----:B------:R-:W-:-:S04]  /*12360*/  IMAD.WIDE R4, R9, 0x4, R6 ;  /* 0x0000000409047825 */ /* 0x000fc800078e0206 */
[----:B------:R-:W-:Y:S01]  /*12370*/  IMAD.WIDE R8, R9, 0x4, R136 ;  /* 0x0000000409087825 */ /* 0x000fe200078e0288 */
[----:B------:R2:W-:Y:S03]  /*12380*/  @P6 STG.E desc[UR16][R4.64], R54 ;  /* 0x0000003604006986 */ /* 0x0005e6000c101910 */
[C---:B------:R-:W-:Y:S01]  /*12390*/  IMAD.WIDE R10, R19.reuse, 0x4, R6 ;  /* 0x00000004130a7825 */ /* 0x040fe200078e0206 */
[----:B------:R2:W-:Y:S03]  /*123a0*/  @P5 STG.E desc[UR16][R8.64], R26 ;  /* 0x0000001a08005986 */ /* 0x0005e6000c101910 */
[----:B------:R-:W-:Y:S01]  /*123b0*/  IMAD.WIDE R12, R19, 0x4, R136 ;  /* 0x00000004130c7825 */ /* 0x000fe200078e0288 */
[----:B------:R2:W-:Y:S03]  /*123c0*/  @P4 STG.E desc[UR16][R10.64], R51 ;  /* 0x000000330a004986 */ /* 0x0005e6000c101910 */
[C---:B------:R-:W-:Y:S01]  /*123d0*/  IMAD.WIDE R6, R15.reuse, 0x4, R6 ;  /* 0x000000040f067825 */ /* 0x040fe200078e0206 */
[----:B------:R2:W-:Y:S03]  /*123e0*/  @P1 STG.E desc[UR16][R12.64], R119 ;  /* 0x000000770c001986 */ /* 0x0005e6000c101910 */
[----:B------:R-:W-:Y:S01]  /*123f0*/  IMAD.WIDE R136, R15, 0x4, R136 ;  /* 0x000000040f887825 */ /* 0x000fe200078e0288 */
[----:B------:R2:W-:Y:S01]  /*12400*/  @P3 STG.E desc[UR16][R6.64], R55 ;  /* 0x0000003706003986 */ /* 0x0005e2000c101910 */
[----:B------:R-:W-:Y:S05]  /*12410*/  @!P0 EXIT ;  /* 0x000000000000894d */ /* 0x000fea0003800000 */
[----:B------:R-:W-:Y:S01]  /*12420*/  STG.E desc[UR16][R136.64], R27 ;  /* 0x0000001b88007986 */ /* 0x000fe2000c101910 */
[----:B------:R-:W-:Y:S05]  /*12430*/  EXIT ;  /* 0x000000000000794d */ /* 0x000fea0003800000 */
.L_x_2:
[----:B------:R-:W-:-:S00]  /*12440*/  BRA `(.L_x_2) ;  /* 0xfffffffc00fc7947 */ /* 0x000fc0000383ffff */
[----:B------:R-:W-:-:S00]  /*12450*/  NOP ;  /* 0x0000000000007918 */ /* 0x000fc00000000000 */
        /* <DEDUP_REMOVED lines=10> */
.L_x_3:


//--------------------- .nv.shared.matmul_kernel  --------------------------
	.section	.nv.shared.matmul_kernel,"aw",@nobits
	.sectionflags	@""
	.align	16
	.zero		1024


//--------------------- .nv.shared.reserved.0     --------------------------
	.section	.nv.shared.reserved.0,"aw",@nobits
	.weak		__nv_reservedSMEM_offset_0_alias
	.size		__nv_reservedSMEM_offset_0_alias, 0, 0
	.other		__nv_reservedSMEM_offset_0_alias,@"STO_CUDA_RESERVED_SHARED STV_DEFAULT"
__nv_reservedSMEM_offset_0_alias:
	.zero		0


//--------------------- .nv.constant0.matmul_kernel --------------------------
	.section	.nv.constant0.matmul_kernel,"a",@progbits
	.sectionflags	@""
	.align	4
.nv.constant0.matmul_kernel:
	.zero		608


//--------------------- SYMBOLS --------------------------

	.type		.nv.reservedSmem.offset0,@object
	.size		.nv.reservedSmem.offset0,0x4
